	.target	sm_90a

	.elftype	@"ET_EXEC"


//--------------------- .note.nv.tkinfo           --------------------------
	.section	.note.nv.tkinfo,"",@"SHT_NOTE"
	.sectionflags	@"SHF_NOTE_NV_TKINFO"
	.tkinfo
        /*0018*/ 	.word	0x00000002
        /*0030*/ 	.string	""
        /*0030*/ 	.string	"ptxas"
        /*0030*/ 	.string	"Cuda compilation tools, release 13.0, V13.0.88"
        /*0030*/ 	.string	"Build cuda_13.0.r13.0/compiler.36424714_0"
        /*0030*/ 	.string	"-arch sm_90a -m 64 "



//--------------------- .note.nv.cuinfo           --------------------------
	.section	.note.nv.cuinfo,"",@"SHT_NOTE"
	.sectionflags	@"SHF_NOTE_NV_CUINFO"
        /*0018*/ 	.short	0x0002
        /*001a*/ 	.short	0x005a
        /*001c*/ 	.short	0x0082
	.zero		2


//--------------------- .nv.info                  --------------------------
	.section	.nv.info,"",@"SHT_CUDA_INFO"
	.align	4


	//----- nvinfo : EIATTR_REGCOUNT
	.align		4
        /*0000*/ 	.byte	0x04, 0x2f
        /*0002*/ 	.short	(.L_12 - .L_11)
	.align		4
.L_11:
        /*0004*/ 	.word	index@(_ZN7cutlass13device_kernelIN5flash22FlashAttnBwdPreprocessIN4cute5tupleIJNS3_1CILi128EEENS5_ILi64EEEEEENS_10bfloat16_tEfNS_4arch4Sm80ELb1ELb1EEEEEvNT_6ParamsE)
        /*0008*/ 	.word	0x00000040


	//----- nvinfo : EIATTR_FRAME_SIZE
	.align		4
.L_12:
        /*000c*/ 	.byte	0x04, 0x11
        /*000e*/ 	.short	(.L_14 - .L_13)
	.align		4
.L_13:
        /*0010*/ 	.word	index@(_ZN7cutlass13device_kernelIN5flash22FlashAttnBwdPreprocessIN4cute5tupleIJNS3_1CILi128EEENS5_ILi64EEEEEENS_10bfloat16_tEfNS_4arch4Sm80ELb1ELb1EEEEEvNT_6ParamsE)
        /*0014*/ 	.word	0x00000000


	//----- nvinfo : EIATTR_REGCOUNT
	.align		4
.L_14:
        /*0018*/ 	.byte	0x04, 0x2f
        /*001a*/ 	.short	(.L_16 - .L_15)
	.align		4
.L_15:
        /*001c*/ 	.word	index@(_ZN7cutlass13device_kernelIN5flash19enable_sm80_to_sm89INS1_16FlashAttnBwdSm80INS1_25CollectiveMainloopBwdSm80ILi2ELi2EN4cute5tupleIJNS5_1CILi128EEES8_NS7_ILi64EEEEEENS_10bfloat16_tEfNS_4arch4Sm80ELb1ELb0ELb0ELb1ELb1ELb0ELb0ELb0ELi2ELi4ELi4ELi4ELb0EEENS1_24CollectiveEpilogueBwdGQAISA_fSD_Li256ELb1ELb1EEENS1_25SingleTileBwdLPTSchedulerILb1ELi128ELb1EEEEEEEEEvNT_6ParamsE)
        /*0020*/ 	.word	0x00000004


	//----- nvinfo : EIATTR_FRAME_SIZE
	.align		4
.L_16:
        /*0024*/ 	.byte	0x04, 0x11
        /*0026*/ 	.short	(.L_18 - .L_17)
	.align		4
.L_17:
        /*0028*/ 	.word	index@(_ZN7cutlass13device_kernelIN5flash19enable_sm80_to_sm89INS1_16FlashAttnBwdSm80INS1_25CollectiveMainloopBwdSm80ILi2ELi2EN4cute5tupleIJNS5_1CILi128EEES8_NS7_ILi64EEEEEENS_10bfloat16_tEfNS_4arch4Sm80ELb1ELb0ELb0ELb1ELb1ELb0ELb0ELb0ELi2ELi4ELi4ELi4ELb0EEENS1_24CollectiveEpilogueBwdGQAISA_fSD_Li256ELb1ELb1EEENS1_25SingleTileBwdLPTSchedulerILb1ELi128ELb1EEEEEEEEEvNT_6ParamsE)
        /*002c*/ 	.word	0x00000000


	//----- nvinfo : EIATTR_REGCOUNT
	.align		4
.L_18:
        /*0030*/ 	.byte	0x04, 0x2f
        /*0032*/ 	.short	(.L_20 - .L_19)
	.align		4
.L_19:
        /*0034*/ 	.word	index@(_ZN7cutlass13device_kernelIN5flash32FlashAttnBwdPostprocessConvertdQIN4cute5tupleIJNS3_1CILi128EEENS5_ILi64EEEEEENS_10bfloat16_tEfNS_4arch4Sm80ELi256ENS3_8TiledMMAINS3_8MMA_AtomIJNS3_30SM80_16x8x16_F32BF16BF16F32_TNEEEENS3_6LayoutINS4_IJNS5_ILi4EEENS5_ILi2EEENS5_ILi1EEEEEENS4_IJSJ_SH_NS5_ILi0EEEEEEEENS4_IJS7_NS5_ILi32EEENS5_ILi16EEEEEEEELb0EEEEEvNT_6ParamsE)
        /*0038*/ 	.word	0x00000038


	//----- nvinfo : EIATTR_FRAME_SIZE
	.align		4
.L_20:
        /*003c*/ 	.byte	0x04, 0x11
        /*003e*/ 	.short	(.L_22 - .L_21)
	.align		4
.L_21:
        /*0040*/ 	.word	index@(_ZN7cutlass13device_kernelIN5flash32FlashAttnBwdPostprocessConvertdQIN4cute5tupleIJNS3_1CILi128EEENS5_ILi64EEEEEENS_10bfloat16_tEfNS_4arch4Sm80ELi256ENS3_8TiledMMAINS3_8MMA_AtomIJNS3_30SM80_16x8x16_F32BF16BF16F32_TNEEEENS3_6LayoutINS4_IJNS5_ILi4EEENS5_ILi2EEENS5_ILi1EEEEEENS4_IJSJ_SH_NS5_ILi0EEEEEEEENS4_IJS7_NS5_ILi32EEENS5_ILi16EEEEEEEELb0EEEEEvNT_6ParamsE)
        /*0044*/ 	.word	0x00000000


	//----- nvinfo : EIATTR_REGCOUNT
	.align		4
.L_22:
        /*0048*/ 	.byte	0x04, 0x2f
        /*004a*/ 	.short	(.L_24 - .L_23)
	.align		4
.L_23:
        /*004c*/ 	.word	index@(_ZN7cutlass13device_kernelIN5flash19enable_sm80_to_sm89INS1_16FlashAttnBwdSm80INS1_25CollectiveMainloopBwdSm80ILi2ELi2EN4cute5tupleIJNS5_1CILi128EEES8_NS7_ILi64EEEEEENS_10bfloat16_tEfNS_4arch4Sm80ELb1ELb0ELb0ELb1ELb0ELb0ELb0ELb0ELi2ELi4ELi4ELi4ELb0EEENS1_24CollectiveEpilogueBwdGQAISA_fSD_Li256ELb1ELb0EEENS1_25SingleTileBwdLPTSchedulerILb1ELi128ELb0EEEEEEEEEvNT_6ParamsE)
        /*0050*/ 	.word	0x00000004


	//----- nvinfo : EIATTR_FRAME_SIZE
	.align		4
.L_24:
        /*0054*/ 	.byte	0x04, 0x11
        /*0056*/ 	.short	(.L_26 - .L_25)
	.align		4
.L_25:
        /*0058*/ 	.word	index@(_ZN7cutlass13device_kernelIN5flash19enable_sm80_to_sm89INS1_16FlashAttnBwdSm80INS1_25CollectiveMainloopBwdSm80ILi2ELi2EN4cute5tupleIJNS5_1CILi128EEES8_NS7_ILi64EEEEEENS_10bfloat16_tEfNS_4arch4Sm80ELb1ELb0ELb0ELb1ELb0ELb0ELb0ELb0ELi2ELi4ELi4ELi4ELb0EEENS1_24CollectiveEpilogueBwdGQAISA_fSD_Li256ELb1ELb0EEENS1_25SingleTileBwdLPTSchedulerILb1ELi128ELb0EEEEEEEEEvNT_6ParamsE)
        /*005c*/ 	.word	0x00000000


	//----- nvinfo : EIATTR_REGCOUNT
	.align		4
.L_26:
        /*0060*/ 	.byte	0x04, 0x2f
        /*0062*/ 	.short	(.L_28 - .L_27)
	.align		4
.L_27:
        /*0064*/ 	.word	index@(_ZN7cutlass13device_kernelIN5flash19enable_sm80_to_sm89INS1_16FlashAttnBwdSm80INS1_25CollectiveMainloopBwdSm80ILi2ELi2EN4cute5tupleIJNS5_1CILi128EEES8_NS7_ILi64EEEEEENS_10bfloat16_tEfNS_4arch4Sm80ELb1ELb0ELb0ELb1ELb1ELb0ELb0ELb0ELi2ELi4ELi4ELi4ELb0EEENS1_21CollectiveEpilogueBwdISA_SB_SD_Li256ELb1ELb0ELi2EEENS1_25SingleTileBwdLPTSchedulerILb1ELi128ELb1EEEEEEEEEvNT_6ParamsE)
        /*0068*/ 	.word	0x00000004


	//----- nvinfo : EIATTR_FRAME_SIZE
	.align		4
.L_28:
        /*006c*/ 	.byte	0x04, 0x11
        /*006e*/ 	.short	(.L_30 - .L_29)
	.align		4
.L_29:
        /*0070*/ 	.word	index@(_ZN7cutlass13device_kernelIN5flash19enable_sm80_to_sm89INS1_16FlashAttnBwdSm80INS1_25CollectiveMainloopBwdSm80ILi2ELi2EN4cute5tupleIJNS5_1CILi128EEES8_NS7_ILi64EEEEEENS_10bfloat16_tEfNS_4arch4Sm80ELb1ELb0ELb0ELb1ELb1ELb0ELb0ELb0ELi2ELi4ELi4ELi4ELb0EEENS1_21CollectiveEpilogueBwdISA_SB_SD_Li256ELb1ELb0ELi2EEENS1_25SingleTileBwdLPTSchedulerILb1ELi128ELb1EEEEEEEEEvNT_6ParamsE)
        /*0074*/ 	.word	0x00000000


	//----- nvinfo : EIATTR_REGCOUNT
	.align		4
.L_30:
        /*0078*/ 	.byte	0x04, 0x2f
        /*007a*/ 	.short	(.L_32 - .L_31)
	.align		4
.L_31:
        /*007c*/ 	.word	index@(_ZN7cutlass13device_kernelIN5flash19enable_sm80_to_sm89INS1_16FlashAttnBwdSm80INS1_25CollectiveMainloopBwdSm80ILi2ELi2EN4cute5tupleIJNS5_1CILi128EEES8_NS7_ILi64EEEEEENS_10bfloat16_tEfNS_4arch4Sm80ELb1ELb0ELb0ELb1ELb0ELb0ELb0ELb0ELi2ELi4ELi4ELi4ELb0EEENS1_21CollectiveEpilogueBwdISA_SB_SD_Li256ELb1ELb0ELi2EEENS1_25SingleTileBwdLPTSchedulerILb1ELi128ELb0EEEEEEEEEvNT_6ParamsE)
        /*0080*/ 	.word	0x00000004


	//----- nvinfo : EIATTR_FRAME_SIZE
	.align		4
.L_32:
        /*0084*/ 	.byte	0x04, 0x11
        /*0086*/ 	.short	(.L_34 - .L_33)
	.align		4
.L_33:
        /*0088*/ 	.word	index@(_ZN7cutlass13device_kernelIN5flash19enable_sm80_to_sm89INS1_16FlashAttnBwdSm80INS1_25CollectiveMainloopBwdSm80ILi2ELi2EN4cute5tupleIJNS5_1CILi128EEES8_NS7_ILi64EEEEEENS_10bfloat16_tEfNS_4arch4Sm80ELb1ELb0ELb0ELb1ELb0ELb0ELb0ELb0ELi2ELi4ELi4ELi4ELb0EEENS1_21CollectiveEpilogueBwdISA_SB_SD_Li256ELb1ELb0ELi2EEENS1_25SingleTileBwdLPTSchedulerILb1ELi128ELb0EEEEEEEEEvNT_6ParamsE)
        /*008c*/ 	.word	0x00000000


	//----- nvinfo : EIATTR_REGCOUNT
	.align		4
.L_34:
        /*0090*/ 	.byte	0x04, 0x2f
        /*0092*/ 	.short	(.L_36 - .L_35)
	.align		4
.L_35:
        /*0094*/ 	.word	index@(_ZN7cutlass13device_kernelIN5flash22FlashAttnBwdPreprocessIN4cute5tupleIJNS3_1CILi128EEENS5_ILi64EEEEEENS_10bfloat16_tEfNS_4arch4Sm80ELb1ELb0EEEEEvNT_6ParamsE)
        /*0098*/ 	.word	0x00000040


	//----- nvinfo : EIATTR_FRAME_SIZE
	.align		4
.L_36:
        /*009c*/ 	.byte	0x04, 0x11
        /*009e*/ 	.short	(.L_38 - .L_37)
	.align		4
.L_37:
        /*00a0*/ 	.word	index@(_ZN7cutlass13device_kernelIN5flash22FlashAttnBwdPreprocessIN4cute5tupleIJNS3_1CILi128EEENS5_ILi64EEEEEENS_10bfloat16_tEfNS_4arch4Sm80ELb1ELb0EEEEEvNT_6ParamsE)
        /*00a4*/ 	.word	0x00000000


	//----- nvinfo : EIATTR_REGCOUNT
	.align		4
.L_38:
        /*00a8*/ 	.byte	0x04, 0x2f
        /*00aa*/ 	.short	(.L_40 - .L_39)
	.align		4
.L_39:
        /*00ac*/ 	.word	index@(_ZN7cutlass13device_kernelIN5flash19enable_sm80_to_sm89INS1_16FlashAttnBwdSm80INS1_25CollectiveMainloopBwdSm80ILi2ELi2EN4cute5tupleIJNS5_1CILi128EEES8_NS7_ILi64EEEEEENS_10bfloat16_tEfNS_4arch4Sm80ELb1ELb0ELb0ELb0ELb1ELb0ELb0ELb0ELi2ELi4ELi4ELi4ELb0EEENS1_24CollectiveEpilogueBwdGQAISA_fSD_Li256ELb0ELb1EEENS1_25SingleTileBwdLPTSchedulerILb0ELi128ELb1EEEEEEEEEvNT_6ParamsE)
        /*00b0*/ 	.word	0x00000004


	//----- nvinfo : EIATTR_FRAME_SIZE
	.align		4
.L_40:
        /*00b4*/ 	.byte	0x04, 0x11
        /*00b6*/ 	.short	(.L_42 - .L_41)
	.align		4
.L_41:
        /*00b8*/ 	.word	index@(_ZN7cutlass13device_kernelIN5flash19enable_sm80_to_sm89INS1_16FlashAttnBwdSm80INS1_25CollectiveMainloopBwdSm80ILi2ELi2EN4cute5tupleIJNS5_1CILi128EEES8_NS7_ILi64EEEEEENS_10bfloat16_tEfNS_4arch4Sm80ELb1ELb0ELb0ELb0ELb1ELb0ELb0ELb0ELi2ELi4ELi4ELi4ELb0EEENS1_24CollectiveEpilogueBwdGQAISA_fSD_Li256ELb0ELb1EEENS1_25SingleTileBwdLPTSchedulerILb0ELi128ELb1EEEEEEEEEvNT_6ParamsE)
        /*00bc*/ 	.word	0x00000000


	//----- nvinfo : EIATTR_REGCOUNT
	.align		4
.L_42:
        /*00c0*/ 	.byte	0x04, 0x2f
        /*00c2*/ 	.short	(.L_44 - .L_43)
	.align		4
.L_43:
        /*00c4*/ 	.word	index@(_ZN7cutlass13device_kernelIN5flash19enable_sm80_to_sm89INS1_16FlashAttnBwdSm80INS1_25CollectiveMainloopBwdSm80ILi2ELi2EN4cute5tupleIJNS5_1CILi128EEES8_NS7_ILi64EEEEEENS_10bfloat16_tEfNS_4arch4Sm80ELb1ELb0ELb0ELb0ELb0ELb0ELb0ELb0ELi2ELi4ELi4ELi4ELb0EEENS1_24CollectiveEpilogueBwdGQAISA_fSD_Li256ELb0ELb0EEENS1_25SingleTileBwdLPTSchedulerILb0ELi128ELb0EEEEEEEEEvNT_6ParamsE)
        /*00c8*/ 	.word	0x00000004


	//----- nvinfo : EIATTR_FRAME_SIZE
	.align		4
.L_44:
        /*00cc*/ 	.byte	0x04, 0x11
        /*00ce*/ 	.short	(.L_46 - .L_45)
	.align		4
.L_45:
        /*00d0*/ 	.word	index@(_ZN7cutlass13device_kernelIN5flash19enable_sm80_to_sm89INS1_16FlashAttnBwdSm80INS1_25CollectiveMainloopBwdSm80ILi2ELi2EN4cute5tupleIJNS5_1CILi128EEES8_NS7_ILi64EEEEEENS_10bfloat16_tEfNS_4arch4Sm80ELb1ELb0ELb0ELb0ELb0ELb0ELb0ELb0ELi2ELi4ELi4ELi4ELb0EEENS1_24CollectiveEpilogueBwdGQAISA_fSD_Li256ELb0ELb0EEENS1_25SingleTileBwdLPTSchedulerILb0ELi128ELb0EEEEEEEEEvNT_6ParamsE)
        /*00d4*/ 	.word	0x00000000


	//----- nvinfo : EIATTR_REGCOUNT
	.align		4
.L_46:
        /*00d8*/ 	.byte	0x04, 0x2f
        /*00da*/ 	.short	(.L_48 - .L_47)
	.align		4
.L_47:
        /*00dc*/ 	.word	index@(_ZN7cutlass13device_kernelIN5flash19enable_sm80_to_sm89INS1_16FlashAttnBwdSm80INS1_25CollectiveMainloopBwdSm80ILi2ELi2EN4cute5tupleIJNS5_1CILi128EEES8_NS7_ILi64EEEEEENS_10bfloat16_tEfNS_4arch4Sm80ELb1ELb0ELb0ELb0ELb1ELb0ELb0ELb0ELi2ELi4ELi4ELi4ELb0EEENS1_21CollectiveEpilogueBwdISA_SB_SD_Li256ELb0ELb0ELi2EEENS1_25SingleTileBwdLPTSchedulerILb0ELi128ELb1EEEEEEEEEvNT_6ParamsE)
        /*00e0*/ 	.word	0x00000004


	//----- nvinfo : EIATTR_FRAME_SIZE
	.align		4
.L_48:
        /*00e4*/ 	.byte	0x04, 0x11
        /*00e6*/ 	.short	(.L_50 - .L_49)
	.align		4
.L_49:
        /*00e8*/ 	.word	index@(_ZN7cutlass13device_kernelIN5flash19enable_sm80_to_sm89INS1_16FlashAttnBwdSm80INS1_25CollectiveMainloopBwdSm80ILi2ELi2EN4cute5tupleIJNS5_1CILi128EEES8_NS7_ILi64EEEEEENS_10bfloat16_tEfNS_4arch4Sm80ELb1ELb0ELb0ELb0ELb1ELb0ELb0ELb0ELi2ELi4ELi4ELi4ELb0EEENS1_21CollectiveEpilogueBwdISA_SB_SD_Li256ELb0ELb0ELi2EEENS1_25SingleTileBwdLPTSchedulerILb0ELi128ELb1EEEEEEEEEvNT_6ParamsE)
        /*00ec*/ 	.word	0x00000000


	//----- nvinfo : EIATTR_REGCOUNT
	.align		4
.L_50:
        /*00f0*/ 	.byte	0x04, 0x2f
        /*00f2*/ 	.short	(.L_52 - .L_51)
	.align		4
.L_51:
        /*00f4*/ 	.word	index@(_ZN7cutlass13device_kernelIN5flash19enable_sm80_to_sm89INS1_16FlashAttnBwdSm80INS1_25CollectiveMainloopBwdSm80ILi2ELi2EN4cute5tupleIJNS5_1CILi128EEES8_NS7_ILi64EEEEEENS_10bfloat16_tEfNS_4arch4Sm80ELb1ELb0ELb0ELb0ELb0ELb0ELb0ELb0ELi2ELi4ELi4ELi4ELb0EEENS1_21CollectiveEpilogueBwdISA_SB_SD_Li256ELb0ELb0ELi2EEENS1_25SingleTileBwdLPTSchedulerILb0ELi128ELb0EEEEEEEEEvNT_6ParamsE)
        /*00f8*/ 	.word	0x00000004


	//----- nvinfo : EIATTR_FRAME_SIZE
	.align		4
.L_52:
        /*00fc*/ 	.byte	0x04, 0x11
        /*00fe*/ 	.short	(.L_54 - .L_53)
	.align		4
.L_53:
        /*0100*/ 	.word	index@(_ZN7cutlass13device_kernelIN5flash19enable_sm80_to_sm89INS1_16FlashAttnBwdSm80INS1_25CollectiveMainloopBwdSm80ILi2ELi2EN4cute5tupleIJNS5_1CILi128EEES8_NS7_ILi64EEEEEENS_10bfloat16_tEfNS_4arch4Sm80ELb1ELb0ELb0ELb0ELb0ELb0ELb0ELb0ELi2ELi4ELi4ELi4ELb0EEENS1_21CollectiveEpilogueBwdISA_SB_SD_Li256ELb0ELb0ELi2EEENS1_25SingleTileBwdLPTSchedulerILb0ELi128ELb0EEEEEEEEEvNT_6ParamsE)
        /*0104*/ 	.word	0x00000000


	//----- nvinfo : EIATTR_REGCOUNT
	.align		4
.L_54:
        /*0108*/ 	.byte	0x04, 0x2f
        /*010a*/ 	.short	(.L_56 - .L_55)
	.align		4
.L_55:
        /*010c*/ 	.word	index@(_ZN7cutlass13device_kernelIN5flash19enable_sm80_to_sm89INS1_16FlashAttnBwdSm80INS1_25CollectiveMainloopBwdSm80ILi2ELi2EN4cute5tupleIJNS5_1CILi128EEES8_NS7_ILi64EEEEEENS_10bfloat16_tEfNS_4arch4Sm80ELb0ELb1ELb0ELb1ELb1ELb0ELb0ELb0ELi2ELi4ELi4ELi4ELb0EEENS1_24CollectiveEpilogueBwdGQAISA_fSD_Li256ELb1ELb1EEENS1_19SingleTileSchedulerILb1ELb0ELb0ELi128EEEEEEEEEvNT_6ParamsE)
        /*0110*/ 	.word	0x00000004


	//----- nvinfo : EIATTR_FRAME_SIZE
	.align		4
.L_56:
        /*0114*/ 	.byte	0x04, 0x11
        /*0116*/ 	.short	(.L_58 - .L_57)
	.align		4
.L_57:
        /*0118*/ 	.word	index@(_ZN7cutlass13device_kernelIN5flash19enable_sm80_to_sm89INS1_16FlashAttnBwdSm80INS1_25CollectiveMainloopBwdSm80ILi2ELi2EN4cute5tupleIJNS5_1CILi128EEES8_NS7_ILi64EEEEEENS_10bfloat16_tEfNS_4arch4Sm80ELb0ELb1ELb0ELb1ELb1ELb0ELb0ELb0ELi2ELi4ELi4ELi4ELb0EEENS1_24CollectiveEpilogueBwdGQAISA_fSD_Li256ELb1ELb1EEENS1_19SingleTileSchedulerILb1ELb0ELb0ELi128EEEEEEEEEvNT_6ParamsE)
        /*011c*/ 	.word	0x00000000


	//----- nvinfo : EIATTR_REGCOUNT
	.align		4
.L_58:
        /*0120*/ 	.byte	0x04, 0x2f
        /*0122*/ 	.short	(.L_60 - .L_59)
	.align		4
.L_59:
        /*0124*/ 	.word	index@(_ZN7cutlass13device_kernelIN5flash19enable_sm80_to_sm89INS1_16FlashAttnBwdSm80INS1_25CollectiveMainloopBwdSm80ILi2ELi2EN4cute5tupleIJNS5_1CILi128EEES8_NS7_ILi64EEEEEENS_10bfloat16_tEfNS_4arch4Sm80ELb0ELb1ELb0ELb1ELb0ELb0ELb0ELb0ELi2ELi4ELi4ELi4ELb0EEENS1_24CollectiveEpilogueBwdGQAISA_fSD_Li256ELb1ELb0EEENS1_19SingleTileSchedulerILb1ELb0ELb0ELi128EEEEEEEEEvNT_6ParamsE)
        /*0128*/ 	.word	0x00000004


	//----- nvinfo : EIATTR_FRAME_SIZE
	.align		4
.L_60:
        /*012c*/ 	.byte	0x04, 0x11
        /*012e*/ 	.short	(.L_62 - .L_61)
	.align		4
.L_61:
        /*0130*/ 	.word	index@(_ZN7cutlass13device_kernelIN5flash19enable_sm80_to_sm89INS1_16FlashAttnBwdSm80INS1_25CollectiveMainloopBwdSm80ILi2ELi2EN4cute5tupleIJNS5_1CILi128EEES8_NS7_ILi64EEEEEENS_10bfloat16_tEfNS_4arch4Sm80ELb0ELb1ELb0ELb1ELb0ELb0ELb0ELb0ELi2ELi4ELi4ELi4ELb0EEENS1_24CollectiveEpilogueBwdGQAISA_fSD_Li256ELb1ELb0EEENS1_19SingleTileSchedulerILb1ELb0ELb0ELi128EEEEEEEEEvNT_6ParamsE)
        /*0134*/ 	.word	0x00000000


	//----- nvinfo : EIATTR_REGCOUNT
	.align		4
.L_62:
        /*0138*/ 	.byte	0x04, 0x2f
        /*013a*/ 	.short	(.L_64 - .L_63)
	.align		4
.L_63:
        /*013c*/ 	.word	index@(_ZN7cutlass13device_kernelIN5flash19enable_sm80_to_sm89INS1_16FlashAttnBwdSm80INS1_25CollectiveMainloopBwdSm80ILi2ELi2EN4cute5tupleIJNS5_1CILi128EEES8_NS7_ILi64EEEEEENS_10bfloat16_tEfNS_4arch4Sm80ELb0ELb1ELb0ELb1ELb1ELb0ELb0ELb0ELi2ELi4ELi4ELi4ELb0EEENS1_21CollectiveEpilogueBwdISA_SB_SD_Li256ELb1ELb0ELi2EEENS1_19SingleTileSchedulerILb1ELb0ELb0ELi128EEEEEEEEEvNT_6ParamsE)
        /*0140*/ 	.word	0x00000004


	//----- nvinfo : EIATTR_FRAME_SIZE
	.align		4
.L_64:
        /*0144*/ 	.byte	0x04, 0x11
        /*0146*/ 	.short	(.L_66 - .L_65)
	.align		4
.L_65:
        /*0148*/ 	.word	index@(_ZN7cutlass13device_kernelIN5flash19enable_sm80_to_sm89INS1_16FlashAttnBwdSm80INS1_25CollectiveMainloopBwdSm80ILi2ELi2EN4cute5tupleIJNS5_1CILi128EEES8_NS7_ILi64EEEEEENS_10bfloat16_tEfNS_4arch4Sm80ELb0ELb1ELb0ELb1ELb1ELb0ELb0ELb0ELi2ELi4ELi4ELi4ELb0EEENS1_21CollectiveEpilogueBwdISA_SB_SD_Li256ELb1ELb0ELi2EEENS1_19SingleTileSchedulerILb1ELb0ELb0ELi128EEEEEEEEEvNT_6ParamsE)
        /*014c*/ 	.word	0x00000000


	//----- nvinfo : EIATTR_REGCOUNT
	.align		4
.L_66:
        /*0150*/ 	.byte	0x04, 0x2f
        /*0152*/ 	.short	(.L_68 - .L_67)
	.align		4
.L_67:
        /*0154*/ 	.word	index@(_ZN7cutlass13device_kernelIN5flash19enable_sm80_to_sm89INS1_16FlashAttnBwdSm80INS1_25CollectiveMainloopBwdSm80ILi2ELi2EN4cute5tupleIJNS5_1CILi128EEES8_NS7_ILi64EEEEEENS_10bfloat16_tEfNS_4arch4Sm80ELb0ELb1ELb0ELb1ELb0ELb0ELb0ELb0ELi2ELi4ELi4ELi4ELb0EEENS1_21CollectiveEpilogueBwdISA_SB_SD_Li256ELb1ELb0ELi2EEENS1_19SingleTileSchedulerILb1ELb0ELb0ELi128EEEEEEEEEvNT_6ParamsE)
        /*0158*/ 	.word	0x00000004


	//----- nvinfo : EIATTR_FRAME_SIZE
	.align		4
.L_68:
        /*015c*/ 	.byte	0x04, 0x11
        /*015e*/ 	.short	(.L_70 - .L_69)
	.align		4
.L_69:
        /*0160*/ 	.word	index@(_ZN7cutlass13device_kernelIN5flash19enable_sm80_to_sm89INS1_16FlashAttnBwdSm80INS1_25CollectiveMainloopBwdSm80ILi2ELi2EN4cute5tupleIJNS5_1CILi128EEES8_NS7_ILi64EEEEEENS_10bfloat16_tEfNS_4arch4Sm80ELb0ELb1ELb0ELb1ELb0ELb0ELb0ELb0ELi2ELi4ELi4ELi4ELb0EEENS1_21CollectiveEpilogueBwdISA_SB_SD_Li256ELb1ELb0ELi2EEENS1_19SingleTileSchedulerILb1ELb0ELb0ELi128EEEEEEEEEvNT_6ParamsE)
        /*0164*/ 	.word	0x00000000


	//----- nvinfo : EIATTR_REGCOUNT
	.align		4
.L_70:
        /*0168*/ 	.byte	0x04, 0x2f
        /*016a*/ 	.short	(.L_72 - .L_71)
	.align		4
.L_71:
        /*016c*/ 	.word	index@(_ZN7cutlass13device_kernelIN5flash19enable_sm80_to_sm89INS1_16FlashAttnBwdSm80INS1_25CollectiveMainloopBwdSm80ILi2ELi2EN4cute5tupleIJNS5_1CILi128EEES8_NS7_ILi64EEEEEENS_10bfloat16_tEfNS_4arch4Sm80ELb0ELb1ELb0ELb0ELb1ELb0ELb0ELb0ELi2ELi4ELi4ELi4ELb0EEENS1_24CollectiveEpilogueBwdGQAISA_fSD_Li256ELb0ELb1EEENS1_19SingleTileSchedulerILb0ELb0ELb0ELi128EEEEEEEEEvNT_6ParamsE)
        /*0170*/ 	.word	0x00000004


	//----- nvinfo : EIATTR_FRAME_SIZE
	.align		4
.L_72:
        /*0174*/ 	.byte	0x04, 0x11
        /*0176*/ 	.short	(.L_74 - .L_73)
	.align		4
.L_73:
        /*0178*/ 	.word	index@(_ZN7cutlass13device_kernelIN5flash19enable_sm80_to_sm89INS1_16FlashAttnBwdSm80INS1_25CollectiveMainloopBwdSm80ILi2ELi2EN4cute5tupleIJNS5_1CILi128EEES8_NS7_ILi64EEEEEENS_10bfloat16_tEfNS_4arch4Sm80ELb0ELb1ELb0ELb0ELb1ELb0ELb0ELb0ELi2ELi4ELi4ELi4ELb0EEENS1_24CollectiveEpilogueBwdGQAISA_fSD_Li256ELb0ELb1EEENS1_19SingleTileSchedulerILb0ELb0ELb0ELi128EEEEEEEEEvNT_6ParamsE)
        /*017c*/ 	.word	0x00000000


	//----- nvinfo : EIATTR_REGCOUNT
	.align		4
.L_74:
        /*0180*/ 	.byte	0x04, 0x2f
        /*0182*/ 	.short	(.L_76 - .L_75)
	.align		4
.L_75:
        /*0184*/ 	.word	index@(_ZN7cutlass13device_kernelIN5flash19enable_sm80_to_sm89INS1_16FlashAttnBwdSm80INS1_25CollectiveMainloopBwdSm80ILi2ELi2EN4cute5tupleIJNS5_1CILi128EEES8_NS7_ILi64EEEEEENS_10bfloat16_tEfNS_4arch4Sm80ELb0ELb1ELb0ELb0ELb0ELb0ELb0ELb0ELi2ELi4ELi4ELi4ELb0EEENS1_24CollectiveEpilogueBwdGQAISA_fSD_Li256ELb0ELb0EEENS1_19SingleTileSchedulerILb0ELb0ELb0ELi128EEEEEEEEEvNT_6ParamsE)
        /*0188*/ 	.word	0x00000004


	//----- nvinfo : EIATTR_FRAME_SIZE
	.align		4
.L_76:
        /*018c*/ 	.byte	0x04, 0x11
        /*018e*/ 	.short	(.L_78 - .L_77)
	.align		4
.L_77:
        /*0190*/ 	.word	index@(_ZN7cutlass13device_kernelIN5flash19enable_sm80_to_sm89INS1_16FlashAttnBwdSm80INS1_25CollectiveMainloopBwdSm80ILi2ELi2EN4cute5tupleIJNS5_1CILi128EEES8_NS7_ILi64EEEEEENS_10bfloat16_tEfNS_4arch4Sm80ELb0ELb1ELb0ELb0ELb0ELb0ELb0ELb0ELi2ELi4ELi4ELi4ELb0EEENS1_24CollectiveEpilogueBwdGQAISA_fSD_Li256ELb0ELb0EEENS1_19SingleTileSchedulerILb0ELb0ELb0ELi128EEEEEEEEEvNT_6ParamsE)
        /*0194*/ 	.word	0x00000000


	//----- nvinfo : EIATTR_REGCOUNT
	.align		4
.L_78:
        /*0198*/ 	.byte	0x04, 0x2f
        /*019a*/ 	.short	(.L_80 - .L_79)
	.align		4
.L_79:
        /*019c*/ 	.word	index@(_ZN7cutlass13device_kernelIN5flash19enable_sm80_to_sm89INS1_16FlashAttnBwdSm80INS1_25CollectiveMainloopBwdSm80ILi2ELi2EN4cute5tupleIJNS5_1CILi128EEES8_NS7_ILi64EEEEEENS_10bfloat16_tEfNS_4arch4Sm80ELb0ELb1ELb0ELb0ELb1ELb0ELb0ELb0ELi2ELi4ELi4ELi4ELb0EEENS1_21CollectiveEpilogueBwdISA_SB_SD_Li256ELb0ELb0ELi2EEENS1_19SingleTileSchedulerILb0ELb0ELb0ELi128EEEEEEEEEvNT_6ParamsE)
        /*01a0*/ 	.word	0x00000004


	//----- nvinfo : EIATTR_FRAME_SIZE
	.align		4
.L_80:
        /*01a4*/ 	.byte	0x04, 0x11
        /*01a6*/ 	.short	(.L_82 - .L_81)
	.align		4
.L_81:
        /*01a8*/ 	.word	index@(_ZN7cutlass13device_kernelIN5flash19enable_sm80_to_sm89INS1_16FlashAttnBwdSm80INS1_25CollectiveMainloopBwdSm80ILi2ELi2EN4cute5tupleIJNS5_1CILi128EEES8_NS7_ILi64EEEEEENS_10bfloat16_tEfNS_4arch4Sm80ELb0ELb1ELb0ELb0ELb1ELb0ELb0ELb0ELi2ELi4ELi4ELi4ELb0EEENS1_21CollectiveEpilogueBwdISA_SB_SD_Li256ELb0ELb0ELi2EEENS1_19SingleTileSchedulerILb0ELb0ELb0ELi128EEEEEEEEEvNT_6ParamsE)
        /*01ac*/ 	.word	0x00000000


	//----- nvinfo : EIATTR_REGCOUNT
	.align		4
.L_82:
        /*01b0*/ 	.byte	0x04, 0x2f
        /*01b2*/ 	.short	(.L_84 - .L_83)
	.align		4
.L_83:
        /*01b4*/ 	.word	index@(_ZN7cutlass13device_kernelIN5flash19enable_sm80_to_sm89INS1_16FlashAttnBwdSm80INS1_25CollectiveMainloopBwdSm80ILi2ELi2EN4cute5tupleIJNS5_1CILi128EEES8_NS7_ILi64EEEEEENS_10bfloat16_tEfNS_4arch4Sm80ELb0ELb1ELb0ELb0ELb0ELb0ELb0ELb0ELi2ELi4ELi4ELi4ELb0EEENS1_21CollectiveEpilogueBwdISA_SB_SD_Li256ELb0ELb0ELi2EEENS1_19SingleTileSchedulerILb0ELb0ELb0ELi128EEEEEEEEEvNT_6ParamsE)
        /*01b8*/ 	.word	0x00000004


	//----- nvinfo : EIATTR_FRAME_SIZE
	.align		4
.L_84:
        /*01bc*/ 	.byte	0x04, 0x11
        /*01be*/ 	.short	(.L_86 - .L_85)
	.align		4
.L_85:
        /*01c0*/ 	.word	index@(_ZN7cutlass13device_kernelIN5flash19enable_sm80_to_sm89INS1_16FlashAttnBwdSm80INS1_25CollectiveMainloopBwdSm80ILi2ELi2EN4cute5tupleIJNS5_1CILi128EEES8_NS7_ILi64EEEEEENS_10bfloat16_tEfNS_4arch4Sm80ELb0ELb1ELb0ELb0ELb0ELb0ELb0ELb0ELi2ELi4ELi4ELi4ELb0EEENS1_21CollectiveEpilogueBwdISA_SB_SD_Li256ELb0ELb0ELi2EEENS1_19SingleTileSchedulerILb0ELb0ELb0ELi128EEEEEEEEEvNT_6ParamsE)
        /*01c4*/ 	.word	0x00000000


	//----- nvinfo : EIATTR_REGCOUNT
	.align		4
.L_86:
        /*01c8*/ 	.byte	0x04, 0x2f
        /*01ca*/ 	.short	(.L_88 - .L_87)
	.align		4
.L_87:
        /*01cc*/ 	.word	index@(_ZN7cutlass13device_kernelIN5flash19enable_sm80_to_sm89INS1_16FlashAttnBwdSm80INS1_25CollectiveMainloopBwdSm80ILi2ELi2EN4cute5tupleIJNS5_1CILi128EEES8_NS7_ILi64EEEEEENS_10bfloat16_tEfNS_4arch4Sm80ELb0ELb0ELb0ELb1ELb1ELb0ELb0ELb0ELi2ELi4ELi4ELi4ELb0EEENS1_24CollectiveEpilogueBwdGQAISA_fSD_Li256ELb1ELb1EEENS1_19SingleTileSchedulerILb1ELb0ELb0ELi128EEEEEEEEEvNT_6ParamsE)
        /*01d0*/ 	.word	0x00000004


	//----- nvinfo : EIATTR_FRAME_SIZE
	.align		4
.L_88:
        /*01d4*/ 	.byte	0x04, 0x11
        /*01d6*/ 	.short	(.L_90 - .L_89)
	.align		4
.L_89:
        /*01d8*/ 	.word	index@(_ZN7cutlass13device_kernelIN5flash19enable_sm80_to_sm89INS1_16FlashAttnBwdSm80INS1_25CollectiveMainloopBwdSm80ILi2ELi2EN4cute5tupleIJNS5_1CILi128EEES8_NS7_ILi64EEEEEENS_10bfloat16_tEfNS_4arch4Sm80ELb0ELb0ELb0ELb1ELb1ELb0ELb0ELb0ELi2ELi4ELi4ELi4ELb0EEENS1_24CollectiveEpilogueBwdGQAISA_fSD_Li256ELb1ELb1EEENS1_19SingleTileSchedulerILb1ELb0ELb0ELi128EEEEEEEEEvNT_6ParamsE)
        /*01dc*/ 	.word	0x00000000


	//----- nvinfo : EIATTR_REGCOUNT
	.align		4
.L_90:
        /*01e0*/ 	.byte	0x04, 0x2f
        /*01e2*/ 	.short	(.L_92 - .L_91)
	.align		4
.L_91:
        /*01e4*/ 	.word	index@(_ZN7cutlass13device_kernelIN5flash19enable_sm80_to_sm89INS1_16FlashAttnBwdSm80INS1_25CollectiveMainloopBwdSm80ILi2ELi2EN4cute5tupleIJNS5_1CILi128EEES8_NS7_ILi64EEEEEENS_10bfloat16_tEfNS_4arch4Sm80ELb0ELb0ELb0ELb1ELb0ELb0ELb0ELb0ELi2ELi4ELi4ELi4ELb0EEENS1_24CollectiveEpilogueBwdGQAISA_fSD_Li256ELb1ELb0EEENS1_19SingleTileSchedulerILb1ELb0ELb0ELi128EEEEEEEEEvNT_6ParamsE)
        /*01e8*/ 	.word	0x00000004


	//----- nvinfo : EIATTR_FRAME_SIZE
	.align		4
.L_92:
        /*01ec*/ 	.byte	0x04, 0x11
        /*01ee*/ 	.short	(.L_94 - .L_93)
	.align		4
.L_93:
        /*01f0*/ 	.word	index@(_ZN7cutlass13device_kernelIN5flash19enable_sm80_to_sm89INS1_16FlashAttnBwdSm80INS1_25CollectiveMainloopBwdSm80ILi2ELi2EN4cute5tupleIJNS5_1CILi128EEES8_NS7_ILi64EEEEEENS_10bfloat16_tEfNS_4arch4Sm80ELb0ELb0ELb0ELb1ELb0ELb0ELb0ELb0ELi2ELi4ELi4ELi4ELb0EEENS1_24CollectiveEpilogueBwdGQAISA_fSD_Li256ELb1ELb0EEENS1_19SingleTileSchedulerILb1ELb0ELb0ELi128EEEEEEEEEvNT_6ParamsE)
        /*01f4*/ 	.word	0x00000000


	//----- nvinfo : EIATTR_REGCOUNT
	.align		4
.L_94:
        /*01f8*/ 	.byte	0x04, 0x2f
        /*01fa*/ 	.short	(.L_96 - .L_95)
	.align		4
.L_95:
        /*01fc*/ 	.word	index@(_ZN7cutlass13device_kernelIN5flash19enable_sm80_to_sm89INS1_16FlashAttnBwdSm80INS1_25CollectiveMainloopBwdSm80ILi2ELi2EN4cute5tupleIJNS5_1CILi128EEES8_NS7_ILi64EEEEEENS_10bfloat16_tEfNS_4arch4Sm80ELb0ELb0ELb0ELb1ELb1ELb0ELb0ELb0ELi2ELi4ELi4ELi4ELb0EEENS1_21CollectiveEpilogueBwdISA_SB_SD_Li256ELb1ELb0ELi2EEENS1_19SingleTileSchedulerILb1ELb0ELb0ELi128EEEEEEEEEvNT_6ParamsE)
        /*0200*/ 	.word	0x00000004


	//----- nvinfo : EIATTR_FRAME_SIZE
	.align		4
.L_96:
        /*0204*/ 	.byte	0x04, 0x11
        /*0206*/ 	.short	(.L_98 - .L_97)
	.align		4
.L_97:
        /*0208*/ 	.word	index@(_ZN7cutlass13device_kernelIN5flash19enable_sm80_to_sm89INS1_16FlashAttnBwdSm80INS1_25CollectiveMainloopBwdSm80ILi2ELi2EN4cute5tupleIJNS5_1CILi128EEES8_NS7_ILi64EEEEEENS_10bfloat16_tEfNS_4arch4Sm80ELb0ELb0ELb0ELb1ELb1ELb0ELb0ELb0ELi2ELi4ELi4ELi4ELb0EEENS1_21CollectiveEpilogueBwdISA_SB_SD_Li256ELb1ELb0ELi2EEENS1_19SingleTileSchedulerILb1ELb0ELb0ELi128EEEEEEEEEvNT_6ParamsE)
        /*020c*/ 	.word	0x00000000


	//----- nvinfo : EIATTR_REGCOUNT
	.align		4
.L_98:
        /*0210*/ 	.byte	0x04, 0x2f
        /*0212*/ 	.short	(.L_100 - .L_99)
	.align		4
.L_99:
        /*0214*/ 	.word	index@(_ZN7cutlass13device_kernelIN5flash19enable_sm80_to_sm89INS1_16FlashAttnBwdSm80INS1_25CollectiveMainloopBwdSm80ILi2ELi2EN4cute5tupleIJNS5_1CILi128EEES8_NS7_ILi64EEEEEENS_10bfloat16_tEfNS_4arch4Sm80ELb0ELb0ELb0ELb1ELb0ELb0ELb0ELb0ELi2ELi4ELi4ELi4ELb0EEENS1_21CollectiveEpilogueBwdISA_SB_SD_Li256ELb1ELb0ELi2EEENS1_19SingleTileSchedulerILb1ELb0ELb0ELi128EEEEEEEEEvNT_6ParamsE)
        /*0218*/ 	.word	0x00000004


	//----- nvinfo : EIATTR_FRAME_SIZE
	.align		4
.L_100:
        /*021c*/ 	.byte	0x04, 0x11
        /*021e*/ 	.short	(.L_102 - .L_101)
	.align		4
.L_101:
        /*0220*/ 	.word	index@(_ZN7cutlass13device_kernelIN5flash19enable_sm80_to_sm89INS1_16FlashAttnBwdSm80INS1_25CollectiveMainloopBwdSm80ILi2ELi2EN4cute5tupleIJNS5_1CILi128EEES8_NS7_ILi64EEEEEENS_10bfloat16_tEfNS_4arch4Sm80ELb0ELb0ELb0ELb1ELb0ELb0ELb0ELb0ELi2ELi4ELi4ELi4ELb0EEENS1_21CollectiveEpilogueBwdISA_SB_SD_Li256ELb1ELb0ELi2EEENS1_19SingleTileSchedulerILb1ELb0ELb0ELi128EEEEEEEEEvNT_6ParamsE)
        /*0224*/ 	.word	0x00000000


	//----- nvinfo : EIATTR_REGCOUNT
	.align		4
.L_102:
        /*0228*/ 	.byte	0x04, 0x2f
        /*022a*/ 	.short	(.L_104 - .L_103)
	.align		4
.L_103:
        /*022c*/ 	.word	index@(_ZN7cutlass13device_kernelIN5flash19enable_sm80_to_sm89INS1_16FlashAttnBwdSm80INS1_25CollectiveMainloopBwdSm80ILi2ELi2EN4cute5tupleIJNS5_1CILi128EEES8_NS7_ILi64EEEEEENS_10bfloat16_tEfNS_4arch4Sm80ELb0ELb0ELb0ELb0ELb1ELb0ELb0ELb0ELi2ELi4ELi4ELi4ELb0EEENS1_24CollectiveEpilogueBwdGQAISA_fSD_Li256ELb0ELb1EEENS1_19SingleTileSchedulerILb0ELb0ELb0ELi128EEEEEEEEEvNT_6ParamsE)
        /*0230*/ 	.word	0x00000004


	//----- nvinfo : EIATTR_FRAME_SIZE
	.align		4
.L_104:
        /*0234*/ 	.byte	0x04, 0x11
        /*0236*/ 	.short	(.L_106 - .L_105)
	.align		4
.L_105:
        /*0238*/ 	.word	index@(_ZN7cutlass13device_kernelIN5flash19enable_sm80_to_sm89INS1_16FlashAttnBwdSm80INS1_25CollectiveMainloopBwdSm80ILi2ELi2EN4cute5tupleIJNS5_1CILi128EEES8_NS7_ILi64EEEEEENS_10bfloat16_tEfNS_4arch4Sm80ELb0ELb0ELb0ELb0ELb1ELb0ELb0ELb0ELi2ELi4ELi4ELi4ELb0EEENS1_24CollectiveEpilogueBwdGQAISA_fSD_Li256ELb0ELb1EEENS1_19SingleTileSchedulerILb0ELb0ELb0ELi128EEEEEEEEEvNT_6ParamsE)
        /*023c*/ 	.word	0x00000000


	//----- nvinfo : EIATTR_REGCOUNT
	.align		4
.L_106:
        /*0240*/ 	.byte	0x04, 0x2f
        /*0242*/ 	.short	(.L_108 - .L_107)
	.align		4
.L_107:
        /*0244*/ 	.word	index@(_ZN7cutlass13device_kernelIN5flash19enable_sm80_to_sm89INS1_16FlashAttnBwdSm80INS1_25CollectiveMainloopBwdSm80ILi2ELi2EN4cute5tupleIJNS5_1CILi128EEES8_NS7_ILi64EEEEEENS_10bfloat16_tEfNS_4arch4Sm80ELb0ELb0ELb0ELb0ELb0ELb0ELb0ELb0ELi2ELi4ELi4ELi4ELb0EEENS1_24CollectiveEpilogueBwdGQAISA_fSD_Li256ELb0ELb0EEENS1_19SingleTileSchedulerILb0ELb0ELb0ELi128EEEEEEEEEvNT_6ParamsE)
        /*0248*/ 	.word	0x00000004


	//----- nvinfo : EIATTR_FRAME_SIZE
	.align		4
.L_108:
        /*024c*/ 	.byte	0x04, 0x11
        /*024e*/ 	.short	(.L_110 - .L_109)
	.align		4
.L_109:
        /*0250*/ 	.word	index@(_ZN7cutlass13device_kernelIN5flash19enable_sm80_to_sm89INS1_16FlashAttnBwdSm80INS1_25CollectiveMainloopBwdSm80ILi2ELi2EN4cute5tupleIJNS5_1CILi128EEES8_NS7_ILi64EEEEEENS_10bfloat16_tEfNS_4arch4Sm80ELb0ELb0ELb0ELb0ELb0ELb0ELb0ELb0ELi2ELi4ELi4ELi4ELb0EEENS1_24CollectiveEpilogueBwdGQAISA_fSD_Li256ELb0ELb0EEENS1_19SingleTileSchedulerILb0ELb0ELb0ELi128EEEEEEEEEvNT_6ParamsE)
        /*0254*/ 	.word	0x00000000


	//----- nvinfo : EIATTR_REGCOUNT
	.align		4
.L_110:
        /*0258*/ 	.byte	0x04, 0x2f
        /*025a*/ 	.short	(.L_112 - .L_111)
	.align		4
.L_111:
        /*025c*/ 	.word	index@(_ZN7cutlass13device_kernelIN5flash19enable_sm80_to_sm89INS1_16FlashAttnBwdSm80INS1_25CollectiveMainloopBwdSm80ILi2ELi2EN4cute5tupleIJNS5_1CILi128EEES8_NS7_ILi64EEEEEENS_10bfloat16_tEfNS_4arch4Sm80ELb0ELb0ELb0ELb0ELb1ELb0ELb0ELb0ELi2ELi4ELi4ELi4ELb0EEENS1_21CollectiveEpilogueBwdISA_SB_SD_Li256ELb0ELb0ELi2EEENS1_19SingleTileSchedulerILb0ELb0ELb0ELi128EEEEEEEEEvNT_6ParamsE)
        /*0260*/ 	.word	0x00000004


	//----- nvinfo : EIATTR_FRAME_SIZE
	.align		4
.L_112:
        /*0264*/ 	.byte	0x04, 0x11
        /*0266*/ 	.short	(.L_114 - .L_113)
	.align		4
.L_113:
        /*0268*/ 	.word	index@(_ZN7cutlass13device_kernelIN5flash19enable_sm80_to_sm89INS1_16FlashAttnBwdSm80INS1_25CollectiveMainloopBwdSm80ILi2ELi2EN4cute5tupleIJNS5_1CILi128EEES8_NS7_ILi64EEEEEENS_10bfloat16_tEfNS_4arch4Sm80ELb0ELb0ELb0ELb0ELb1ELb0ELb0ELb0ELi2ELi4ELi4ELi4ELb0EEENS1_21CollectiveEpilogueBwdISA_SB_SD_Li256ELb0ELb0ELi2EEENS1_19SingleTileSchedulerILb0ELb0ELb0ELi128EEEEEEEEEvNT_6ParamsE)
        /*026c*/ 	.word	0x00000000


	//----- nvinfo : EIATTR_REGCOUNT
	.align		4
.L_114:
        /*0270*/ 	.byte	0x04, 0x2f
        /*0272*/ 	.short	(.L_116 - .L_115)
	.align		4
.L_115:
        /*0274*/ 	.word	index@(_ZN7cutlass13device_kernelIN5flash19enable_sm80_to_sm89INS1_16FlashAttnBwdSm80INS1_25CollectiveMainloopBwdSm80ILi2ELi2EN4cute5tupleIJNS5_1CILi128EEES8_NS7_ILi64EEEEEENS_10bfloat16_tEfNS_4arch4Sm80ELb0ELb0ELb0ELb0ELb0ELb0ELb0ELb0ELi2ELi4ELi4ELi4ELb0EEENS1_21CollectiveEpilogueBwdISA_SB_SD_Li256ELb0ELb0ELi2EEENS1_19SingleTileSchedulerILb0ELb0ELb0ELi128EEEEEEEEEvNT_6ParamsE)
        /*0278*/ 	.word	0x00000004


	//----- nvinfo : EIATTR_FRAME_SIZE
	.align		4
.L_116:
        /*027c*/ 	.byte	0x04, 0x11
        /*027e*/ 	.short	(.L_118 - .L_117)
	.align		4
.L_117:
        /*0280*/ 	.word	index@(_ZN7cutlass13device_kernelIN5flash19enable_sm80_to_sm89INS1_16FlashAttnBwdSm80INS1_25CollectiveMainloopBwdSm80ILi2ELi2EN4cute5tupleIJNS5_1CILi128EEES8_NS7_ILi64EEEEEENS_10bfloat16_tEfNS_4arch4Sm80ELb0ELb0ELb0ELb0ELb0ELb0ELb0ELb0ELi2ELi4ELi4ELi4ELb0EEENS1_21CollectiveEpilogueBwdISA_SB_SD_Li256ELb0ELb0ELi2EEENS1_19SingleTileSchedulerILb0ELb0ELb0ELi128EEEEEEEEEvNT_6ParamsE)
        /*0284*/ 	.word	0x00000000


	//----- nvinfo : EIATTR_REGCOUNT
	.align		4
.L_118:
        /*0288*/ 	.byte	0x04, 0x2f
        /*028a*/ 	.short	(.L_120 - .L_119)
	.align		4
.L_119:
        /*028c*/ 	.word	index@(_ZN7cutlass13device_kernelIN5flash22FlashAttnBwdPreprocessIN4cute5tupleIJNS3_1CILi64EEES6_EEENS_10bfloat16_tEfNS_4arch4Sm80ELb1ELb1EEEEEvNT_6ParamsE)
        /*0290*/ 	.word	0x0000002a


	//----- nvinfo : EIATTR_FRAME_SIZE
	.align		4
.L_120:
        /*0294*/ 	.byte	0x04, 0x11
        /*0296*/ 	.short	(.L_122 - .L_121)
	.align		4
.L_121:
        /*0298*/ 	.word	index@(_ZN7cutlass13device_kernelIN5flash22FlashAttnBwdPreprocessIN4cute5tupleIJNS3_1CILi64EEES6_EEENS_10bfloat16_tEfNS_4arch4Sm80ELb1ELb1EEEEEvNT_6ParamsE)
        /*029c*/ 	.word	0x00000000


	//----- nvinfo : EIATTR_REGCOUNT
	.align		4
.L_122:
        /*02a0*/ 	.byte	0x04, 0x2f
        /*02a2*/ 	.short	(.L_124 - .L_123)
	.align		4
.L_123:
        /*02a4*/ 	.word	index@(_ZN7cutlass13device_kernelIN5flash19enable_sm80_to_sm89INS1_16FlashAttnBwdSm80INS1_25CollectiveMainloopBwdSm80ILi2ELi2EN4cute5tupleIJNS5_1CILi64EEENS7_ILi128EEES8_EEENS_10bfloat16_tEfNS_4arch4Sm80ELb1ELb0ELb0ELb1ELb1ELb0ELb0ELb0ELi2ELi2ELi4ELi2ELb1EEENS1_24CollectiveEpilogueBwdGQAISA_fSD_Li256ELb1ELb1EEENS1_25SingleTileBwdLPTSchedulerILb1ELi128ELb1EEEEEEEEEvNT_6ParamsE)
        /*02a8*/ 	.word	0x00000004


	//----- nvinfo : EIATTR_FRAME_SIZE
	.align		4
.L_124:
        /*02ac*/ 	.byte	0x04, 0x11
        /*02ae*/ 	.short	(.L_126 - .L_125)
	.align		4
.L_125:
        /*02b0*/ 	.word	index@(_ZN7cutlass13device_kernelIN5flash19enable_sm80_to_sm89INS1_16FlashAttnBwdSm80INS1_25CollectiveMainloopBwdSm80ILi2ELi2EN4cute5tupleIJNS5_1CILi64EEENS7_ILi128EEES8_EEENS_10bfloat16_tEfNS_4arch4Sm80ELb1ELb0ELb0ELb1ELb1ELb0ELb0ELb0ELi2ELi2ELi4ELi2ELb1EEENS1_24CollectiveEpilogueBwdGQAISA_fSD_Li256ELb1ELb1EEENS1_25SingleTileBwdLPTSchedulerILb1ELi128ELb1EEEEEEEEEvNT_6ParamsE)
        /*02b4*/ 	.word	0x00000000


	//----- nvinfo : EIATTR_REGCOUNT
	.align		4
.L_126:
        /*02b8*/ 	.byte	0x04, 0x2f
        /*02ba*/ 	.short	(.L_128 - .L_127)
	.align		4
.L_127:
        /*02bc*/ 	.word	index@(_ZN7cutlass13device_kernelIN5flash32FlashAttnBwdPostprocessConvertdQIN4cute5tupleIJNS3_1CILi64EEES6_EEENS_10bfloat16_tEfNS_4arch4Sm80ELi256ENS3_8TiledMMAINS3_8MMA_AtomIJNS3_30SM80_16x8x16_F32BF16BF16F32_TNEEEENS3_6LayoutINS4_IJNS5_ILi2EEENS5_ILi4EEENS5_ILi1EEEEEENS4_IJSI_SG_NS5_ILi0EEEEEEEENS4_IJNS5_ILi32EEES6_NS5_ILi16EEEEEEEELb0EEEEEvNT_6ParamsE)
        /*02c0*/ 	.word	0x00000028


	//----- nvinfo : EIATTR_FRAME_SIZE
	.align		4
.L_128:
        /*02c4*/ 	.byte	0x04, 0x11
        /*02c6*/ 	.short	(.L_130 - .L_129)
	.align		4
.L_129:
        /*02c8*/ 	.word	index@(_ZN7cutlass13device_kernelIN5flash32FlashAttnBwdPostprocessConvertdQIN4cute5tupleIJNS3_1CILi64EEES6_EEENS_10bfloat16_tEfNS_4arch4Sm80ELi256ENS3_8TiledMMAINS3_8MMA_AtomIJNS3_30SM80_16x8x16_F32BF16BF16F32_TNEEEENS3_6LayoutINS4_IJNS5_ILi2EEENS5_ILi4EEENS5_ILi1EEEEEENS4_IJSI_SG_NS5_ILi0EEEEEEEENS4_IJNS5_ILi32EEES6_NS5_ILi16EEEEEEEELb0EEEEEvNT_6ParamsE)
        /*02cc*/ 	.word	0x00000000


	//----- nvinfo : EIATTR_REGCOUNT
	.align		4
.L_130:
        /*02d0*/ 	.byte	0x04, 0x2f
        /*02d2*/ 	.short	(.L_132 - .L_131)
	.align		4
.L_131:
        /*02d4*/ 	.word	index@(_ZN7cutlass13device_kernelIN5flash19enable_sm80_to_sm89INS1_16FlashAttnBwdSm80INS1_25CollectiveMainloopBwdSm80ILi2ELi2EN4cute5tupleIJNS5_1CILi64EEENS7_ILi128EEES8_EEENS_10bfloat16_tEfNS_4arch4Sm80ELb1ELb0ELb0ELb1ELb0ELb0ELb0ELb0ELi2ELi2ELi4ELi2ELb1EEENS1_24CollectiveEpilogueBwdGQAISA_fSD_Li256ELb1ELb0EEENS1_25SingleTileBwdLPTSchedulerILb1ELi128ELb0EEEEEEEEEvNT_6ParamsE)
        /*02d8*/ 	.word	0x00000004


	//----- nvinfo : EIATTR_FRAME_SIZE
	.align		4
.L_132:
        /*02dc*/ 	.byte	0x04, 0x11
        /*02de*/ 	.short	(.L_134 - .L_133)
	.align		4
.L_133:
        /*02e0*/ 	.word	index@(_ZN7cutlass13device_kernelIN5flash19enable_sm80_to_sm89INS1_16FlashAttnBwdSm80INS1_25CollectiveMainloopBwdSm80ILi2ELi2EN4cute5tupleIJNS5_1CILi64EEENS7_ILi128EEES8_EEENS_10bfloat16_tEfNS_4arch4Sm80ELb1ELb0ELb0ELb1ELb0ELb0ELb0ELb0ELi2ELi2ELi4ELi2ELb1EEENS1_24CollectiveEpilogueBwdGQAISA_fSD_Li256ELb1ELb0EEENS1_25SingleTileBwdLPTSchedulerILb1ELi128ELb0EEEEEEEEEvNT_6ParamsE)
        /*02e4*/ 	.word	0x00000000


	//----- nvinfo : EIATTR_REGCOUNT
	.align		4
.L_134:
        /*02e8*/ 	.byte	0x04, 0x2f
        /*02ea*/ 	.short	(.L_136 - .L_135)
	.align		4
.L_135:
        /*02ec*/ 	.word	index@(_ZN7cutlass13device_kernelIN5flash19enable_sm80_to_sm89INS1_16FlashAttnBwdSm80INS1_25CollectiveMainloopBwdSm80ILi2ELi2EN4cute5tupleIJNS5_1CILi64EEENS7_ILi128EEES8_EEENS_10bfloat16_tEfNS_4arch4Sm80ELb1ELb0ELb0ELb1ELb1ELb0ELb0ELb0ELi2ELi2ELi4ELi2ELb1EEENS1_21CollectiveEpilogueBwdISA_SB_SD_Li256ELb1ELb0ELi2EEENS1_25SingleTileBwdLPTSchedulerILb1ELi128ELb1EEEEEEEEEvNT_6ParamsE)
        /*02f0*/ 	.word	0x00000004


	//----- nvinfo : EIATTR_FRAME_SIZE
	.align		4
.L_136:
        /*02f4*/ 	.byte	0x04, 0x11
        /*02f6*/ 	.short	(.L_138 - .L_137)
	.align		4
.L_137:
        /*02f8*/ 	.word	index@(_ZN7cutlass13device_kernelIN5flash19enable_sm80_to_sm89INS1_16FlashAttnBwdSm80INS1_25CollectiveMainloopBwdSm80ILi2ELi2EN4cute5tupleIJNS5_1CILi64EEENS7_ILi128EEES8_EEENS_10bfloat16_tEfNS_4arch4Sm80ELb1ELb0ELb0ELb1ELb1ELb0ELb0ELb0ELi2ELi2ELi4ELi2ELb1EEENS1_21CollectiveEpilogueBwdISA_SB_SD_Li256ELb1ELb0ELi2EEENS1_25SingleTileBwdLPTSchedulerILb1ELi128ELb1EEEEEEEEEvNT_6ParamsE)
        /*02fc*/ 	.word	0x00000000


	//----- nvinfo : EIATTR_REGCOUNT
	.align		4
.L_138:
        /*0300*/ 	.byte	0x04, 0x2f
        /*0302*/ 	.short	(.L_140 - .L_139)
	.align		4
.L_139:
        /*0304*/ 	.word	index@(_ZN7cutlass13device_kernelIN5flash19enable_sm80_to_sm89INS1_16FlashAttnBwdSm80INS1_25CollectiveMainloopBwdSm80ILi2ELi2EN4cute5tupleIJNS5_1CILi64EEENS7_ILi128EEES8_EEENS_10bfloat16_tEfNS_4arch4Sm80ELb1ELb0ELb0ELb1ELb0ELb0ELb0ELb0ELi2ELi2ELi4ELi2ELb1EEENS1_21CollectiveEpilogueBwdISA_SB_SD_Li256ELb1ELb0ELi2EEENS1_25SingleTileBwdLPTSchedulerILb1ELi128ELb0EEEEEEEEEvNT_6ParamsE)
        /*0308*/ 	.word	0x00000004


	//----- nvinfo : EIATTR_FRAME_SIZE
	.align		4
.L_140:
        /*030c*/ 	.byte	0x04, 0x11
        /*030e*/ 	.short	(.L_142 - .L_141)
	.align		4
.L_141:
        /*0310*/ 	.word	index@(_ZN7cutlass13device_kernelIN5flash19enable_sm80_to_sm89INS1_16FlashAttnBwdSm80INS1_25CollectiveMainloopBwdSm80ILi2ELi2EN4cute5tupleIJNS5_1CILi64EEENS7_ILi128EEES8_EEENS_10bfloat16_tEfNS_4arch4Sm80ELb1ELb0ELb0ELb1ELb0ELb0ELb0ELb0ELi2ELi2ELi4ELi2ELb1EEENS1_21CollectiveEpilogueBwdISA_SB_SD_Li256ELb1ELb0ELi2EEENS1_25SingleTileBwdLPTSchedulerILb1ELi128ELb0EEEEEEEEEvNT_6ParamsE)
        /*0314*/ 	.word	0x00000000


	//----- nvinfo : EIATTR_REGCOUNT
	.align		4
.L_142:
        /*0318*/ 	.byte	0x04, 0x2f
        /*031a*/ 	.short	(.L_144 - .L_143)
	.align		4
.L_143:
        /*031c*/ 	.word	index@(_ZN7cutlass13device_kernelIN5flash22FlashAttnBwdPreprocessIN4cute5tupleIJNS3_1CILi64EEES6_EEENS_10bfloat16_tEfNS_4arch4Sm80ELb1ELb0EEEEEvNT_6ParamsE)
        /*0320*/ 	.word	0x00000027


	//----- nvinfo : EIATTR_FRAME_SIZE
	.align		4
.L_144:
        /*0324*/ 	.byte	0x04, 0x11
        /*0326*/ 	.short	(.L_146 - .L_145)
	.align		4
.L_145:
        /*0328*/ 	.word	index@(_ZN7cutlass13device_kernelIN5flash22FlashAttnBwdPreprocessIN4cute5tupleIJNS3_1CILi64EEES6_EEENS_10bfloat16_tEfNS_4arch4Sm80ELb1ELb0EEEEEvNT_6ParamsE)
        /*032c*/ 	.word	0x00000000


	//----- nvinfo : EIATTR_REGCOUNT
	.align		4
.L_146:
        /*0330*/ 	.byte	0x04, 0x2f
        /*0332*/ 	.short	(.L_148 - .L_147)
	.align		4
.L_147:
        /*0334*/ 	.word	index@(_ZN7cutlass13device_kernelIN5flash19enable_sm80_to_sm89INS1_16FlashAttnBwdSm80INS1_25CollectiveMainloopBwdSm80ILi2ELi2EN4cute5tupleIJNS5_1CILi64EEENS7_ILi128EEES8_EEENS_10bfloat16_tEfNS_4arch4Sm80ELb1ELb0ELb0ELb0ELb1ELb0ELb0ELb0ELi2ELi2ELi4ELi2ELb1EEENS1_24CollectiveEpilogueBwdGQAISA_fSD_Li256ELb0ELb1EEENS1_25SingleTileBwdLPTSchedulerILb0ELi128ELb1EEEEEEEEEvNT_6ParamsE)
        /*0338*/ 	.word	0x00000004


	//----- nvinfo : EIATTR_FRAME_SIZE
	.align		4
.L_148:
        /*033c*/ 	.byte	0x04, 0x11
        /*033e*/ 	.short	(.L_150 - .L_149)
	.align		4
.L_149:
        /*0340*/ 	.word	index@(_ZN7cutlass13device_kernelIN5flash19enable_sm80_to_sm89INS1_16FlashAttnBwdSm80INS1_25CollectiveMainloopBwdSm80ILi2ELi2EN4cute5tupleIJNS5_1CILi64EEENS7_ILi128EEES8_EEENS_10bfloat16_tEfNS_4arch4Sm80ELb1ELb0ELb0ELb0ELb1ELb0ELb0ELb0ELi2ELi2ELi4ELi2ELb1EEENS1_24CollectiveEpilogueBwdGQAISA_fSD_Li256ELb0ELb1EEENS1_25SingleTileBwdLPTSchedulerILb0ELi128ELb1EEEEEEEEEvNT_6ParamsE)
        /*0344*/ 	.word	0x00000000


	//----- nvinfo : EIATTR_REGCOUNT
	.align		4
.L_150:
        /*0348*/ 	.byte	0x04, 0x2f
        /*034a*/ 	.short	(.L_152 - .L_151)
	.align		4
.L_151:
        /*034c*/ 	.word	index@(_ZN7cutlass13device_kernelIN5flash19enable_sm80_to_sm89INS1_16FlashAttnBwdSm80INS1_25CollectiveMainloopBwdSm80ILi2ELi2EN4cute5tupleIJNS5_1CILi64EEENS7_ILi128EEES8_EEENS_10bfloat16_tEfNS_4arch4Sm80ELb1ELb0ELb0ELb0ELb0ELb0ELb0ELb0ELi2ELi2ELi4ELi2ELb1EEENS1_24CollectiveEpilogueBwdGQAISA_fSD_Li256ELb0ELb0EEENS1_25SingleTileBwdLPTSchedulerILb0ELi128ELb0EEEEEEEEEvNT_6ParamsE)
        /*0350*/ 	.word	0x00000004


	//----- nvinfo : EIATTR_FRAME_SIZE
	.align		4
.L_152:
        /*0354*/ 	.byte	0x04, 0x11
        /*0356*/ 	.short	(.L_154 - .L_153)
	.align		4
.L_153:
        /*0358*/ 	.word	index@(_ZN7cutlass13device_kernelIN5flash19enable_sm80_to_sm89INS1_16FlashAttnBwdSm80INS1_25CollectiveMainloopBwdSm80ILi2ELi2EN4cute5tupleIJNS5_1CILi64EEENS7_ILi128EEES8_EEENS_10bfloat16_tEfNS_4arch4Sm80ELb1ELb0ELb0ELb0ELb0ELb0ELb0ELb0ELi2ELi2ELi4ELi2ELb1EEENS1_24CollectiveEpilogueBwdGQAISA_fSD_Li256ELb0ELb0EEENS1_25SingleTileBwdLPTSchedulerILb0ELi128ELb0EEEEEEEEEvNT_6ParamsE)
        /*035c*/ 	.word	0x00000000


	//----- nvinfo : EIATTR_REGCOUNT
	.align		4
.L_154:
        /*0360*/ 	.byte	0x04, 0x2f
        /*0362*/ 	.short	(.L_156 - .L_155)
	.align		4
.L_155:
        /*0364*/ 	.word	index@(_ZN7cutlass13device_kernelIN5flash19enable_sm80_to_sm89INS1_16FlashAttnBwdSm80INS1_25CollectiveMainloopBwdSm80ILi2ELi2EN4cute5tupleIJNS5_1CILi64EEENS7_ILi128EEES8_EEENS_10bfloat16_tEfNS_4arch4Sm80ELb1ELb0ELb0ELb0ELb1ELb0ELb0ELb0ELi2ELi2ELi4ELi2ELb1EEENS1_21CollectiveEpilogueBwdISA_SB_SD_Li256ELb0ELb0ELi2EEENS1_25SingleTileBwdLPTSchedulerILb0ELi128ELb1EEEEEEEEEvNT_6ParamsE)
        /*0368*/ 	.word	0x00000004


	//----- nvinfo : EIATTR_FRAME_SIZE
	.align		4
.L_156:
        /*036c*/ 	.byte	0x04, 0x11
        /*036e*/ 	.short	(.L_158 - .L_157)
	.align		4
.L_157:
        /*0370*/ 	.word	index@(_ZN7cutlass13device_kernelIN5flash19enable_sm80_to_sm89INS1_16FlashAttnBwdSm80INS1_25CollectiveMainloopBwdSm80ILi2ELi2EN4cute5tupleIJNS5_1CILi64EEENS7_ILi128EEES8_EEENS_10bfloat16_tEfNS_4arch4Sm80ELb1ELb0ELb0ELb0ELb1ELb0ELb0ELb0ELi2ELi2ELi4ELi2ELb1EEENS1_21CollectiveEpilogueBwdISA_SB_SD_Li256ELb0ELb0ELi2EEENS1_25SingleTileBwdLPTSchedulerILb0ELi128ELb1EEEEEEEEEvNT_6ParamsE)
        /*0374*/ 	.word	0x00000000


	//----- nvinfo : EIATTR_REGCOUNT
	.align		4
.L_158:
        /*0378*/ 	.byte	0x04, 0x2f
        /*037a*/ 	.short	(.L_160 - .L_159)
	.align		4
.L_159:
        /*037c*/ 	.word	index@(_ZN7cutlass13device_kernelIN5flash19enable_sm80_to_sm89INS1_16FlashAttnBwdSm80INS1_25CollectiveMainloopBwdSm80ILi2ELi2EN4cute5tupleIJNS5_1CILi64EEENS7_ILi128EEES8_EEENS_10bfloat16_tEfNS_4arch4Sm80ELb1ELb0ELb0ELb0ELb0ELb0ELb0ELb0ELi2ELi2ELi4ELi2ELb1EEENS1_21CollectiveEpilogueBwdISA_SB_SD_Li256ELb0ELb0ELi2EEENS1_25SingleTileBwdLPTSchedulerILb0ELi128ELb0EEEEEEEEEvNT_6ParamsE)
        /*0380*/ 	.word	0x00000004


	//----- nvinfo : EIATTR_FRAME_SIZE
	.align		4
.L_160:
        /*0384*/ 	.byte	0x04, 0x11
        /*0386*/ 	.short	(.L_162 - .L_161)
	.align		4
.L_161:
        /*0388*/ 	.word	index@(_ZN7cutlass13device_kernelIN5flash19enable_sm80_to_sm89INS1_16FlashAttnBwdSm80INS1_25CollectiveMainloopBwdSm80ILi2ELi2EN4cute5tupleIJNS5_1CILi64EEENS7_ILi128EEES8_EEENS_10bfloat16_tEfNS_4arch4Sm80ELb1ELb0ELb0ELb0ELb0ELb0ELb0ELb0ELi2ELi2ELi4ELi2ELb1EEENS1_21CollectiveEpilogueBwdISA_SB_SD_Li256ELb0ELb0ELi2EEENS1_25SingleTileBwdLPTSchedulerILb0ELi128ELb0EEEEEEEEEvNT_6ParamsE)
        /*038c*/ 	.word	0x00000000


	//----- nvinfo : EIATTR_REGCOUNT
	.align		4
.L_162:
        /*0390*/ 	.byte	0x04, 0x2f
        /*0392*/ 	.short	(.L_164 - .L_163)
	.align		4
.L_163:
        /*0394*/ 	.word	index@(_ZN7cutlass13device_kernelIN5flash19enable_sm80_to_sm89INS1_16FlashAttnBwdSm80INS1_25CollectiveMainloopBwdSm80ILi2ELi2EN4cute5tupleIJNS5_1CILi64EEENS7_ILi128EEES8_EEENS_10bfloat16_tEfNS_4arch4Sm80ELb0ELb1ELb0ELb1ELb1ELb0ELb0ELb0ELi2ELi2ELi4ELi2ELb1EEENS1_24CollectiveEpilogueBwdGQAISA_fSD_Li256ELb1ELb1EEENS1_19SingleTileSchedulerILb1ELb0ELb0ELi128EEEEEEEEEvNT_6ParamsE)
        /*0398*/ 	.word	0x00000004


	//----- nvinfo : EIATTR_FRAME_SIZE
	.align		4
.L_164:
        /*039c*/ 	.byte	0x04, 0x11
        /*039e*/ 	.short	(.L_166 - .L_165)
	.align		4
.L_165:
        /*03a0*/ 	.word	index@(_ZN7cutlass13device_kernelIN5flash19enable_sm80_to_sm89INS1_16FlashAttnBwdSm80INS1_25CollectiveMainloopBwdSm80ILi2ELi2EN4cute5tupleIJNS5_1CILi64EEENS7_ILi128EEES8_EEENS_10bfloat16_tEfNS_4arch4Sm80ELb0ELb1ELb0ELb1ELb1ELb0ELb0ELb0ELi2ELi2ELi4ELi2ELb1EEENS1_24CollectiveEpilogueBwdGQAISA_fSD_Li256ELb1ELb1EEENS1_19SingleTileSchedulerILb1ELb0ELb0ELi128EEEEEEEEEvNT_6ParamsE)
        /*03a4*/ 	.word	0x00000000


	//----- nvinfo : EIATTR_REGCOUNT
	.align		4
.L_166:
        /*03a8*/ 	.byte	0x04, 0x2f
        /*03aa*/ 	.short	(.L_168 - .L_167)
	.align		4
.L_167:
        /*03ac*/ 	.word	index@(_ZN7cutlass13device_kernelIN5flash19enable_sm80_to_sm89INS1_16FlashAttnBwdSm80INS1_25CollectiveMainloopBwdSm80ILi2ELi2EN4cute5tupleIJNS5_1CILi64EEENS7_ILi128EEES8_EEENS_10bfloat16_tEfNS_4arch4Sm80ELb0ELb1ELb0ELb1ELb0ELb0ELb0ELb0ELi2ELi2ELi4ELi2ELb1EEENS1_24CollectiveEpilogueBwdGQAISA_fSD_Li256ELb1ELb0EEENS1_19SingleTileSchedulerILb1ELb0ELb0ELi128EEEEEEEEEvNT_6ParamsE)
        /*03b0*/ 	.word	0x00000004


	//----- nvinfo : EIATTR_FRAME_SIZE
	.align		4
.L_168:
        /*03b4*/ 	.byte	0x04, 0x11
        /*03b6*/ 	.short	(.L_170 - .L_169)
	.align		4
.L_169:
        /*03b8*/ 	.word	index@(_ZN7cutlass13device_kernelIN5flash19enable_sm80_to_sm89INS1_16FlashAttnBwdSm80INS1_25CollectiveMainloopBwdSm80ILi2ELi2EN4cute5tupleIJNS5_1CILi64EEENS7_ILi128EEES8_EEENS_10bfloat16_tEfNS_4arch4Sm80ELb0ELb1ELb0ELb1ELb0ELb0ELb0ELb0ELi2ELi2ELi4ELi2ELb1EEENS1_24CollectiveEpilogueBwdGQAISA_fSD_Li256ELb1ELb0EEENS1_19SingleTileSchedulerILb1ELb0ELb0ELi128EEEEEEEEEvNT_6ParamsE)
        /*03bc*/ 	.word	0x00000000


	//----- nvinfo : EIATTR_REGCOUNT
	.align		4
.L_170:
        /*03c0*/ 	.byte	0x04, 0x2f
        /*03c2*/ 	.short	(.L_172 - .L_171)
	.align		4
.L_171:
        /*03c4*/ 	.word	index@(_ZN7cutlass13device_kernelIN5flash19enable_sm80_to_sm89INS1_16FlashAttnBwdSm80INS1_25CollectiveMainloopBwdSm80ILi2ELi2EN4cute5tupleIJNS5_1CILi64EEENS7_ILi128EEES8_EEENS_10bfloat16_tEfNS_4arch4Sm80ELb0ELb1ELb0ELb1ELb1ELb0ELb0ELb0ELi2ELi2ELi4ELi2ELb1EEENS1_21CollectiveEpilogueBwdISA_SB_SD_Li256ELb1ELb0ELi2EEENS1_19SingleTileSchedulerILb1ELb0ELb0ELi128EEEEEEEEEvNT_6ParamsE)
        /*03c8*/ 	.word	0x00000004


	//----- nvinfo : EIATTR_FRAME_SIZE
	.align		4
.L_172:
        /*03cc*/ 	.byte	0x04, 0x11
        /*03ce*/ 	.short	(.L_174 - .L_173)
	.align		4
.L_173:
        /*03d0*/ 	.word	index@(_ZN7cutlass13device_kernelIN5flash19enable_sm80_to_sm89INS1_16FlashAttnBwdSm80INS1_25CollectiveMainloopBwdSm80ILi2ELi2EN4cute5tupleIJNS5_1CILi64EEENS7_ILi128EEES8_EEENS_10bfloat16_tEfNS_4arch4Sm80ELb0ELb1ELb0ELb1ELb1ELb0ELb0ELb0ELi2ELi2ELi4ELi2ELb1EEENS1_21CollectiveEpilogueBwdISA_SB_SD_Li256ELb1ELb0ELi2EEENS1_19SingleTileSchedulerILb1ELb0ELb0ELi128EEEEEEEEEvNT_6ParamsE)
        /*03d4*/ 	.word	0x00000000


	//----- nvinfo : EIATTR_REGCOUNT
	.align		4
.L_174:
        /*03d8*/ 	.byte	0x04, 0x2f
        /*03da*/ 	.short	(.L_176 - .L_175)
	.align		4
.L_175:
        /*03dc*/ 	.word	index@(_ZN7cutlass13device_kernelIN5flash19enable_sm80_to_sm89INS1_16FlashAttnBwdSm80INS1_25CollectiveMainloopBwdSm80ILi2ELi2EN4cute5tupleIJNS5_1CILi64EEENS7_ILi128EEES8_EEENS_10bfloat16_tEfNS_4arch4Sm80ELb0ELb1ELb0ELb1ELb0ELb0ELb0ELb0ELi2ELi2ELi4ELi2ELb1EEENS1_21CollectiveEpilogueBwdISA_SB_SD_Li256ELb1ELb0ELi2EEENS1_19SingleTileSchedulerILb1ELb0ELb0ELi128EEEEEEEEEvNT_6ParamsE)
        /*03e0*/ 	.word	0x00000004


	//----- nvinfo : EIATTR_FRAME_SIZE
	.align		4
.L_176:
        /*03e4*/ 	.byte	0x04, 0x11
        /*03e6*/ 	.short	(.L_178 - .L_177)
	.align		4
.L_177:
        /*03e8*/ 	.word	index@(_ZN7cutlass13device_kernelIN5flash19enable_sm80_to_sm89INS1_16FlashAttnBwdSm80INS1_25CollectiveMainloopBwdSm80ILi2ELi2EN4cute5tupleIJNS5_1CILi64EEENS7_ILi128EEES8_EEENS_10bfloat16_tEfNS_4arch4Sm80ELb0ELb1ELb0ELb1ELb0ELb0ELb0ELb0ELi2ELi2ELi4ELi2ELb1EEENS1_21CollectiveEpilogueBwdISA_SB_SD_Li256ELb1ELb0ELi2EEENS1_19SingleTileSchedulerILb1ELb0ELb0ELi128EEEEEEEEEvNT_6ParamsE)
        /*03ec*/ 	.word	0x00000000


	//----- nvinfo : EIATTR_REGCOUNT
	.align		4
.L_178:
        /*03f0*/ 	.byte	0x04, 0x2f
        /*03f2*/ 	.short	(.L_180 - .L_179)
	.align		4
.L_179:
        /*03f4*/ 	.word	index@(_ZN7cutlass13device_kernelIN5flash19enable_sm80_to_sm89INS1_16FlashAttnBwdSm80INS1_25CollectiveMainloopBwdSm80ILi2ELi2EN4cute5tupleIJNS5_1CILi64EEENS7_ILi128EEES8_EEENS_10bfloat16_tEfNS_4arch4Sm80ELb0ELb1ELb0ELb0ELb1ELb0ELb0ELb0ELi2ELi2ELi4ELi2ELb1EEENS1_24CollectiveEpilogueBwdGQAISA_fSD_Li256ELb0ELb1EEENS1_19SingleTileSchedulerILb0ELb0ELb0ELi128EEEEEEEEEvNT_6ParamsE)
        /*03f8*/ 	.word	0x00000004


	//----- nvinfo : EIATTR_FRAME_SIZE
	.align		4
.L_180:
        /*03fc*/ 	.byte	0x04, 0x11
        /*03fe*/ 	.short	(.L_182 - .L_181)
	.align		4
.L_181:
        /*0400*/ 	.word	index@(_ZN7cutlass13device_kernelIN5flash19enable_sm80_to_sm89INS1_16FlashAttnBwdSm80INS1_25CollectiveMainloopBwdSm80ILi2ELi2EN4cute5tupleIJNS5_1CILi64EEENS7_ILi128EEES8_EEENS_10bfloat16_tEfNS_4arch4Sm80ELb0ELb1ELb0ELb0ELb1ELb0ELb0ELb0ELi2ELi2ELi4ELi2ELb1EEENS1_24CollectiveEpilogueBwdGQAISA_fSD_Li256ELb0ELb1EEENS1_19SingleTileSchedulerILb0ELb0ELb0ELi128EEEEEEEEEvNT_6ParamsE)
        /*0404*/ 	.word	0x00000000


	//----- nvinfo : EIATTR_REGCOUNT
	.align		4
.L_182:
        /*0408*/ 	.byte	0x04, 0x2f
        /*040a*/ 	.short	(.L_184 - .L_183)
	.align		4
.L_183:
        /*040c*/ 	.word	index@(_ZN7cutlass13device_kernelIN5flash19enable_sm80_to_sm89INS1_16FlashAttnBwdSm80INS1_25CollectiveMainloopBwdSm80ILi2ELi2EN4cute5tupleIJNS5_1CILi64EEENS7_ILi128EEES8_EEENS_10bfloat16_tEfNS_4arch4Sm80ELb0ELb1ELb0ELb0ELb0ELb0ELb0ELb0ELi2ELi2ELi4ELi2ELb1EEENS1_24CollectiveEpilogueBwdGQAISA_fSD_Li256ELb0ELb0EEENS1_19SingleTileSchedulerILb0ELb0ELb0ELi128EEEEEEEEEvNT_6ParamsE)
        /*0410*/ 	.word	0x00000004


	//----- nvinfo : EIATTR_FRAME_SIZE
	.align		4
.L_184:
        /*0414*/ 	.byte	0x04, 0x11
        /*0416*/ 	.short	(.L_186 - .L_185)
	.align		4
.L_185:
        /*0418*/ 	.word	index@(_ZN7cutlass13device_kernelIN5flash19enable_sm80_to_sm89INS1_16FlashAttnBwdSm80INS1_25CollectiveMainloopBwdSm80ILi2ELi2EN4cute5tupleIJNS5_1CILi64EEENS7_ILi128EEES8_EEENS_10bfloat16_tEfNS_4arch4Sm80ELb0ELb1ELb0ELb0ELb0ELb0ELb0ELb0ELi2ELi2ELi4ELi2ELb1EEENS1_24CollectiveEpilogueBwdGQAISA_fSD_Li256ELb0ELb0EEENS1_19SingleTileSchedulerILb0ELb0ELb0ELi128EEEEEEEEEvNT_6ParamsE)
        /*041c*/ 	.word	0x00000000


	//----- nvinfo : EIATTR_REGCOUNT
	.align		4
.L_186:
        /*0420*/ 	.byte	0x04, 0x2f
        /*0422*/ 	.short	(.L_188 - .L_187)
	.align		4
.L_187:
        /*0424*/ 	.word	index@(_ZN7cutlass13device_kernelIN5flash19enable_sm80_to_sm89INS1_16FlashAttnBwdSm80INS1_25CollectiveMainloopBwdSm80ILi2ELi2EN4cute5tupleIJNS5_1CILi64EEENS7_ILi128EEES8_EEENS_10bfloat16_tEfNS_4arch4Sm80ELb0ELb1ELb0ELb0ELb1ELb0ELb0ELb0ELi2ELi2ELi4ELi2ELb1EEENS1_21CollectiveEpilogueBwdISA_SB_SD_Li256ELb0ELb0ELi2EEENS1_19SingleTileSchedulerILb0ELb0ELb0ELi128EEEEEEEEEvNT_6ParamsE)
        /*0428*/ 	.word	0x00000004


	//----- nvinfo : EIATTR_FRAME_SIZE
	.align		4
.L_188:
        /*042c*/ 	.byte	0x04, 0x11
        /*042e*/ 	.short	(.L_190 - .L_189)
	.align		4
.L_189:
        /*0430*/ 	.word	index@(_ZN7cutlass13device_kernelIN5flash19enable_sm80_to_sm89INS1_16FlashAttnBwdSm80INS1_25CollectiveMainloopBwdSm80ILi2ELi2EN4cute5tupleIJNS5_1CILi64EEENS7_ILi128EEES8_EEENS_10bfloat16_tEfNS_4arch4Sm80ELb0ELb1ELb0ELb0ELb1ELb0ELb0ELb0ELi2ELi2ELi4ELi2ELb1EEENS1_21CollectiveEpilogueBwdISA_SB_SD_Li256ELb0ELb0ELi2EEENS1_19SingleTileSchedulerILb0ELb0ELb0ELi128EEEEEEEEEvNT_6ParamsE)
        /*0434*/ 	.word	0x00000000


	//----- nvinfo : EIATTR_REGCOUNT
	.align		4
.L_190:
        /*0438*/ 	.byte	0x04, 0x2f
        /*043a*/ 	.short	(.L_192 - .L_191)
	.align		4
.L_191:
        /*043c*/ 	.word	index@(_ZN7cutlass13device_kernelIN5flash19enable_sm80_to_sm89INS1_16FlashAttnBwdSm80INS1_25CollectiveMainloopBwdSm80ILi2ELi2EN4cute5tupleIJNS5_1CILi64EEENS7_ILi128EEES8_EEENS_10bfloat16_tEfNS_4arch4Sm80ELb0ELb1ELb0ELb0ELb0ELb0ELb0ELb0ELi2ELi2ELi4ELi2ELb1EEENS1_21CollectiveEpilogueBwdISA_SB_SD_Li256ELb0ELb0ELi2EEENS1_19SingleTileSchedulerILb0ELb0ELb0ELi128EEEEEEEEEvNT_6ParamsE)
        /*0440*/ 	.word	0x00000004


	//----- nvinfo : EIATTR_FRAME_SIZE
	.align		4
.L_192:
        /*0444*/ 	.byte	0x04, 0x11
        /*0446*/ 	.short	(.L_194 - .L_193)
	.align		4
.L_193:
        /*0448*/ 	.word	index@(_ZN7cutlass13device_kernelIN5flash19enable_sm80_to_sm89INS1_16FlashAttnBwdSm80INS1_25CollectiveMainloopBwdSm80ILi2ELi2EN4cute5tupleIJNS5_1CILi64EEENS7_ILi128EEES8_EEENS_10bfloat16_tEfNS_4arch4Sm80ELb0ELb1ELb0ELb0ELb0ELb0ELb0ELb0ELi2ELi2ELi4ELi2ELb1EEENS1_21CollectiveEpilogueBwdISA_SB_SD_Li256ELb0ELb0ELi2EEENS1_19SingleTileSchedulerILb0ELb0ELb0ELi128EEEEEEEEEvNT_6ParamsE)
        /*044c*/ 	.word	0x00000000


	//----- nvinfo : EIATTR_REGCOUNT
	.align		4
.L_194:
        /*0450*/ 	.byte	0x04, 0x2f
        /*0452*/ 	.short	(.L_196 - .L_195)
	.align		4
.L_195:
        /*0454*/ 	.word	index@(_ZN7cutlass13device_kernelIN5flash19enable_sm80_to_sm89INS1_16FlashAttnBwdSm80INS1_25CollectiveMainloopBwdSm80ILi2ELi2EN4cute5tupleIJNS5_1CILi64EEENS7_ILi128EEES8_EEENS_10bfloat16_tEfNS_4arch4Sm80ELb0ELb0ELb0ELb1ELb1ELb0ELb0ELb0ELi2ELi2ELi4ELi2ELb1EEENS1_24CollectiveEpilogueBwdGQAISA_fSD_Li256ELb1ELb1EEENS1_19SingleTileSchedulerILb1ELb0ELb0ELi128EEEEEEEEEvNT_6ParamsE)
        /*0458*/ 	.word	0x00000004


	//----- nvinfo : EIATTR_FRAME_SIZE
	.align		4
.L_196:
        /*045c*/ 	.byte	0x04, 0x11
        /*045e*/ 	.short	(.L_198 - .L_197)
	.align		4
.L_197:
        /*0460*/ 	.word	index@(_ZN7cutlass13device_kernelIN5flash19enable_sm80_to_sm89INS1_16FlashAttnBwdSm80INS1_25CollectiveMainloopBwdSm80ILi2ELi2EN4cute5tupleIJNS5_1CILi64EEENS7_ILi128EEES8_EEENS_10bfloat16_tEfNS_4arch4Sm80ELb0ELb0ELb0ELb1ELb1ELb0ELb0ELb0ELi2ELi2ELi4ELi2ELb1EEENS1_24CollectiveEpilogueBwdGQAISA_fSD_Li256ELb1ELb1EEENS1_19SingleTileSchedulerILb1ELb0ELb0ELi128EEEEEEEEEvNT_6ParamsE)
        /*0464*/ 	.word	0x00000000


	//----- nvinfo : EIATTR_REGCOUNT
	.align		4
.L_198:
        /*0468*/ 	.byte	0x04, 0x2f
        /*046a*/ 	.short	(.L_200 - .L_199)
	.align		4
.L_199:
        /*046c*/ 	.word	index@(_ZN7cutlass13device_kernelIN5flash19enable_sm80_to_sm89INS1_16FlashAttnBwdSm80INS1_25CollectiveMainloopBwdSm80ILi2ELi2EN4cute5tupleIJNS5_1CILi64EEENS7_ILi128EEES8_EEENS_10bfloat16_tEfNS_4arch4Sm80ELb0ELb0ELb0ELb1ELb0ELb0ELb0ELb0ELi2ELi2ELi4ELi2ELb1EEENS1_24CollectiveEpilogueBwdGQAISA_fSD_Li256ELb1ELb0EEENS1_19SingleTileSchedulerILb1ELb0ELb0ELi128EEEEEEEEEvNT_6ParamsE)
        /*0470*/ 	.word	0x00000004


	//----- nvinfo : EIATTR_FRAME_SIZE
	.align		4
.L_200:
        /*0474*/ 	.byte	0x04, 0x11
        /*0476*/ 	.short	(.L_202 - .L_201)
	.align		4
.L_201:
        /*0478*/ 	.word	index@(_ZN7cutlass13device_kernelIN5flash19enable_sm80_to_sm89INS1_16FlashAttnBwdSm80INS1_25CollectiveMainloopBwdSm80ILi2ELi2EN4cute5tupleIJNS5_1CILi64EEENS7_ILi128EEES8_EEENS_10bfloat16_tEfNS_4arch4Sm80ELb0ELb0ELb0ELb1ELb0ELb0ELb0ELb0ELi2ELi2ELi4ELi2ELb1EEENS1_24CollectiveEpilogueBwdGQAISA_fSD_Li256ELb1ELb0EEENS1_19SingleTileSchedulerILb1ELb0ELb0ELi128EEEEEEEEEvNT_6ParamsE)
        /*047c*/ 	.word	0x00000000


	//----- nvinfo : EIATTR_REGCOUNT
	.align		4
.L_202:
        /*0480*/ 	.byte	0x04, 0x2f
        /*0482*/ 	.short	(.L_204 - .L_203)
	.align		4
.L_203:
        /*0484*/ 	.word	index@(_ZN7cutlass13device_kernelIN5flash19enable_sm80_to_sm89INS1_16FlashAttnBwdSm80INS1_25CollectiveMainloopBwdSm80ILi2ELi2EN4cute5tupleIJNS5_1CILi64EEENS7_ILi128EEES8_EEENS_10bfloat16_tEfNS_4arch4Sm80ELb0ELb0ELb0ELb1ELb1ELb0ELb0ELb0ELi2ELi2ELi4ELi2ELb1EEENS1_21CollectiveEpilogueBwdISA_SB_SD_Li256ELb1ELb0ELi2EEENS1_19SingleTileSchedulerILb1ELb0ELb0ELi128EEEEEEEEEvNT_6ParamsE)
        /*0488*/ 	.word	0x00000004


	//----- nvinfo : EIATTR_FRAME_SIZE
	.align		4
.L_204:
        /*048c*/ 	.byte	0x04, 0x11
        /*048e*/ 	.short	(.L_206 - .L_205)
	.align		4
.L_205:
        /*0490*/ 	.word	index@(_ZN7cutlass13device_kernelIN5flash19enable_sm80_to_sm89INS1_16FlashAttnBwdSm80INS1_25CollectiveMainloopBwdSm80ILi2ELi2EN4cute5tupleIJNS5_1CILi64EEENS7_ILi128EEES8_EEENS_10bfloat16_tEfNS_4arch4Sm80ELb0ELb0ELb0ELb1ELb1ELb0ELb0ELb0ELi2ELi2ELi4ELi2ELb1EEENS1_21CollectiveEpilogueBwdISA_SB_SD_Li256ELb1ELb0ELi2EEENS1_19SingleTileSchedulerILb1ELb0ELb0ELi128EEEEEEEEEvNT_6ParamsE)
        /*0494*/ 	.word	0x00000000


	//----- nvinfo : EIATTR_REGCOUNT
	.align		4
.L_206:
        /*0498*/ 	.byte	0x04, 0x2f
        /*049a*/ 	.short	(.L_208 - .L_207)
	.align		4
.L_207:
        /*049c*/ 	.word	index@(_ZN7cutlass13device_kernelIN5flash19enable_sm80_to_sm89INS1_16FlashAttnBwdSm80INS1_25CollectiveMainloopBwdSm80ILi2ELi2EN4cute5tupleIJNS5_1CILi64EEENS7_ILi128EEES8_EEENS_10bfloat16_tEfNS_4arch4Sm80ELb0ELb0ELb0ELb1ELb0ELb0ELb0ELb0ELi2ELi2ELi4ELi2ELb1EEENS1_21CollectiveEpilogueBwdISA_SB_SD_Li256ELb1ELb0ELi2EEENS1_19SingleTileSchedulerILb1ELb0ELb0ELi128EEEEEEEEEvNT_6ParamsE)
        /*04a0*/ 	.word	0x00000004


	//----- nvinfo : EIATTR_FRAME_SIZE
	.align		4
.L_208:
        /*04a4*/ 	.byte	0x04, 0x11
        /*04a6*/ 	.short	(.L_210 - .L_209)
	.align		4
.L_209:
        /*04a8*/ 	.word	index@(_ZN7cutlass13device_kernelIN5flash19enable_sm80_to_sm89INS1_16FlashAttnBwdSm80INS1_25CollectiveMainloopBwdSm80ILi2ELi2EN4cute5tupleIJNS5_1CILi64EEENS7_ILi128EEES8_EEENS_10bfloat16_tEfNS_4arch4Sm80ELb0ELb0ELb0ELb1ELb0ELb0ELb0ELb0ELi2ELi2ELi4ELi2ELb1EEENS1_21CollectiveEpilogueBwdISA_SB_SD_Li256ELb1ELb0ELi2EEENS1_19SingleTileSchedulerILb1ELb0ELb0ELi128EEEEEEEEEvNT_6ParamsE)
        /*04ac*/ 	.word	0x00000000


	//----- nvinfo : EIATTR_REGCOUNT
	.align		4
.L_210:
        /*04b0*/ 	.byte	0x04, 0x2f
        /*04b2*/ 	.short	(.L_212 - .L_211)
	.align		4
.L_211:
        /*04b4*/ 	.word	index@(_ZN7cutlass13device_kernelIN5flash19enable_sm80_to_sm89INS1_16FlashAttnBwdSm80INS1_25CollectiveMainloopBwdSm80ILi2ELi2EN4cute5tupleIJNS5_1CILi64EEENS7_ILi128EEES8_EEENS_10bfloat16_tEfNS_4arch4Sm80ELb0ELb0ELb0ELb0ELb1ELb0ELb0ELb0ELi2ELi2ELi4ELi2ELb1EEENS1_24CollectiveEpilogueBwdGQAISA_fSD_Li256ELb0ELb1EEENS1_19SingleTileSchedulerILb0ELb0ELb0ELi128EEEEEEEEEvNT_6ParamsE)
        /*04b8*/ 	.word	0x00000004


	//----- nvinfo : EIATTR_FRAME_SIZE
	.align		4
.L_212:
        /*04bc*/ 	.byte	0x04, 0x11
        /*04be*/ 	.short	(.L_214 - .L_213)
	.align		4
.L_213:
        /*04c0*/ 	.word	index@(_ZN7cutlass13device_kernelIN5flash19enable_sm80_to_sm89INS1_16FlashAttnBwdSm80INS1_25CollectiveMainloopBwdSm80ILi2ELi2EN4cute5tupleIJNS5_1CILi64EEENS7_ILi128EEES8_EEENS_10bfloat16_tEfNS_4arch4Sm80ELb0ELb0ELb0ELb0ELb1ELb0ELb0ELb0ELi2ELi2ELi4ELi2ELb1EEENS1_24CollectiveEpilogueBwdGQAISA_fSD_Li256ELb0ELb1EEENS1_19SingleTileSchedulerILb0ELb0ELb0ELi128EEEEEEEEEvNT_6ParamsE)
        /*04c4*/ 	.word	0x00000000


	//----- nvinfo : EIATTR_REGCOUNT
	.align		4
.L_214:
        /*04c8*/ 	.byte	0x04, 0x2f
        /*04ca*/ 	.short	(.L_216 - .L_215)
	.align		4
.L_215:
        /*04cc*/ 	.word	index@(_ZN7cutlass13device_kernelIN5flash19enable_sm80_to_sm89INS1_16FlashAttnBwdSm80INS1_25CollectiveMainloopBwdSm80ILi2ELi2EN4cute5tupleIJNS5_1CILi64EEENS7_ILi128EEES8_EEENS_10bfloat16_tEfNS_4arch4Sm80ELb0ELb0ELb0ELb0ELb0ELb0ELb0ELb0ELi2ELi2ELi4ELi2ELb1EEENS1_24CollectiveEpilogueBwdGQAISA_fSD_Li256ELb0ELb0EEENS1_19SingleTileSchedulerILb0ELb0ELb0ELi128EEEEEEEEEvNT_6ParamsE)
        /*04d0*/ 	.word	0x00000004


	//----- nvinfo : EIATTR_FRAME_SIZE
	.align		4
.L_216:
        /*04d4*/ 	.byte	0x04, 0x11
        /*04d6*/ 	.short	(.L_218 - .L_217)
	.align		4
.L_217:
        /*04d8*/ 	.word	index@(_ZN7cutlass13device_kernelIN5flash19enable_sm80_to_sm89INS1_16FlashAttnBwdSm80INS1_25CollectiveMainloopBwdSm80ILi2ELi2EN4cute5tupleIJNS5_1CILi64EEENS7_ILi128EEES8_EEENS_10bfloat16_tEfNS_4arch4Sm80ELb0ELb0ELb0ELb0ELb0ELb0ELb0ELb0ELi2ELi2ELi4ELi2ELb1EEENS1_24CollectiveEpilogueBwdGQAISA_fSD_Li256ELb0ELb0EEENS1_19SingleTileSchedulerILb0ELb0ELb0ELi128EEEEEEEEEvNT_6ParamsE)
        /*04dc*/ 	.word	0x00000000


	//----- nvinfo : EIATTR_REGCOUNT
	.align		4
.L_218:
        /*04e0*/ 	.byte	0x04, 0x2f
        /*04e2*/ 	.short	(.L_220 - .L_219)
	.align		4
.L_219:
        /*04e4*/ 	.word	index@(_ZN7cutlass13device_kernelIN5flash19enable_sm80_to_sm89INS1_16FlashAttnBwdSm80INS1_25CollectiveMainloopBwdSm80ILi2ELi2EN4cute5tupleIJNS5_1CILi64EEENS7_ILi128EEES8_EEENS_10bfloat16_tEfNS_4arch4Sm80ELb0ELb0ELb0ELb0ELb1ELb0ELb0ELb0ELi2ELi2ELi4ELi2ELb1EEENS1_21CollectiveEpilogueBwdISA_SB_SD_Li256ELb0ELb0ELi2EEENS1_19SingleTileSchedulerILb0ELb0ELb0ELi128EEEEEEEEEvNT_6ParamsE)
        /*04e8*/ 	.word	0x00000004


	//----- nvinfo : EIATTR_FRAME_SIZE
	.align		4
.L_220:
        /*04ec*/ 	.byte	0x04, 0x11
        /*04ee*/ 	.short	(.L_222 - .L_221)
	.align		4
.L_221:
        /*04f0*/ 	.word	index@(_ZN7cutlass13device_kernelIN5flash19enable_sm80_to_sm89INS1_16FlashAttnBwdSm80INS1_25CollectiveMainloopBwdSm80ILi2ELi2EN4cute5tupleIJNS5_1CILi64EEENS7_ILi128EEES8_EEENS_10bfloat16_tEfNS_4arch4Sm80ELb0ELb0ELb0ELb0ELb1ELb0ELb0ELb0ELi2ELi2ELi4ELi2ELb1EEENS1_21CollectiveEpilogueBwdISA_SB_SD_Li256ELb0ELb0ELi2EEENS1_19SingleTileSchedulerILb0ELb0ELb0ELi128EEEEEEEEEvNT_6ParamsE)
        /*04f4*/ 	.word	0x00000000


	//----- nvinfo : EIATTR_REGCOUNT
	.align		4
.L_222:
        /*04f8*/ 	.byte	0x04, 0x2f
        /*04fa*/ 	.short	(.L_224 - .L_223)
	.align		4
.L_223:
        /*04fc*/ 	.word	index@(_ZN7cutlass13device_kernelIN5flash19enable_sm80_to_sm89INS1_16FlashAttnBwdSm80INS1_25CollectiveMainloopBwdSm80ILi2ELi2EN4cute5tupleIJNS5_1CILi64EEENS7_ILi128EEES8_EEENS_10bfloat16_tEfNS_4arch4Sm80ELb0ELb0ELb0ELb0ELb0ELb0ELb0ELb0ELi2ELi2ELi4ELi2ELb1EEENS1_21CollectiveEpilogueBwdISA_SB_SD_Li256ELb0ELb0ELi2EEENS1_19SingleTileSchedulerILb0ELb0ELb0ELi128EEEEEEEEEvNT_6ParamsE)
        /*0500*/ 	.word	0x00000004


	//----- nvinfo : EIATTR_FRAME_SIZE
	.align		4
.L_224:
        /*0504*/ 	.byte	0x04, 0x11
        /*0506*/ 	.short	(.L_226 - .L_225)
	.align		4
.L_225:
        /*0508*/ 	.word	index@(_ZN7cutlass13device_kernelIN5flash19enable_sm80_to_sm89INS1_16FlashAttnBwdSm80INS1_25CollectiveMainloopBwdSm80ILi2ELi2EN4cute5tupleIJNS5_1CILi64EEENS7_ILi128EEES8_EEENS_10bfloat16_tEfNS_4arch4Sm80ELb0ELb0ELb0ELb0ELb0ELb0ELb0ELb0ELi2ELi2ELi4ELi2ELb1EEENS1_21CollectiveEpilogueBwdISA_SB_SD_Li256ELb0ELb0ELi2EEENS1_19SingleTileSchedulerILb0ELb0ELb0ELi128EEEEEEEEEvNT_6ParamsE)
        /*050c*/ 	.word	0x00000000


	//----- nvinfo : EIATTR_MIN_STACK_SIZE
	.align		4
.L_226:
        /*0510*/ 	.byte	0x04, 0x12
        /*0512*/ 	.short	(.L_228 - .L_227)
	.align		4
.L_227:
        /*0514*/ 	.word	index@(_ZN7cutlass13device_kernelIN5flash19enable_sm80_to_sm89INS1_16FlashAttnBwdSm80INS1_25CollectiveMainloopBwdSm80ILi2ELi2EN4cute5tupleIJNS5_1CILi64EEENS7_ILi128EEES8_EEENS_10bfloat16_tEfNS_4arch4Sm80ELb0ELb0ELb0ELb0ELb0ELb0ELb0ELb0ELi2ELi2ELi4ELi2ELb1EEENS1_21CollectiveEpilogueBwdISA_SB_SD_Li256ELb0ELb0ELi2EEENS1_19SingleTileSchedulerILb0ELb0ELb0ELi128EEEEEEEEEvNT_6ParamsE)
        /*0518*/ 	.word	0x00000000


	//----- nvinfo : EIATTR_MIN_STACK_SIZE
	.align		4
.L_228:
        /*051c*/ 	.byte	0x04, 0x12
        /*051e*/ 	.short	(.L_230 - .L_229)
	.align		4
.L_229:
        /*0520*/ 	.word	index@(_ZN7cutlass13device_kernelIN5flash19enable_sm80_to_sm89INS1_16FlashAttnBwdSm80INS1_25CollectiveMainloopBwdSm80ILi2ELi2EN4cute5tupleIJNS5_1CILi64EEENS7_ILi128EEES8_EEENS_10bfloat16_tEfNS_4arch4Sm80ELb0ELb0ELb0ELb0ELb1ELb0ELb0ELb0ELi2ELi2ELi4ELi2ELb1EEENS1_21CollectiveEpilogueBwdISA_SB_SD_Li256ELb0ELb0ELi2EEENS1_19SingleTileSchedulerILb0ELb0ELb0ELi128EEEEEEEEEvNT_6ParamsE)
        /*0524*/ 	.word	0x00000000


	//----- nvinfo : EIATTR_MIN_STACK_SIZE
	.align		4
.L_230:
        /*0528*/ 	.byte	0x04, 0x12
        /*052a*/ 	.short	(.L_232 - .L_231)
	.align		4
.L_231:
        /*052c*/ 	.word	index@(_ZN7cutlass13device_kernelIN5flash19enable_sm80_to_sm89INS1_16FlashAttnBwdSm80INS1_25CollectiveMainloopBwdSm80ILi2ELi2EN4cute5tupleIJNS5_1CILi64EEENS7_ILi128EEES8_EEENS_10bfloat16_tEfNS_4arch4Sm80ELb0ELb0ELb0ELb0ELb0ELb0ELb0ELb0ELi2ELi2ELi4ELi2ELb1EEENS1_24CollectiveEpilogueBwdGQAISA_fSD_Li256ELb0ELb0EEENS1_19SingleTileSchedulerILb0ELb0ELb0ELi128EEEEEEEEEvNT_6ParamsE)
        /*0530*/ 	.word	0x00000000


	//----- nvinfo : EIATTR_MIN_STACK_SIZE
	.align		4
.L_232:
        /*0534*/ 	.byte	0x04, 0x12
        /*0536*/ 	.short	(.L_234 - .L_233)
	.align		4
.L_233:
        /*0538*/ 	.word	index@(_ZN7cutlass13device_kernelIN5flash19enable_sm80_to_sm89INS1_16FlashAttnBwdSm80INS1_25CollectiveMainloopBwdSm80ILi2ELi2EN4cute5tupleIJNS5_1CILi64EEENS7_ILi128EEES8_EEENS_10bfloat16_tEfNS_4arch4Sm80ELb0ELb0ELb0ELb0ELb1ELb0ELb0ELb0ELi2ELi2ELi4ELi2ELb1EEENS1_24CollectiveEpilogueBwdGQAISA_fSD_Li256ELb0ELb1EEENS1_19SingleTileSchedulerILb0ELb0ELb0ELi128EEEEEEEEEvNT_6ParamsE)
        /*053c*/ 	.word	0x00000000


	//----- nvinfo : EIATTR_MIN_STACK_SIZE
	.align		4
.L_234:
        /*0540*/ 	.byte	0x04, 0x12
        /*0542*/ 	.short	(.L_236 - .L_235)
	.align		4
.L_235:
        /*0544*/ 	.word	index@(_ZN7cutlass13device_kernelIN5flash19enable_sm80_to_sm89INS1_16FlashAttnBwdSm80INS1_25CollectiveMainloopBwdSm80ILi2ELi2EN4cute5tupleIJNS5_1CILi64EEENS7_ILi128EEES8_EEENS_10bfloat16_tEfNS_4arch4Sm80ELb0ELb0ELb0ELb1ELb0ELb0ELb0ELb0ELi2ELi2ELi4ELi2ELb1EEENS1_21CollectiveEpilogueBwdISA_SB_SD_Li256ELb1ELb0ELi2EEENS1_19SingleTileSchedulerILb1ELb0ELb0ELi128EEEEEEEEEvNT_6ParamsE)
        /*0548*/ 	.word	0x00000000


	//----- nvinfo : EIATTR_MIN_STACK_SIZE
	.align		4
.L_236:
        /*054c*/ 	.byte	0x04, 0x12
        /*054e*/ 	.short	(.L_238 - .L_237)
	.align		4
.L_237:
        /*0550*/ 	.word	index@(_ZN7cutlass13device_kernelIN5flash19enable_sm80_to_sm89INS1_16FlashAttnBwdSm80INS1_25CollectiveMainloopBwdSm80ILi2ELi2EN4cute5tupleIJNS5_1CILi64EEENS7_ILi128EEES8_EEENS_10bfloat16_tEfNS_4arch4Sm80ELb0ELb0ELb0ELb1ELb1ELb0ELb0ELb0ELi2ELi2ELi4ELi2ELb1EEENS1_21CollectiveEpilogueBwdISA_SB_SD_Li256ELb1ELb0ELi2EEENS1_19SingleTileSchedulerILb1ELb0ELb0ELi128EEEEEEEEEvNT_6ParamsE)
        /*0554*/ 	.word	0x00000000


	//----- nvinfo : EIATTR_MIN_STACK_SIZE
	.align		4
.L_238:
        /*0558*/ 	.byte	0x04, 0x12
        /*055a*/ 	.short	(.L_240 - .L_239)
	.align		4
.L_239:
        /*055c*/ 	.word	index@(_ZN7cutlass13device_kernelIN5flash19enable_sm80_to_sm89INS1_16FlashAttnBwdSm80INS1_25CollectiveMainloopBwdSm80ILi2ELi2EN4cute5tupleIJNS5_1CILi64EEENS7_ILi128EEES8_EEENS_10bfloat16_tEfNS_4arch4Sm80ELb0ELb0ELb0ELb1ELb0ELb0ELb0ELb0ELi2ELi2ELi4ELi2ELb1EEENS1_24CollectiveEpilogueBwdGQAISA_fSD_Li256ELb1ELb0EEENS1_19SingleTileSchedulerILb1ELb0ELb0ELi128EEEEEEEEEvNT_6ParamsE)
        /*0560*/ 	.word	0x00000000


	//----- nvinfo : EIATTR_MIN_STACK_SIZE
	.align		4
.L_240:
        /*0564*/ 	.byte	0x04, 0x12
        /*0566*/ 	.short	(.L_242 - .L_241)
	.align		4
.L_241:
        /*0568*/ 	.word	index@(_ZN7cutlass13device_kernelIN5flash19enable_sm80_to_sm89INS1_16FlashAttnBwdSm80INS1_25CollectiveMainloopBwdSm80ILi2ELi2EN4cute5tupleIJNS5_1CILi64EEENS7_ILi128EEES8_EEENS_10bfloat16_tEfNS_4arch4Sm80ELb0ELb0ELb0ELb1ELb1ELb0ELb0ELb0ELi2ELi2ELi4ELi2ELb1EEENS1_24CollectiveEpilogueBwdGQAISA_fSD_Li256ELb1ELb1EEENS1_19SingleTileSchedulerILb1ELb0ELb0ELi128EEEEEEEEEvNT_6ParamsE)
        /*056c*/ 	.word	0x00000000


	//----- nvinfo : EIATTR_MIN_STACK_SIZE
	.align		4
.L_242:
        /*0570*/ 	.byte	0x04, 0x12
        /*0572*/ 	.short	(.L_244 - .L_243)
	.align		4
.L_243:
        /*0574*/ 	.word	index@(_ZN7cutlass13device_kernelIN5flash19enable_sm80_to_sm89INS1_16FlashAttnBwdSm80INS1_25CollectiveMainloopBwdSm80ILi2ELi2EN4cute5tupleIJNS5_1CILi64EEENS7_ILi128EEES8_EEENS_10bfloat16_tEfNS_4arch4Sm80ELb0ELb1ELb0ELb0ELb0ELb0ELb0ELb0ELi2ELi2ELi4ELi2ELb1EEENS1_21CollectiveEpilogueBwdISA_SB_SD_Li256ELb0ELb0ELi2EEENS1_19SingleTileSchedulerILb0ELb0ELb0ELi128EEEEEEEEEvNT_6ParamsE)
        /*0578*/ 	.word	0x00000000


	//----- nvinfo : EIATTR_MIN_STACK_SIZE
	.align		4
.L_244:
        /*057c*/ 	.byte	0x04, 0x12
        /*057e*/ 	.short	(.L_246 - .L_245)
	.align		4
.L_245:
        /*0580*/ 	.word	index@(_ZN7cutlass13device_kernelIN5flash19enable_sm80_to_sm89INS1_16FlashAttnBwdSm80INS1_25CollectiveMainloopBwdSm80ILi2ELi2EN4cute5tupleIJNS5_1CILi64EEENS7_ILi128EEES8_EEENS_10bfloat16_tEfNS_4arch4Sm80ELb0ELb1ELb0ELb0ELb1ELb0ELb0ELb0ELi2ELi2ELi4ELi2ELb1EEENS1_21CollectiveEpilogueBwdISA_SB_SD_Li256ELb0ELb0ELi2EEENS1_19SingleTileSchedulerILb0ELb0ELb0ELi128EEEEEEEEEvNT_6ParamsE)
        /*0584*/ 	.word	0x00000000


	//----- nvinfo : EIATTR_MIN_STACK_SIZE
	.align		4
.L_246:
        /*0588*/ 	.byte	0x04, 0x12
        /*058a*/ 	.short	(.L_248 - .L_247)
	.align		4
.L_247:
        /*058c*/ 	.word	index@(_ZN7cutlass13device_kernelIN5flash19enable_sm80_to_sm89INS1_16FlashAttnBwdSm80INS1_25CollectiveMainloopBwdSm80ILi2ELi2EN4cute5tupleIJNS5_1CILi64EEENS7_ILi128EEES8_EEENS_10bfloat16_tEfNS_4arch4Sm80ELb0ELb1ELb0ELb0ELb0ELb0ELb0ELb0ELi2ELi2ELi4ELi2ELb1EEENS1_24CollectiveEpilogueBwdGQAISA_fSD_Li256ELb0ELb0EEENS1_19SingleTileSchedulerILb0ELb0ELb0ELi128EEEEEEEEEvNT_6ParamsE)
        /*0590*/ 	.word	0x00000000


	//----- nvinfo : EIATTR_MIN_STACK_SIZE
	.align		4
.L_248:
        /*0594*/ 	.byte	0x04, 0x12
        /*0596*/ 	.short	(.L_250 - .L_249)
	.align		4
.L_249:
        /*0598*/ 	.word	index@(_ZN7cutlass13device_kernelIN5flash19enable_sm80_to_sm89INS1_16FlashAttnBwdSm80INS1_25CollectiveMainloopBwdSm80ILi2ELi2EN4cute5tupleIJNS5_1CILi64EEENS7_ILi128EEES8_EEENS_10bfloat16_tEfNS_4arch4Sm80ELb0ELb1ELb0ELb0ELb1ELb0ELb0ELb0ELi2ELi2ELi4ELi2ELb1EEENS1_24CollectiveEpilogueBwdGQAISA_fSD_Li256ELb0ELb1EEENS1_19SingleTileSchedulerILb0ELb0ELb0ELi128EEEEEEEEEvNT_6ParamsE)
        /*059c*/ 	.word	0x00000000


	//----- nvinfo : EIATTR_MIN_STACK_SIZE
	.align		4
.L_250:
        /*05a0*/ 	.byte	0x04, 0x12
        /*05a2*/ 	.short	(.L_252 - .L_251)
	.align		4
.L_251:
        /*05a4*/ 	.word	index@(_ZN7cutlass13device_kernelIN5flash19enable_sm80_to_sm89INS1_16FlashAttnBwdSm80INS1_25CollectiveMainloopBwdSm80ILi2ELi2EN4cute5tupleIJNS5_1CILi64EEENS7_ILi128EEES8_EEENS_10bfloat16_tEfNS_4arch4Sm80ELb0ELb1ELb0ELb1ELb0ELb0ELb0ELb0ELi2ELi2ELi4ELi2ELb1EEENS1_21CollectiveEpilogueBwdISA_SB_SD_Li256ELb1ELb0ELi2EEENS1_19SingleTileSchedulerILb1ELb0ELb0ELi128EEEEEEEEEvNT_6ParamsE)
        /*05a8*/ 	.word	0x00000000


	//----- nvinfo : EIATTR_MIN_STACK_SIZE
	.align		4
.L_252:
        /*05ac*/ 	.byte	0x04, 0x12
        /*05ae*/ 	.short	(.L_254 - .L_253)
	.align		4
.L_253:
        /*05b0*/ 	.word	index@(_ZN7cutlass13device_kernelIN5flash19enable_sm80_to_sm89INS1_16FlashAttnBwdSm80INS1_25CollectiveMainloopBwdSm80ILi2ELi2EN4cute5tupleIJNS5_1CILi64EEENS7_ILi128EEES8_EEENS_10bfloat16_tEfNS_4arch4Sm80ELb0ELb1ELb0ELb1ELb1ELb0ELb0ELb0ELi2ELi2ELi4ELi2ELb1EEENS1_21CollectiveEpilogueBwdISA_SB_SD_Li256ELb1ELb0ELi2EEENS1_19SingleTileSchedulerILb1ELb0ELb0ELi128EEEEEEEEEvNT_6ParamsE)
        /*05b4*/ 	.word	0x00000000


	//----- nvinfo : EIATTR_MIN_STACK_SIZE
	.align		4
.L_254:
        /*05b8*/ 	.byte	0x04, 0x12
        /*05ba*/ 	.short	(.L_256 - .L_255)
	.align		4
.L_255:
        /*05bc*/ 	.word	index@(_ZN7cutlass13device_kernelIN5flash19enable_sm80_to_sm89INS1_16FlashAttnBwdSm80INS1_25CollectiveMainloopBwdSm80ILi2ELi2EN4cute5tupleIJNS5_1CILi64EEENS7_ILi128EEES8_EEENS_10bfloat16_tEfNS_4arch4Sm80ELb0ELb1ELb0ELb1ELb0ELb0ELb0ELb0ELi2ELi2ELi4ELi2ELb1EEENS1_24CollectiveEpilogueBwdGQAISA_fSD_Li256ELb1ELb0EEENS1_19SingleTileSchedulerILb1ELb0ELb0ELi128EEEEEEEEEvNT_6ParamsE)
        /*05c0*/ 	.word	0x00000000


	//----- nvinfo : EIATTR_MIN_STACK_SIZE
	.align		4
.L_256:
        /*05c4*/ 	.byte	0x04, 0x12
        /*05c6*/ 	.short	(.L_258 - .L_257)
	.align		4
.L_257:
        /*05c8*/ 	.word	index@(_ZN7cutlass13device_kernelIN5flash19enable_sm80_to_sm89INS1_16FlashAttnBwdSm80INS1_25CollectiveMainloopBwdSm80ILi2ELi2EN4cute5tupleIJNS5_1CILi64EEENS7_ILi128EEES8_EEENS_10bfloat16_tEfNS_4arch4Sm80ELb0ELb1ELb0ELb1ELb1ELb0ELb0ELb0ELi2ELi2ELi4ELi2ELb1EEENS1_24CollectiveEpilogueBwdGQAISA_fSD_Li256ELb1ELb1EEENS1_19SingleTileSchedulerILb1ELb0ELb0ELi128EEEEEEEEEvNT_6ParamsE)
        /*05cc*/ 	.word	0x00000000


	//----- nvinfo : EIATTR_MIN_STACK_SIZE
	.align		4
.L_258:
        /*05d0*/ 	.byte	0x04, 0x12
        /*05d2*/ 	.short	(.L_260 - .L_259)
	.align		4
.L_259:
        /*05d4*/ 	.word	index@(_ZN7cutlass13device_kernelIN5flash19enable_sm80_to_sm89INS1_16FlashAttnBwdSm80INS1_25CollectiveMainloopBwdSm80ILi2ELi2EN4cute5tupleIJNS5_1CILi64EEENS7_ILi128EEES8_EEENS_10bfloat16_tEfNS_4arch4Sm80ELb1ELb0ELb0ELb0ELb0ELb0ELb0ELb0ELi2ELi2ELi4ELi2ELb1EEENS1_21CollectiveEpilogueBwdISA_SB_SD_Li256ELb0ELb0ELi2EEENS1_25SingleTileBwdLPTSchedulerILb0ELi128ELb0EEEEEEEEEvNT_6ParamsE)
        /*05d8*/ 	.word	0x00000000


	//----- nvinfo : EIATTR_MIN_STACK_SIZE
	.align		4
.L_260:
        /*05dc*/ 	.byte	0x04, 0x12
        /*05de*/ 	.short	(.L_262 - .L_261)
	.align		4
.L_261:
        /*05e0*/ 	.word	index@(_ZN7cutlass13device_kernelIN5flash19enable_sm80_to_sm89INS1_16FlashAttnBwdSm80INS1_25CollectiveMainloopBwdSm80ILi2ELi2EN4cute5tupleIJNS5_1CILi64EEENS7_ILi128EEES8_EEENS_10bfloat16_tEfNS_4arch4Sm80ELb1ELb0ELb0ELb0ELb1ELb0ELb0ELb0ELi2ELi2ELi4ELi2ELb1EEENS1_21CollectiveEpilogueBwdISA_SB_SD_Li256ELb0ELb0ELi2EEENS1_25SingleTileBwdLPTSchedulerILb0ELi128ELb1EEEEEEEEEvNT_6ParamsE)
        /*05e4*/ 	.word	0x00000000


	//----- nvinfo : EIATTR_MIN_STACK_SIZE
	.align		4
.L_262:
        /*05e8*/ 	.byte	0x04, 0x12
        /*05ea*/ 	.short	(.L_264 - .L_263)
	.align		4
.L_263:
        /*05ec*/ 	.word	index@(_ZN7cutlass13device_kernelIN5flash19enable_sm80_to_sm89INS1_16FlashAttnBwdSm80INS1_25CollectiveMainloopBwdSm80ILi2ELi2EN4cute5tupleIJNS5_1CILi64EEENS7_ILi128EEES8_EEENS_10bfloat16_tEfNS_4arch4Sm80ELb1ELb0ELb0ELb0ELb0ELb0ELb0ELb0ELi2ELi2ELi4ELi2ELb1EEENS1_24CollectiveEpilogueBwdGQAISA_fSD_Li256ELb0ELb0EEENS1_25SingleTileBwdLPTSchedulerILb0ELi128ELb0EEEEEEEEEvNT_6ParamsE)
        /*05f0*/ 	.word	0x00000000


	//----- nvinfo : EIATTR_MIN_STACK_SIZE
	.align		4
.L_264:
        /*05f4*/ 	.byte	0x04, 0x12
        /*05f6*/ 	.short	(.L_266 - .L_265)
	.align		4
.L_265:
        /*05f8*/ 	.word	index@(_ZN7cutlass13device_kernelIN5flash19enable_sm80_to_sm89INS1_16FlashAttnBwdSm80INS1_25CollectiveMainloopBwdSm80ILi2ELi2EN4cute5tupleIJNS5_1CILi64EEENS7_ILi128EEES8_EEENS_10bfloat16_tEfNS_4arch4Sm80ELb1ELb0ELb0ELb0ELb1ELb0ELb0ELb0ELi2ELi2ELi4ELi2ELb1EEENS1_24CollectiveEpilogueBwdGQAISA_fSD_Li256ELb0ELb1EEENS1_25SingleTileBwdLPTSchedulerILb0ELi128ELb1EEEEEEEEEvNT_6ParamsE)
        /*05fc*/ 	.word	0x00000000


	//----- nvinfo : EIATTR_MIN_STACK_SIZE
	.align		4
.L_266:
        /*0600*/ 	.byte	0x04, 0x12
        /*0602*/ 	.short	(.L_268 - .L_267)
	.align		4
.L_267:
        /*0604*/ 	.word	index@(_ZN7cutlass13device_kernelIN5flash22FlashAttnBwdPreprocessIN4cute5tupleIJNS3_1CILi64EEES6_EEENS_10bfloat16_tEfNS_4arch4Sm80ELb1ELb0EEEEEvNT_6ParamsE)
        /*0608*/ 	.word	0x00000000


	//----- nvinfo : EIATTR_MIN_STACK_SIZE
	.align		4
.L_268:
        /*060c*/ 	.byte	0x04, 0x12
        /*060e*/ 	.short	(.L_270 - .L_269)
	.align		4
.L_269:
        /*0610*/ 	.word	index@(_ZN7cutlass13device_kernelIN5flash19enable_sm80_to_sm89INS1_16FlashAttnBwdSm80INS1_25CollectiveMainloopBwdSm80ILi2ELi2EN4cute5tupleIJNS5_1CILi64EEENS7_ILi128EEES8_EEENS_10bfloat16_tEfNS_4arch4Sm80ELb1ELb0ELb0ELb1ELb0ELb0ELb0ELb0ELi2ELi2ELi4ELi2ELb1EEENS1_21CollectiveEpilogueBwdISA_SB_SD_Li256ELb1ELb0ELi2EEENS1_25SingleTileBwdLPTSchedulerILb1ELi128ELb0EEEEEEEEEvNT_6ParamsE)
        /*0614*/ 	.word	0x00000000


	//----- nvinfo : EIATTR_MIN_STACK_SIZE
	.align		4
.L_270:
        /*0618*/ 	.byte	0x04, 0x12
        /*061a*/ 	.short	(.L_272 - .L_271)
	.align		4
.L_271:
        /*061c*/ 	.word	index@(_ZN7cutlass13device_kernelIN5flash19enable_sm80_to_sm89INS1_16FlashAttnBwdSm80INS1_25CollectiveMainloopBwdSm80ILi2ELi2EN4cute5tupleIJNS5_1CILi64EEENS7_ILi128EEES8_EEENS_10bfloat16_tEfNS_4arch4Sm80ELb1ELb0ELb0ELb1ELb1ELb0ELb0ELb0ELi2ELi2ELi4ELi2ELb1EEENS1_21CollectiveEpilogueBwdISA_SB_SD_Li256ELb1ELb0ELi2EEENS1_25SingleTileBwdLPTSchedulerILb1ELi128ELb1EEEEEEEEEvNT_6ParamsE)
        /*0620*/ 	.word	0x00000000


	//----- nvinfo : EIATTR_MIN_STACK_SIZE
	.align		4
.L_272:
        /*0624*/ 	.byte	0x04, 0x12
        /*0626*/ 	.short	(.L_274 - .L_273)
	.align		4
.L_273:
        /*0628*/ 	.word	index@(_ZN7cutlass13device_kernelIN5flash19enable_sm80_to_sm89INS1_16FlashAttnBwdSm80INS1_25CollectiveMainloopBwdSm80ILi2ELi2EN4cute5tupleIJNS5_1CILi64EEENS7_ILi128EEES8_EEENS_10bfloat16_tEfNS_4arch4Sm80ELb1ELb0ELb0ELb1ELb0ELb0ELb0ELb0ELi2ELi2ELi4ELi2ELb1EEENS1_24CollectiveEpilogueBwdGQAISA_fSD_Li256ELb1ELb0EEENS1_25SingleTileBwdLPTSchedulerILb1ELi128ELb0EEEEEEEEEvNT_6ParamsE)
        /*062c*/ 	.word	0x00000000


	//----- nvinfo : EIATTR_MIN_STACK_SIZE
	.align		4
.L_274:
        /*0630*/ 	.byte	0x04, 0x12
        /*0632*/ 	.short	(.L_276 - .L_275)
	.align		4
.L_275:
        /*0634*/ 	.word	index@(_ZN7cutlass13device_kernelIN5flash32FlashAttnBwdPostprocessConvertdQIN4cute5tupleIJNS3_1CILi64EEES6_EEENS_10bfloat16_tEfNS_4arch4Sm80ELi256ENS3_8TiledMMAINS3_8MMA_AtomIJNS3_30SM80_16x8x16_F32BF16BF16F32_TNEEEENS3_6LayoutINS4_IJNS5_ILi2EEENS5_ILi4EEENS5_ILi1EEEEEENS4_IJSI_SG_NS5_ILi0EEEEEEEENS4_IJNS5_ILi32EEES6_NS5_ILi16EEEEEEEELb0EEEEEvNT_6ParamsE)
        /*0638*/ 	.word	0x00000000


	//----- nvinfo : EIATTR_MIN_STACK_SIZE
	.align		4
.L_276:
        /*063c*/ 	.byte	0x04, 0x12
        /*063e*/ 	.short	(.L_278 - .L_277)
	.align		4
.L_277:
        /*0640*/ 	.word	index@(_ZN7cutlass13device_kernelIN5flash19enable_sm80_to_sm89INS1_16FlashAttnBwdSm80INS1_25CollectiveMainloopBwdSm80ILi2ELi2EN4cute5tupleIJNS5_1CILi64EEENS7_ILi128EEES8_EEENS_10bfloat16_tEfNS_4arch4Sm80ELb1ELb0ELb0ELb1ELb1ELb0ELb0ELb0ELi2ELi2ELi4ELi2ELb1EEENS1_24CollectiveEpilogueBwdGQAISA_fSD_Li256ELb1ELb1EEENS1_25SingleTileBwdLPTSchedulerILb1ELi128ELb1EEEEEEEEEvNT_6ParamsE)
        /*0644*/ 	.word	0x00000000


	//----- nvinfo : EIATTR_MIN_STACK_SIZE
	.align		4
.L_278:
        /*0648*/ 	.byte	0x04, 0x12
        /*064a*/ 	.short	(.L_280 - .L_279)
	.align		4
.L_279:
        /*064c*/ 	.word	index@(_ZN7cutlass13device_kernelIN5flash22FlashAttnBwdPreprocessIN4cute5tupleIJNS3_1CILi64EEES6_EEENS_10bfloat16_tEfNS_4arch4Sm80ELb1ELb1EEEEEvNT_6ParamsE)
        /*0650*/ 	.word	0x00000000


	//----- nvinfo : EIATTR_MIN_STACK_SIZE
	.align		4
.L_280:
        /*0654*/ 	.byte	0x04, 0x12
        /*0656*/ 	.short	(.L_282 - .L_281)
	.align		4
.L_281:
        /*0658*/ 	.word	index@(_ZN7cutlass13device_kernelIN5flash19enable_sm80_to_sm89INS1_16FlashAttnBwdSm80INS1_25CollectiveMainloopBwdSm80ILi2ELi2EN4cute5tupleIJNS5_1CILi128EEES8_NS7_ILi64EEEEEENS_10bfloat16_tEfNS_4arch4Sm80ELb0ELb0ELb0ELb0ELb0ELb0ELb0ELb0ELi2ELi4ELi4ELi4ELb0EEENS1_21CollectiveEpilogueBwdISA_SB_SD_Li256ELb0ELb0ELi2EEENS1_19SingleTileSchedulerILb0ELb0ELb0ELi128EEEEEEEEEvNT_6ParamsE)
        /*065c*/ 	.word	0x00000000


	//----- nvinfo : EIATTR_MIN_STACK_SIZE
	.align		4
.L_282:
        /*0660*/ 	.byte	0x04, 0x12
        /*0662*/ 	.short	(.L_284 - .L_283)
	.align		4
.L_283:
        /*0664*/ 	.word	index@(_ZN7cutlass13device_kernelIN5flash19enable_sm80_to_sm89INS1_16FlashAttnBwdSm80INS1_25CollectiveMainloopBwdSm80ILi2ELi2EN4cute5tupleIJNS5_1CILi128EEES8_NS7_ILi64EEEEEENS_10bfloat16_tEfNS_4arch4Sm80ELb0ELb0ELb0ELb0ELb1ELb0ELb0ELb0ELi2ELi4ELi4ELi4ELb0EEENS1_21CollectiveEpilogueBwdISA_SB_SD_Li256ELb0ELb0ELi2EEENS1_19SingleTileSchedulerILb0ELb0ELb0ELi128EEEEEEEEEvNT_6ParamsE)
        /*0668*/ 	.word	0x00000000


	//----- nvinfo : EIATTR_MIN_STACK_SIZE
	.align		4
.L_284:
        /*066c*/ 	.byte	0x04, 0x12
        /*066e*/ 	.short	(.L_286 - .L_285)
	.align		4
.L_285:
        /*0670*/ 	.word	index@(_ZN7cutlass13device_kernelIN5flash19enable_sm80_to_sm89INS1_16FlashAttnBwdSm80INS1_25CollectiveMainloopBwdSm80ILi2ELi2EN4cute5tupleIJNS5_1CILi128EEES8_NS7_ILi64EEEEEENS_10bfloat16_tEfNS_4arch4Sm80ELb0ELb0ELb0ELb0ELb0ELb0ELb0ELb0ELi2ELi4ELi4ELi4ELb0EEENS1_24CollectiveEpilogueBwdGQAISA_fSD_Li256ELb0ELb0EEENS1_19SingleTileSchedulerILb0ELb0ELb0ELi128EEEEEEEEEvNT_6ParamsE)
        /*0674*/ 	.word	0x00000000


	//----- nvinfo : EIATTR_MIN_STACK_SIZE
	.align		4
.L_286:
        /*0678*/ 	.byte	0x04, 0x12
        /*067a*/ 	.short	(.L_288 - .L_287)
	.align		4
.L_287:
        /*067c*/ 	.word	index@(_ZN7cutlass13device_kernelIN5flash19enable_sm80_to_sm89INS1_16FlashAttnBwdSm80INS1_25CollectiveMainloopBwdSm80ILi2ELi2EN4cute5tupleIJNS5_1CILi128EEES8_NS7_ILi64EEEEEENS_10bfloat16_tEfNS_4arch4Sm80ELb0ELb0ELb0ELb0ELb1ELb0ELb0ELb0ELi2ELi4ELi4ELi4ELb0EEENS1_24CollectiveEpilogueBwdGQAISA_fSD_Li256ELb0ELb1EEENS1_19SingleTileSchedulerILb0ELb0ELb0ELi128EEEEEEEEEvNT_6ParamsE)
        /*0680*/ 	.word	0x00000000


	//----- nvinfo : EIATTR_MIN_STACK_SIZE
	.align		4
.L_288:
        /*0684*/ 	.byte	0x04, 0x12
        /*0686*/ 	.short	(.L_290 - .L_289)
	.align		4
.L_289:
        /*0688*/ 	.word	index@(_ZN7cutlass13device_kernelIN5flash19enable_sm80_to_sm89INS1_16FlashAttnBwdSm80INS1_25CollectiveMainloopBwdSm80ILi2ELi2EN4cute5tupleIJNS5_1CILi128EEES8_NS7_ILi64EEEEEENS_10bfloat16_tEfNS_4arch4Sm80ELb0ELb0ELb0ELb1ELb0ELb0ELb0ELb0ELi2ELi4ELi4ELi4ELb0EEENS1_21CollectiveEpilogueBwdISA_SB_SD_Li256ELb1ELb0ELi2EEENS1_19SingleTileSchedulerILb1ELb0ELb0ELi128EEEEEEEEEvNT_6ParamsE)
        /*068c*/ 	.word	0x00000000


	//----- nvinfo : EIATTR_MIN_STACK_SIZE
	.align		4
.L_290:
        /*0690*/ 	.byte	0x04, 0x12
        /*0692*/ 	.short	(.L_292 - .L_291)
	.align		4
.L_291:
        /*0694*/ 	.word	index@(_ZN7cutlass13device_kernelIN5flash19enable_sm80_to_sm89INS1_16FlashAttnBwdSm80INS1_25CollectiveMainloopBwdSm80ILi2ELi2EN4cute5tupleIJNS5_1CILi128EEES8_NS7_ILi64EEEEEENS_10bfloat16_tEfNS_4arch4Sm80ELb0ELb0ELb0ELb1ELb1ELb0ELb0ELb0ELi2ELi4ELi4ELi4ELb0EEENS1_21CollectiveEpilogueBwdISA_SB_SD_Li256ELb1ELb0ELi2EEENS1_19SingleTileSchedulerILb1ELb0ELb0ELi128EEEEEEEEEvNT_6ParamsE)
        /*0698*/ 	.word	0x00000000


	//----- nvinfo : EIATTR_MIN_STACK_SIZE
	.align		4
.L_292:
        /*069c*/ 	.byte	0x04, 0x12
        /*069e*/ 	.short	(.L_294 - .L_293)
	.align		4
.L_293:
        /*06a0*/ 	.word	index@(_ZN7cutlass13device_kernelIN5flash19enable_sm80_to_sm89INS1_16FlashAttnBwdSm80INS1_25CollectiveMainloopBwdSm80ILi2ELi2EN4cute5tupleIJNS5_1CILi128EEES8_NS7_ILi64EEEEEENS_10bfloat16_tEfNS_4arch4Sm80ELb0ELb0ELb0ELb1ELb0ELb0ELb0ELb0ELi2ELi4ELi4ELi4ELb0EEENS1_24CollectiveEpilogueBwdGQAISA_fSD_Li256ELb1ELb0EEENS1_19SingleTileSchedulerILb1ELb0ELb0ELi128EEEEEEEEEvNT_6ParamsE)
        /*06a4*/ 	.word	0x00000000


	//----- nvinfo : EIATTR_MIN_STACK_SIZE
	.align		4
.L_294:
        /*06a8*/ 	.byte	0x04, 0x12
        /*06aa*/ 	.short	(.L_296 - .L_295)
	.align		4
.L_295:
        /*06ac*/ 	.word	index@(_ZN7cutlass13device_kernelIN5flash19enable_sm80_to_sm89INS1_16FlashAttnBwdSm80INS1_25CollectiveMainloopBwdSm80ILi2ELi2EN4cute5tupleIJNS5_1CILi128EEES8_NS7_ILi64EEEEEENS_10bfloat16_tEfNS_4arch4Sm80ELb0ELb0ELb0ELb1ELb1ELb0ELb0ELb0ELi2ELi4ELi4ELi4ELb0EEENS1_24CollectiveEpilogueBwdGQAISA_fSD_Li256ELb1ELb1EEENS1_19SingleTileSchedulerILb1ELb0ELb0ELi128EEEEEEEEEvNT_6ParamsE)
        /*06b0*/ 	.word	0x00000000


	//----- nvinfo : EIATTR_MIN_STACK_SIZE
	.align		4
.L_296:
        /*06b4*/ 	.byte	0x04, 0x12
        /*06b6*/ 	.short	(.L_298 - .L_297)
	.align		4
.L_297:
        /*06b8*/ 	.word	index@(_ZN7cutlass13device_kernelIN5flash19enable_sm80_to_sm89INS1_16FlashAttnBwdSm80INS1_25CollectiveMainloopBwdSm80ILi2ELi2EN4cute5tupleIJNS5_1CILi128EEES8_NS7_ILi64EEEEEENS_10bfloat16_tEfNS_4arch4Sm80ELb0ELb1ELb0ELb0ELb0ELb0ELb0ELb0ELi2ELi4ELi4ELi4ELb0EEENS1_21CollectiveEpilogueBwdISA_SB_SD_Li256ELb0ELb0ELi2EEENS1_19SingleTileSchedulerILb0ELb0ELb0ELi128EEEEEEEEEvNT_6ParamsE)
        /*06bc*/ 	.word	0x00000000


	//----- nvinfo : EIATTR_MIN_STACK_SIZE
	.align		4
.L_298:
        /*06c0*/ 	.byte	0x04, 0x12
        /*06c2*/ 	.short	(.L_300 - .L_299)
	.align		4
.L_299:
        /*06c4*/ 	.word	index@(_ZN7cutlass13device_kernelIN5flash19enable_sm80_to_sm89INS1_16FlashAttnBwdSm80INS1_25CollectiveMainloopBwdSm80ILi2ELi2EN4cute5tupleIJNS5_1CILi128EEES8_NS7_ILi64EEEEEENS_10bfloat16_tEfNS_4arch4Sm80ELb0ELb1ELb0ELb0ELb1ELb0ELb0ELb0ELi2ELi4ELi4ELi4ELb0EEENS1_21CollectiveEpilogueBwdISA_SB_SD_Li256ELb0ELb0ELi2EEENS1_19SingleTileSchedulerILb0ELb0ELb0ELi128EEEEEEEEEvNT_6ParamsE)
        /*06c8*/ 	.word	0x00000000


	//----- nvinfo : EIATTR_MIN_STACK_SIZE
	.align		4
.L_300:
        /*06cc*/ 	.byte	0x04, 0x12
        /*06ce*/ 	.short	(.L_302 - .L_301)
	.align		4
.L_301:
        /*06d0*/ 	.word	index@(_ZN7cutlass13device_kernelIN5flash19enable_sm80_to_sm89INS1_16FlashAttnBwdSm80INS1_25CollectiveMainloopBwdSm80ILi2ELi2EN4cute5tupleIJNS5_1CILi128EEES8_NS7_ILi64EEEEEENS_10bfloat16_tEfNS_4arch4Sm80ELb0ELb1ELb0ELb0ELb0ELb0ELb0ELb0ELi2ELi4ELi4ELi4ELb0EEENS1_24CollectiveEpilogueBwdGQAISA_fSD_Li256ELb0ELb0EEENS1_19SingleTileSchedulerILb0ELb0ELb0ELi128EEEEEEEEEvNT_6ParamsE)
        /*06d4*/ 	.word	0x00000000


	//----- nvinfo : EIATTR_MIN_STACK_SIZE
	.align		4
.L_302:
        /*06d8*/ 	.byte	0x04, 0x12
        /*06da*/ 	.short	(.L_304 - .L_303)
	.align		4
.L_303:
        /*06dc*/ 	.word	index@(_ZN7cutlass13device_kernelIN5flash19enable_sm80_to_sm89INS1_16FlashAttnBwdSm80INS1_25CollectiveMainloopBwdSm80ILi2ELi2EN4cute5tupleIJNS5_1CILi128EEES8_NS7_ILi64EEEEEENS_10bfloat16_tEfNS_4arch4Sm80ELb0ELb1ELb0ELb0ELb1ELb0ELb0ELb0ELi2ELi4ELi4ELi4ELb0EEENS1_24CollectiveEpilogueBwdGQAISA_fSD_Li256ELb0ELb1EEENS1_19SingleTileSchedulerILb0ELb0ELb0ELi128EEEEEEEEEvNT_6ParamsE)
        /*06e0*/ 	.word	0x00000000


	//----- nvinfo : EIATTR_MIN_STACK_SIZE
	.align		4
.L_304:
        /*06e4*/ 	.byte	0x04, 0x12
        /*06e6*/ 	.short	(.L_306 - .L_305)
	.align		4
.L_305:
        /*06e8*/ 	.word	index@(_ZN7cutlass13device_kernelIN5flash19enable_sm80_to_sm89INS1_16FlashAttnBwdSm80INS1_25CollectiveMainloopBwdSm80ILi2ELi2EN4cute5tupleIJNS5_1CILi128EEES8_NS7_ILi64EEEEEENS_10bfloat16_tEfNS_4arch4Sm80ELb0ELb1ELb0ELb1ELb0ELb0ELb0ELb0ELi2ELi4ELi4ELi4ELb0EEENS1_21CollectiveEpilogueBwdISA_SB_SD_Li256ELb1ELb0ELi2EEENS1_19SingleTileSchedulerILb1ELb0ELb0ELi128EEEEEEEEEvNT_6ParamsE)
        /*06ec*/ 	.word	0x00000000


	//----- nvinfo : EIATTR_MIN_STACK_SIZE
	.align		4
.L_306:
        /*06f0*/ 	.byte	0x04, 0x12
        /*06f2*/ 	.short	(.L_308 - .L_307)
	.align		4
.L_307:
        /*06f4*/ 	.word	index@(_ZN7cutlass13device_kernelIN5flash19enable_sm80_to_sm89INS1_16FlashAttnBwdSm80INS1_25CollectiveMainloopBwdSm80ILi2ELi2EN4cute5tupleIJNS5_1CILi128EEES8_NS7_ILi64EEEEEENS_10bfloat16_tEfNS_4arch4Sm80ELb0ELb1ELb0ELb1ELb1ELb0ELb0ELb0ELi2ELi4ELi4ELi4ELb0EEENS1_21CollectiveEpilogueBwdISA_SB_SD_Li256ELb1ELb0ELi2EEENS1_19SingleTileSchedulerILb1ELb0ELb0ELi128EEEEEEEEEvNT_6ParamsE)
        /*06f8*/ 	.word	0x00000000


	//----- nvinfo : EIATTR_MIN_STACK_SIZE
	.align		4
.L_308:
        /*06fc*/ 	.byte	0x04, 0x12
        /*06fe*/ 	.short	(.L_310 - .L_309)
	.align		4
.L_309:
        /*0700*/ 	.word	index@(_ZN7cutlass13device_kernelIN5flash19enable_sm80_to_sm89INS1_16FlashAttnBwdSm80INS1_25CollectiveMainloopBwdSm80ILi2ELi2EN4cute5tupleIJNS5_1CILi128EEES8_NS7_ILi64EEEEEENS_10bfloat16_tEfNS_4arch4Sm80ELb0ELb1ELb0ELb1ELb0ELb0ELb0ELb0ELi2ELi4ELi4ELi4ELb0EEENS1_24CollectiveEpilogueBwdGQAISA_fSD_Li256ELb1ELb0EEENS1_19SingleTileSchedulerILb1ELb0ELb0ELi128EEEEEEEEEvNT_6ParamsE)
        /*0704*/ 	.word	0x00000000


	//----- nvinfo : EIATTR_MIN_STACK_SIZE
	.align		4
.L_310:
        /*0708*/ 	.byte	0x04, 0x12
        /*070a*/ 	.short	(.L_312 - .L_311)
	.align		4
.L_311:
        /*070c*/ 	.word	index@(_ZN7cutlass13device_kernelIN5flash19enable_sm80_to_sm89INS1_16FlashAttnBwdSm80INS1_25CollectiveMainloopBwdSm80ILi2ELi2EN4cute5tupleIJNS5_1CILi128EEES8_NS7_ILi64EEEEEENS_10bfloat16_tEfNS_4arch4Sm80ELb0ELb1ELb0ELb1ELb1ELb0ELb0ELb0ELi2ELi4ELi4ELi4ELb0EEENS1_24CollectiveEpilogueBwdGQAISA_fSD_Li256ELb1ELb1EEENS1_19SingleTileSchedulerILb1ELb0ELb0ELi128EEEEEEEEEvNT_6ParamsE)
        /*0710*/ 	.word	0x00000000


	//----- nvinfo : EIATTR_MIN_STACK_SIZE
	.align		4
.L_312:
        /*0714*/ 	.byte	0x04, 0x12
        /*0716*/ 	.short	(.L_314 - .L_313)
	.align		4
.L_313:
        /*0718*/ 	.word	index@(_ZN7cutlass13device_kernelIN5flash19enable_sm80_to_sm89INS1_16FlashAttnBwdSm80INS1_25CollectiveMainloopBwdSm80ILi2ELi2EN4cute5tupleIJNS5_1CILi128EEES8_NS7_ILi64EEEEEENS_10bfloat16_tEfNS_4arch4Sm80ELb1ELb0ELb0ELb0ELb0ELb0ELb0ELb0ELi2ELi4ELi4ELi4ELb0EEENS1_21CollectiveEpilogueBwdISA_SB_SD_Li256ELb0ELb0ELi2EEENS1_25SingleTileBwdLPTSchedulerILb0ELi128ELb0EEEEEEEEEvNT_6ParamsE)
        /*071c*/ 	.word	0x00000000


	//----- nvinfo : EIATTR_MIN_STACK_SIZE
	.align		4
.L_314:
        /*0720*/ 	.byte	0x04, 0x12
        /*0722*/ 	.short	(.L_316 - .L_315)
	.align		4
.L_315:
        /*0724*/ 	.word	index@(_ZN7cutlass13device_kernelIN5flash19enable_sm80_to_sm89INS1_16FlashAttnBwdSm80INS1_25CollectiveMainloopBwdSm80ILi2ELi2EN4cute5tupleIJNS5_1CILi128EEES8_NS7_ILi64EEEEEENS_10bfloat16_tEfNS_4arch4Sm80ELb1ELb0ELb0ELb0ELb1ELb0ELb0ELb0ELi2ELi4ELi4ELi4ELb0EEENS1_21CollectiveEpilogueBwdISA_SB_SD_Li256ELb0ELb0ELi2EEENS1_25SingleTileBwdLPTSchedulerILb0ELi128ELb1EEEEEEEEEvNT_6ParamsE)
        /*0728*/ 	.word	0x00000000


	//----- nvinfo : EIATTR_MIN_STACK_SIZE
	.align		4
.L_316:
        /*072c*/ 	.byte	0x04, 0x12
        /*072e*/ 	.short	(.L_318 - .L_317)
	.align		4
.L_317:
        /*0730*/ 	.word	index@(_ZN7cutlass13device_kernelIN5flash19enable_sm80_to_sm89INS1_16FlashAttnBwdSm80INS1_25CollectiveMainloopBwdSm80ILi2ELi2EN4cute5tupleIJNS5_1CILi128EEES8_NS7_ILi64EEEEEENS_10bfloat16_tEfNS_4arch4Sm80ELb1ELb0ELb0ELb0ELb0ELb0ELb0ELb0ELi2ELi4ELi4ELi4ELb0EEENS1_24CollectiveEpilogueBwdGQAISA_fSD_Li256ELb0ELb0EEENS1_25SingleTileBwdLPTSchedulerILb0ELi128ELb0EEEEEEEEEvNT_6ParamsE)
        /*0734*/ 	.word	0x00000000


	//----- nvinfo : EIATTR_MIN_STACK_SIZE
	.align		4
.L_318:
        /*0738*/ 	.byte	0x04, 0x12
        /*073a*/ 	.short	(.L_320 - .L_319)
	.align		4
.L_319:
        /*073c*/ 	.word	index@(_ZN7cutlass13device_kernelIN5flash19enable_sm80_to_sm89INS1_16FlashAttnBwdSm80INS1_25CollectiveMainloopBwdSm80ILi2ELi2EN4cute5tupleIJNS5_1CILi128EEES8_NS7_ILi64EEEEEENS_10bfloat16_tEfNS_4arch4Sm80ELb1ELb0ELb0ELb0ELb1ELb0ELb0ELb0ELi2ELi4ELi4ELi4ELb0EEENS1_24CollectiveEpilogueBwdGQAISA_fSD_Li256ELb0ELb1EEENS1_25SingleTileBwdLPTSchedulerILb0ELi128ELb1EEEEEEEEEvNT_6ParamsE)
        /*0740*/ 	.word	0x00000000


	//----- nvinfo : EIATTR_MIN_STACK_SIZE
	.align		4
.L_320:
        /*0744*/ 	.byte	0x04, 0x12
        /*0746*/ 	.short	(.L_322 - .L_321)
	.align		4
.L_321:
        /*0748*/ 	.word	index@(_ZN7cutlass13device_kernelIN5flash22FlashAttnBwdPreprocessIN4cute5tupleIJNS3_1CILi128EEENS5_ILi64EEEEEENS_10bfloat16_tEfNS_4arch4Sm80ELb1ELb0EEEEEvNT_6ParamsE)
        /*074c*/ 	.word	0x00000000


	//----- nvinfo : EIATTR_MIN_STACK_SIZE
	.align		4
.L_322:
        /*0750*/ 	.byte	0x04, 0x12
        /*0752*/ 	.short	(.L_324 - .L_323)
	.align		4
.L_323:
        /*0754*/ 	.word	index@(_ZN7cutlass13device_kernelIN5flash19enable_sm80_to_sm89INS1_16FlashAttnBwdSm80INS1_25CollectiveMainloopBwdSm80ILi2ELi2EN4cute5tupleIJNS5_1CILi128EEES8_NS7_ILi64EEEEEENS_10bfloat16_tEfNS_4arch4Sm80ELb1ELb0ELb0ELb1ELb0ELb0ELb0ELb0ELi2ELi4ELi4ELi4ELb0EEENS1_21CollectiveEpilogueBwdISA_SB_SD_Li256ELb1ELb0ELi2EEENS1_25SingleTileBwdLPTSchedulerILb1ELi128ELb0EEEEEEEEEvNT_6ParamsE)
        /*0758*/ 	.word	0x00000000


	//----- nvinfo : EIATTR_MIN_STACK_SIZE
	.align		4
.L_324:
        /*075c*/ 	.byte	0x04, 0x12
        /*075e*/ 	.short	(.L_326 - .L_325)
	.align		4
.L_325:
        /*0760*/ 	.word	index@(_ZN7cutlass13device_kernelIN5flash19enable_sm80_to_sm89INS1_16FlashAttnBwdSm80INS1_25CollectiveMainloopBwdSm80ILi2ELi2EN4cute5tupleIJNS5_1CILi128EEES8_NS7_ILi64EEEEEENS_10bfloat16_tEfNS_4arch4Sm80ELb1ELb0ELb0ELb1ELb1ELb0ELb0ELb0ELi2ELi4ELi4ELi4ELb0EEENS1_21CollectiveEpilogueBwdISA_SB_SD_Li256ELb1ELb0ELi2EEENS1_25SingleTileBwdLPTSchedulerILb1ELi128ELb1EEEEEEEEEvNT_6ParamsE)
        /*0764*/ 	.word	0x00000000


	//----- nvinfo : EIATTR_MIN_STACK_SIZE
	.align		4
.L_326:
        /*0768*/ 	.byte	0x04, 0x12
        /*076a*/ 	.short	(.L_328 - .L_327)
	.align		4
.L_327:
        /*076c*/ 	.word	index@(_ZN7cutlass13device_kernelIN5flash19enable_sm80_to_sm89INS1_16FlashAttnBwdSm80INS1_25CollectiveMainloopBwdSm80ILi2ELi2EN4cute5tupleIJNS5_1CILi128EEES8_NS7_ILi64EEEEEENS_10bfloat16_tEfNS_4arch4Sm80ELb1ELb0ELb0ELb1ELb0ELb0ELb0ELb0ELi2ELi4ELi4ELi4ELb0EEENS1_24CollectiveEpilogueBwdGQAISA_fSD_Li256ELb1ELb0EEENS1_25SingleTileBwdLPTSchedulerILb1ELi128ELb0EEEEEEEEEvNT_6ParamsE)
        /*0770*/ 	.word	0x00000000


	//----- nvinfo : EIATTR_MIN_STACK_SIZE
	.align		4
.L_328:
        /*0774*/ 	.byte	0x04, 0x12
        /*0776*/ 	.short	(.L_330 - .L_329)
	.align		4
.L_329:
        /*0778*/ 	.word	index@(_ZN7cutlass13device_kernelIN5flash32FlashAttnBwdPostprocessConvertdQIN4cute5tupleIJNS3_1CILi128EEENS5_ILi64EEEEEENS_10bfloat16_tEfNS_4arch4Sm80ELi256ENS3_8TiledMMAINS3_8MMA_AtomIJNS3_30SM80_16x8x16_F32BF16BF16F32_TNEEEENS3_6LayoutINS4_IJNS5_ILi4EEENS5_ILi2EEENS5_ILi1EEEEEENS4_IJSJ_SH_NS5_ILi0EEEEEEEENS4_IJS7_NS5_ILi32EEENS5_ILi16EEEEEEEELb0EEEEEvNT_6ParamsE)
        /*077c*/ 	.word	0x00000000


	//----- nvinfo : EIATTR_MIN_STACK_SIZE
	.align		4
.L_330:
        /*0780*/ 	.byte	0x04, 0x12
        /*0782*/ 	.short	(.L_332 - .L_331)
	.align		4
.L_331:
        /*0784*/ 	.word	index@(_ZN7cutlass13device_kernelIN5flash19enable_sm80_to_sm89INS1_16FlashAttnBwdSm80INS1_25CollectiveMainloopBwdSm80ILi2ELi2EN4cute5tupleIJNS5_1CILi128EEES8_NS7_ILi64EEEEEENS_10bfloat16_tEfNS_4arch4Sm80ELb1ELb0ELb0ELb1ELb1ELb0ELb0ELb0ELi2ELi4ELi4ELi4ELb0EEENS1_24CollectiveEpilogueBwdGQAISA_fSD_Li256ELb1ELb1EEENS1_25SingleTileBwdLPTSchedulerILb1ELi128ELb1EEEEEEEEEvNT_6ParamsE)
        /*0788*/ 	.word	0x00000000


	//----- nvinfo : EIATTR_MIN_STACK_SIZE
	.align		4
.L_332:
        /*078c*/ 	.byte	0x04, 0x12
        /*078e*/ 	.short	(.L_334 - .L_333)
	.align		4
.L_333:
        /*0790*/ 	.word	index@(_ZN7cutlass13device_kernelIN5flash22FlashAttnBwdPreprocessIN4cute5tupleIJNS3_1CILi128EEENS5_ILi64EEEEEENS_10bfloat16_tEfNS_4arch4Sm80ELb1ELb1EEEEEvNT_6ParamsE)
        /*0794*/ 	.word	0x00000000
.L_334:


//--------------------- .nv.compat                --------------------------
	.section	.nv.compat,"",@"SHT_CUDA_COMPAT_INFO"
	.align	4
        /*0000*/ 	.byte	0x02, 0x09, 0x01, 0x00, 0x02, 0x02, 0x01, 0x00, 0x02, 0x05, 0x05, 0x00, 0x03, 0x07, 0x01, 0x01
        /*0010*/ 	.byte	0x02, 0x03, 0x00, 0x00, 0x02, 0x06, 0x01, 0x00, 0x04, 0x0b, 0x08, 0x00, 0x00, 0x00, 0x00, 0x00
        /*0020*/ 	.byte	0x00, 0x00, 0x00, 0x00


//--------------------- .nv.info._ZN7cutlass13device_kernelIN5flash19enable_sm80_to_sm89INS1_16FlashAttnBwdSm80INS1_25CollectiveMainloopBwdSm80ILi2ELi2EN4cute5tupleIJNS5_1CILi64EEENS7_ILi128EEES8_EEENS_10bfloat16_tEfNS_4arch4Sm80ELb0ELb0ELb0ELb0ELb0ELb0ELb0ELb0ELi2ELi2ELi4ELi2ELb1EEENS1_21CollectiveEpilogueBwdISA_SB_SD_Li256ELb0ELb0ELi2EEENS1_19SingleTileSchedulerILb0ELb0ELb0ELi128EEEEEEEEEvNT_6ParamsE --------------------------
	.section	.nv.info._ZN7cutlass13device_kernelIN5flash19enable_sm80_to_sm89INS1_16FlashAttnBwdSm80INS1_25CollectiveMainloopBwdSm80ILi2ELi2EN4cute5tupleIJNS5_1CILi64EEENS7_ILi128EEES8_EEENS_10bfloat16_tEfNS_4arch4Sm80ELb0ELb0ELb0ELb0ELb0ELb0ELb0ELb0ELi2ELi2ELi4ELi2ELb1EEENS1_21CollectiveEpilogueBwdISA_SB_SD_Li256ELb0ELb0ELi2EEENS1_19SingleTileSchedulerILb0ELb0ELb0ELi128EEEEEEEEEvNT_6ParamsE,"",@"SHT_CUDA_INFO"
	.sectionflags	@""
	.align	4


	//----- nvinfo : EIATTR_CUDA_API_VERSION
	.align		4
        /*0000*/ 	.byte	0x04, 0x37
        /*0002*/ 	.short	(.L_336 - .L_335)
.L_335:
        /*0004*/ 	.word	0x00000082


	//----- nvinfo : EIATTR_KPARAM_INFO
	.align		4
.L_336:
        /*0008*/ 	.byte	0x04, 0x17
        /*000a*/ 	.short	(.L_338 - .L_337)
.L_337:
        /*000c*/ 	.word	0x00000000
        /*0010*/ 	.short	0x0000
        /*0012*/ 	.short	0x0000
        /*0014*/ 	.byte	0x00, 0xf0, 0xc1, 0x09


	//----- nvinfo : EIATTR_SPARSE_MMA_MASK
	.align		4
.L_338:
        /*0018*/ 	.byte	0x03, 0x50
        /*001a*/ 	.short	0x0000


	//----- nvinfo : EIATTR_MAXREG_COUNT
	.align		4
        /*001c*/ 	.byte	0x03, 0x1b
        /*001e*/ 	.short	0x00ff


	//----- nvinfo : EIATTR_MERCURY_ISA_VERSION
	.align		4
        /*0020*/ 	.byte	0x03, 0x5f
        /*0022*/ 	.short	0x0101


	//----- nvinfo : EIATTR_EXIT_INSTR_OFFSETS
	.align		4
        /*0024*/ 	.byte	0x04, 0x1c
        /*0026*/ 	.short	(.L_340 - .L_339)


	//   ....[0]....
.L_339:
        /*0028*/ 	.word	0x00000010


	//----- nvinfo : EIATTR_MAX_THREADS
	.align		4
.L_340:
        /*002c*/ 	.byte	0x04, 0x05
        /*002e*/ 	.short	(.L_342 - .L_341)
.L_341:
        /*0030*/ 	.word	0x00000100
        /*0034*/ 	.word	0x00000001
        /*0038*/ 	.word	0x00000001


	//----- nvinfo : EIATTR_CBANK_PARAM_SIZE
	.align		4
.L_342:
        /*003c*/ 	.byte	0x03, 0x19
        /*003e*/ 	.short	0x0270


	//----- nvinfo : EIATTR_PARAM_CBANK
	.align		4
        /*0040*/ 	.byte	0x04, 0x0a
        /*0042*/ 	.short	(.L_344 - .L_343)
	.align		4
.L_343:
        /*0044*/ 	.word	index@(.nv.constant0._ZN7cutlass13device_kernelIN5flash19enable_sm80_to_sm89INS1_16FlashAttnBwdSm80INS1_25CollectiveMainloopBwdSm80ILi2ELi2EN4cute5tupleIJNS5_1CILi64EEENS7_ILi128EEES8_EEENS_10bfloat16_tEfNS_4arch4Sm80ELb0ELb0ELb0ELb0ELb0ELb0ELb0ELb0ELi2ELi2ELi4ELi2ELb1EEENS1_21CollectiveEpilogueBwdISA_SB_SD_Li256ELb0ELb0ELi2EEENS1_19SingleTileSchedulerILb0ELb0ELb0ELi128EEEEEEEEEvNT_6ParamsE)
        /*0048*/ 	.short	0x0210
        /*004a*/ 	.short	0x0270


	//----- nvinfo : EIATTR_SW_WAR
	.align		4
.L_344:
        /*004c*/ 	.byte	0x04, 0x36
        /*004e*/ 	.short	(.L_346 - .L_345)
.L_345:
        /*0050*/ 	.word	0x00000008
.L_346:


//--------------------- .nv.info._ZN7cutlass13device_kernelIN5flash19enable_sm80_to_sm89INS1_16FlashAttnBwdSm80INS1_25CollectiveMainloopBwdSm80ILi2ELi2EN4cute5tupleIJNS5_1CILi64EEENS7_ILi128EEES8_EEENS_10bfloat16_tEfNS_4arch4Sm80ELb0ELb0ELb0ELb0ELb1ELb0ELb0ELb0ELi2ELi2ELi4ELi2ELb1EEENS1_21CollectiveEpilogueBwdISA_SB_SD_Li256ELb0ELb0ELi2EEENS1_19SingleTileSchedulerILb0ELb0ELb0ELi128EEEEEEEEEvNT_6ParamsE --------------------------
	.section	.nv.info._ZN7cutlass13device_kernelIN5flash19enable_sm80_to_sm89INS1_16FlashAttnBwdSm80INS1_25CollectiveMainloopBwdSm80ILi2ELi2EN4cute5tupleIJNS5_1CILi64EEENS7_ILi128EEES8_EEENS_10bfloat16_tEfNS_4arch4Sm80ELb0ELb0ELb0ELb0ELb1ELb0ELb0ELb0ELi2ELi2ELi4ELi2ELb1EEENS1_21CollectiveEpilogueBwdISA_SB_SD_Li256ELb0ELb0ELi2EEENS1_19SingleTileSchedulerILb0ELb0ELb0ELi128EEEEEEEEEvNT_6ParamsE,"",@"SHT_CUDA_INFO"
	.sectionflags	@""
	.align	4


	//----- nvinfo : EIATTR_CUDA_API_VERSION
	.align		4
        /*0000*/ 	.byte	0x04, 0x37
        /*0002*/ 	.short	(.L_348 - .L_347)
.L_347:
        /*0004*/ 	.word	0x00000082


	//----- nvinfo : EIATTR_KPARAM_INFO
	.align		4
.L_348:
        /*0008*/ 	.byte	0x04, 0x17
        /*000a*/ 	.short	(.L_350 - .L_349)
.L_349:
        /*000c*/ 	.word	0x00000000
        /*0010*/ 	.short	0x0000
        /*0012*/ 	.short	0x0000
        /*0014*/ 	.byte	0x00, 0xf0, 0xc1, 0x09


	//----- nvinfo : EIATTR_SPARSE_MMA_MASK
	.align		4
.L_350:
        /*0018*/ 	.byte	0x03, 0x50
        /*001a*/ 	.short	0x0000


	//----- nvinfo : EIATTR_MAXREG_COUNT
	.align		4
        /*001c*/ 	.byte	0x03, 0x1b
        /*001e*/ 	.short	0x00ff


	//----- nvinfo : EIATTR_MERCURY_ISA_VERSION
	.align		4
        /*0020*/ 	.byte	0x03, 0x5f
        /*0022*/ 	.short	0x0101


	//----- nvinfo : EIATTR_EXIT_INSTR_OFFSETS
	.align		4
        /*0024*/ 	.byte	0x04, 0x1c
        /*0026*/ 	.short	(.L_352 - .L_351)


	//   ....[0]....
.L_351:
        /*0028*/ 	.word	0x00000010


	//----- nvinfo : EIATTR_MAX_THREADS
	.align		4
.L_352:
        /*002c*/ 	.byte	0x04, 0x05
        /*002e*/ 	.short	(.L_354 - .L_353)
.L_353:
        /*0030*/ 	.word	0x00000100
        /*0034*/ 	.word	0x00000001
        /*0038*/ 	.word	0x00000001


	//----- nvinfo : EIATTR_CBANK_PARAM_SIZE
	.align		4
.L_354:
        /*003c*/ 	.byte	0x03, 0x19
        /*003e*/ 	.short	0x0270


	//----- nvinfo : EIATTR_PARAM_CBANK
	.align		4
        /*0040*/ 	.byte	0x04, 0x0a
        /*0042*/ 	.short	(.L_356 - .L_355)
	.align		4
.L_355:
        /*0044*/ 	.word	index@(.nv.constant0._ZN7cutlass13device_kernelIN5flash19enable_sm80_to_sm89INS1_16FlashAttnBwdSm80INS1_25CollectiveMainloopBwdSm80ILi2ELi2EN4cute5tupleIJNS5_1CILi64EEENS7_ILi128EEES8_EEENS_10bfloat16_tEfNS_4arch4Sm80ELb0ELb0ELb0ELb0ELb1ELb0ELb0ELb0ELi2ELi2ELi4ELi2ELb1EEENS1_21CollectiveEpilogueBwdISA_SB_SD_Li256ELb0ELb0ELi2EEENS1_19SingleTileSchedulerILb0ELb0ELb0ELi128EEEEEEEEEvNT_6ParamsE)
        /*0048*/ 	.short	0x0210
        /*004a*/ 	.short	0x0270


	//----- nvinfo : EIATTR_SW_WAR
	.align		4
.L_356:
        /*004c*/ 	.byte	0x04, 0x36
        /*004e*/ 	.short	(.L_358 - .L_357)
.L_357:
        /*0050*/ 	.word	0x00000008
.L_358:


//--------------------- .nv.info._ZN7cutlass13device_kernelIN5flash19enable_sm80_to_sm89INS1_16FlashAttnBwdSm80INS1_25CollectiveMainloopBwdSm80ILi2ELi2EN4cute5tupleIJNS5_1CILi64EEENS7_ILi128EEES8_EEENS_10bfloat16_tEfNS_4arch4Sm80ELb0ELb0ELb0ELb0ELb0ELb0ELb0ELb0ELi2ELi2ELi4ELi2ELb1EEENS1_24CollectiveEpilogueBwdGQAISA_fSD_Li256ELb0ELb0EEENS1_19SingleTileSchedulerILb0ELb0ELb0ELi128EEEEEEEEEvNT_6ParamsE --------------------------
	.section	.nv.info._ZN7cutlass13device_kernelIN5flash19enable_sm80_to_sm89INS1_16FlashAttnBwdSm80INS1_25CollectiveMainloopBwdSm80ILi2ELi2EN4cute5tupleIJNS5_1CILi64EEENS7_ILi128EEES8_EEENS_10bfloat16_tEfNS_4arch4Sm80ELb0ELb0ELb0ELb0ELb0ELb0ELb0ELb0ELi2ELi2ELi4ELi2ELb1EEENS1_24CollectiveEpilogueBwdGQAISA_fSD_Li256ELb0ELb0EEENS1_19SingleTileSchedulerILb0ELb0ELb0ELi128EEEEEEEEEvNT_6ParamsE,"",@"SHT_CUDA_INFO"
	.sectionflags	@""
	.align	4


	//----- nvinfo : EIATTR_CUDA_API_VERSION
	.align		4
        /*0000*/ 	.byte	0x04, 0x37
        /*0002*/ 	.short	(.L_360 - .L_359)
.L_359:
        /*0004*/ 	.word	0x00000082


	//----- nvinfo : EIATTR_KPARAM_INFO
	.align		4
.L_360:
        /*0008*/ 	.byte	0x04, 0x17
        /*000a*/ 	.short	(.L_362 - .L_361)
.L_361:
        /*000c*/ 	.word	0x00000000
        /*0010*/ 	.short	0x0000
        /*0012*/ 	.short	0x0000
        /*0014*/ 	.byte	0x00, 0xf0, 0xe1, 0x09


	//----- nvinfo : EIATTR_SPARSE_MMA_MASK
	.align		4
.L_362:
        /*0018*/ 	.byte	0x03, 0x50
        /*001a*/ 	.short	0x0000


	//----- nvinfo : EIATTR_MAXREG_COUNT
	.align		4
        /*001c*/ 	.byte	0x03, 0x1b
        /*001e*/ 	.short	0x00ff


	//----- nvinfo : EIATTR_MERCURY_ISA_VERSION
	.align		4
        /*0020*/ 	.byte	0x03, 0x5f
        /*0022*/ 	.short	0x0101


	//----- nvinfo : EIATTR_EXIT_INSTR_OFFSETS
	.align		4
        /*0024*/ 	.byte	0x04, 0x1c
        /*0026*/ 	.short	(.L_364 - .L_363)


	//   ....[0]....
.L_363:
        /*0028*/ 	.word	0x00000010


	//----- nvinfo : EIATTR_MAX_THREADS
	.align		4
.L_364:
        /*002c*/ 	.byte	0x04, 0x05
        /*002e*/ 	.short	(.L_366 - .L_365)
.L_365:
        /*0030*/ 	.word	0x00000100
        /*0034*/ 	.word	0x00000001
        /*0038*/ 	.word	0x00000001


	//----- nvinfo : EIATTR_CBANK_PARAM_SIZE
	.align		4
.L_366:
        /*003c*/ 	.byte	0x03, 0x19
        /*003e*/ 	.short	0x0278


	//----- nvinfo : EIATTR_PARAM_CBANK
	.align		4
        /*0040*/ 	.byte	0x04, 0x0a
        /*0042*/ 	.short	(.L_368 - .L_367)
	.align		4
.L_367:
        /*0044*/ 	.word	index@(.nv.constant0._ZN7cutlass13device_kernelIN5flash19enable_sm80_to_sm89INS1_16FlashAttnBwdSm80INS1_25CollectiveMainloopBwdSm80ILi2ELi2EN4cute5tupleIJNS5_1CILi64EEENS7_ILi128EEES8_EEENS_10bfloat16_tEfNS_4arch4Sm80ELb0ELb0ELb0ELb0ELb0ELb0ELb0ELb0ELi2ELi2ELi4ELi2ELb1EEENS1_24CollectiveEpilogueBwdGQAISA_fSD_Li256ELb0ELb0EEENS1_19SingleTileSchedulerILb0ELb0ELb0ELi128EEEEEEEEEvNT_6ParamsE)
        /*0048*/ 	.short	0x0210
        /*004a*/ 	.short	0x0278


	//----- nvinfo : EIATTR_SW_WAR
	.align		4
.L_368:
        /*004c*/ 	.byte	0x04, 0x36
        /*004e*/ 	.short	(.L_370 - .L_369)
.L_369:
        /*0050*/ 	.word	0x00000008
.L_370:


//--------------------- .nv.info._ZN7cutlass13device_kernelIN5flash19enable_sm80_to_sm89INS1_16FlashAttnBwdSm80INS1_25CollectiveMainloopBwdSm80ILi2ELi2EN4cute5tupleIJNS5_1CILi64EEENS7_ILi128EEES8_EEENS_10bfloat16_tEfNS_4arch4Sm80ELb0ELb0ELb0ELb0ELb1ELb0ELb0ELb0ELi2ELi2ELi4ELi2ELb1EEENS1_24CollectiveEpilogueBwdGQAISA_fSD_Li256ELb0ELb1EEENS1_19SingleTileSchedulerILb0ELb0ELb0ELi128EEEEEEEEEvNT_6ParamsE --------------------------
	.section	.nv.info._ZN7cutlass13device_kernelIN5flash19enable_sm80_to_sm89INS1_16FlashAttnBwdSm80INS1_25CollectiveMainloopBwdSm80ILi2ELi2EN4cute5tupleIJNS5_1CILi64EEENS7_ILi128EEES8_EEENS_10bfloat16_tEfNS_4arch4Sm80ELb0ELb0ELb0ELb0ELb1ELb0ELb0ELb0ELi2ELi2ELi4ELi2ELb1EEENS1_24CollectiveEpilogueBwdGQAISA_fSD_Li256ELb0ELb1EEENS1_19SingleTileSchedulerILb0ELb0ELb0ELi128EEEEEEEEEvNT_6ParamsE,"",@"SHT_CUDA_INFO"
	.sectionflags	@""
	.align	4


	//----- nvinfo : EIATTR_CUDA_API_VERSION
	.align		4
        /*0000*/ 	.byte	0x04, 0x37
        /*0002*/ 	.short	(.L_372 - .L_371)
.L_371:
        /*0004*/ 	.word	0x00000082


	//----- nvinfo : EIATTR_KPARAM_INFO
	.align		4
.L_372:
        /*0008*/ 	.byte	0x04, 0x17
        /*000a*/ 	.short	(.L_374 - .L_373)
.L_373:
        /*000c*/ 	.word	0x00000000
        /*0010*/ 	.short	0x0000
        /*0012*/ 	.short	0x0000
        /*0014*/ 	.byte	0x00, 0xf0, 0xe1, 0x09


	//----- nvinfo : EIATTR_SPARSE_MMA_MASK
	.align		4
.L_374:
        /*0018*/ 	.byte	0x03, 0x50
        /*001a*/ 	.short	0x0000


	//----- nvinfo : EIATTR_MAXREG_COUNT
	.align		4
        /*001c*/ 	.byte	0x03, 0x1b
        /*001e*/ 	.short	0x00ff


	//----- nvinfo : EIATTR_MERCURY_ISA_VERSION
	.align		4
        /*0020*/ 	.byte	0x03, 0x5f
        /*0022*/ 	.short	0x0101


	//----- nvinfo : EIATTR_EXIT_INSTR_OFFSETS
	.align		4
        /*0024*/ 	.byte	0x04, 0x1c
        /*0026*/ 	.short	(.L_376 - .L_375)


	//   ....[0]....
.L_375:
        /*0028*/ 	.word	0x00000010


	//----- nvinfo : EIATTR_MAX_THREADS
	.align		4
.L_376:
        /*002c*/ 	.byte	0x04, 0x05
        /*002e*/ 	.short	(.L_378 - .L_377)
.L_377:
        /*0030*/ 	.word	0x00000100
        /*0034*/ 	.word	0x00000001
        /*0038*/ 	.word	0x00000001


	//----- nvinfo : EIATTR_CBANK_PARAM_SIZE
	.align		4
.L_378:
        /*003c*/ 	.byte	0x03, 0x19
        /*003e*/ 	.short	0x0278


	//----- nvinfo : EIATTR_PARAM_CBANK
	.align		4
        /*0040*/ 	.byte	0x04, 0x0a
        /*0042*/ 	.short	(.L_380 - .L_379)
	.align		4
.L_379:
        /*0044*/ 	.word	index@(.nv.constant0._ZN7cutlass13device_kernelIN5flash19enable_sm80_to_sm89INS1_16FlashAttnBwdSm80INS1_25CollectiveMainloopBwdSm80ILi2ELi2EN4cute5tupleIJNS5_1CILi64EEENS7_ILi128EEES8_EEENS_10bfloat16_tEfNS_4arch4Sm80ELb0ELb0ELb0ELb0ELb1ELb0ELb0ELb0ELi2ELi2ELi4ELi2ELb1EEENS1_24CollectiveEpilogueBwdGQAISA_fSD_Li256ELb0ELb1EEENS1_19SingleTileSchedulerILb0ELb0ELb0ELi128EEEEEEEEEvNT_6ParamsE)
        /*0048*/ 	.short	0x0210
        /*004a*/ 	.short	0x0278


	//----- nvinfo : EIATTR_SW_WAR
	.align		4
.L_380:
        /*004c*/ 	.byte	0x04, 0x36
        /*004e*/ 	.short	(.L_382 - .L_381)
.L_381:
        /*0050*/ 	.word	0x00000008
.L_382:


//--------------------- .nv.info._ZN7cutlass13device_kernelIN5flash19enable_sm80_to_sm89INS1_16FlashAttnBwdSm80INS1_25CollectiveMainloopBwdSm80ILi2ELi2EN4cute5tupleIJNS5_1CILi64EEENS7_ILi128EEES8_EEENS_10bfloat16_tEfNS_4arch4Sm80ELb0ELb0ELb0ELb1ELb0ELb0ELb0ELb0ELi2ELi2ELi4ELi2ELb1EEENS1_21CollectiveEpilogueBwdISA_SB_SD_Li256ELb1ELb0ELi2EEENS1_19SingleTileSchedulerILb1ELb0ELb0ELi128EEEEEEEEEvNT_6ParamsE --------------------------
	.section	.nv.info._ZN7cutlass13device_kernelIN5flash19enable_sm80_to_sm89INS1_16FlashAttnBwdSm80INS1_25CollectiveMainloopBwdSm80ILi2ELi2EN4cute5tupleIJNS5_1CILi64EEENS7_ILi128EEES8_EEENS_10bfloat16_tEfNS_4arch4Sm80ELb0ELb0ELb0ELb1ELb0ELb0ELb0ELb0ELi2ELi2ELi4ELi2ELb1EEENS1_21CollectiveEpilogueBwdISA_SB_SD_Li256ELb1ELb0ELi2EEENS1_19SingleTileSchedulerILb1ELb0ELb0ELi128EEEEEEEEEvNT_6ParamsE,"",@"SHT_CUDA_INFO"
	.sectionflags	@""
	.align	4


	//----- nvinfo : EIATTR_CUDA_API_VERSION
	.align		4
        /*0000*/ 	.byte	0x04, 0x37
        /*0002*/ 	.short	(.L_384 - .L_383)
.L_383:
        /*0004*/ 	.word	0x00000082


	//----- nvinfo : EIATTR_KPARAM_INFO
	.align		4
.L_384:
        /*0008*/ 	.byte	0x04, 0x17
        /*000a*/ 	.short	(.L_386 - .L_385)
.L_385:
        /*000c*/ 	.word	0x00000000
        /*0010*/ 	.short	0x0000
        /*0012*/ 	.short	0x0000
        /*0014*/ 	.byte	0x00, 0xf0, 0xc1, 0x09


	//----- nvinfo : EIATTR_SPARSE_MMA_MASK
	.align		4
.L_386:
        /*0018*/ 	.byte	0x03, 0x50
        /*001a*/ 	.short	0x0000


	//----- nvinfo : EIATTR_MAXREG_COUNT
	.align		4
        /*001c*/ 	.byte	0x03, 0x1b
        /*001e*/ 	.short	0x00ff


	//----- nvinfo : EIATTR_MERCURY_ISA_VERSION
	.align		4
        /*0020*/ 	.byte	0x03, 0x5f
        /*0022*/ 	.short	0x0101


	//----- nvinfo : EIATTR_EXIT_INSTR_OFFSETS
	.align		4
        /*0024*/ 	.byte	0x04, 0x1c
        /*0026*/ 	.short	(.L_388 - .L_387)


	//   ....[0]....
.L_387:
        /*0028*/ 	.word	0x00000010


	//----- nvinfo : EIATTR_MAX_THREADS
	.align		4
.L_388:
        /*002c*/ 	.byte	0x04, 0x05
        /*002e*/ 	.short	(.L_390 - .L_389)
.L_389:
        /*0030*/ 	.word	0x00000100
        /*0034*/ 	.word	0x00000001
        /*0038*/ 	.word	0x00000001


	//----- nvinfo : EIATTR_CBANK_PARAM_SIZE
	.align		4
.L_390:
        /*003c*/ 	.byte	0x03, 0x19
        /*003e*/ 	.short	0x0270


	//----- nvinfo : EIATTR_PARAM_CBANK
	.align		4
        /*0040*/ 	.byte	0x04, 0x0a
        /*0042*/ 	.short	(.L_392 - .L_391)
	.align		4
.L_391:
        /*0044*/ 	.word	index@(.nv.constant0._ZN7cutlass13device_kernelIN5flash19enable_sm80_to_sm89INS1_16FlashAttnBwdSm80INS1_25CollectiveMainloopBwdSm80ILi2ELi2EN4cute5tupleIJNS5_1CILi64EEENS7_ILi128EEES8_EEENS_10bfloat16_tEfNS_4arch4Sm80ELb0ELb0ELb0ELb1ELb0ELb0ELb0ELb0ELi2ELi2ELi4ELi2ELb1EEENS1_21CollectiveEpilogueBwdISA_SB_SD_Li256ELb1ELb0ELi2EEENS1_19SingleTileSchedulerILb1ELb0ELb0ELi128EEEEEEEEEvNT_6ParamsE)
        /*0048*/ 	.short	0x0210
        /*004a*/ 	.short	0x0270


	//----- nvinfo : EIATTR_SW_WAR
	.align		4
.L_392:
        /*004c*/ 	.byte	0x04, 0x36
        /*004e*/ 	.short	(.L_394 - .L_393)
.L_393:
        /*0050*/ 	.word	0x00000008
.L_394:


//--------------------- .nv.info._ZN7cutlass13device_kernelIN5flash19enable_sm80_to_sm89INS1_16FlashAttnBwdSm80INS1_25CollectiveMainloopBwdSm80ILi2ELi2EN4cute5tupleIJNS5_1CILi64EEENS7_ILi128EEES8_EEENS_10bfloat16_tEfNS_4arch4Sm80ELb0ELb0ELb0ELb1ELb1ELb0ELb0ELb0ELi2ELi2ELi4ELi2ELb1EEENS1_21CollectiveEpilogueBwdISA_SB_SD_Li256ELb1ELb0ELi2EEENS1_19SingleTileSchedulerILb1ELb0ELb0ELi128EEEEEEEEEvNT_6ParamsE --------------------------
	.section	.nv.info._ZN7cutlass13device_kernelIN5flash19enable_sm80_to_sm89INS1_16FlashAttnBwdSm80INS1_25CollectiveMainloopBwdSm80ILi2ELi2EN4cute5tupleIJNS5_1CILi64EEENS7_ILi128EEES8_EEENS_10bfloat16_tEfNS_4arch4Sm80ELb0ELb0ELb0ELb1ELb1ELb0ELb0ELb0ELi2ELi2ELi4ELi2ELb1EEENS1_21CollectiveEpilogueBwdISA_SB_SD_Li256ELb1ELb0ELi2EEENS1_19SingleTileSchedulerILb1ELb0ELb0ELi128EEEEEEEEEvNT_6ParamsE,"",@"SHT_CUDA_INFO"
	.sectionflags	@""
	.align	4


	//----- nvinfo : EIATTR_CUDA_API_VERSION
	.align		4
        /*0000*/ 	.byte	0x04, 0x37
        /*0002*/ 	.short	(.L_396 - .L_395)
.L_395:
        /*0004*/ 	.word	0x00000082


	//----- nvinfo : EIATTR_KPARAM_INFO
	.align		4
.L_396:
        /*0008*/ 	.byte	0x04, 0x17
        /*000a*/ 	.short	(.L_398 - .L_397)
.L_397:
        /*000c*/ 	.word	0x00000000
        /*0010*/ 	.short	0x0000
        /*0012*/ 	.short	0x0000
        /*0014*/ 	.byte	0x00, 0xf0, 0xc1, 0x09


	//----- nvinfo : EIATTR_SPARSE_MMA_MASK
	.align		4
.L_398:
        /*0018*/ 	.byte	0x03, 0x50
        /*001a*/ 	.short	0x0000


	//----- nvinfo : EIATTR_MAXREG_COUNT
	.align		4
        /*001c*/ 	.byte	0x03, 0x1b
        /*001e*/ 	.short	0x00ff


	//----- nvinfo : EIATTR_MERCURY_ISA_VERSION
	.align		4
        /*0020*/ 	.byte	0x03, 0x5f
        /*0022*/ 	.short	0x0101


	//----- nvinfo : EIATTR_EXIT_INSTR_OFFSETS
	.align		4
        /*0024*/ 	.byte	0x04, 0x1c
        /*0026*/ 	.short	(.L_400 - .L_399)


	//   ....[0]....
.L_399:
        /*0028*/ 	.word	0x00000010


	//----- nvinfo : EIATTR_MAX_THREADS
	.align		4
.L_400:
        /*002c*/ 	.byte	0x04, 0x05
        /*002e*/ 	.short	(.L_402 - .L_401)
.L_401:
        /*0030*/ 	.word	0x00000100
        /*0034*/ 	.word	0x00000001
        /*0038*/ 	.word	0x00000001


	//----- nvinfo : EIATTR_CBANK_PARAM_SIZE
	.align		4
.L_402:
        /*003c*/ 	.byte	0x03, 0x19
        /*003e*/ 	.short	0x0270


	//----- nvinfo : EIATTR_PARAM_CBANK
	.align		4
        /*0040*/ 	.byte	0x04, 0x0a
        /*0042*/ 	.short	(.L_404 - .L_403)
	.align		4
.L_403:
        /*0044*/ 	.word	index@(.nv.constant0._ZN7cutlass13device_kernelIN5flash19enable_sm80_to_sm89INS1_16FlashAttnBwdSm80INS1_25CollectiveMainloopBwdSm80ILi2ELi2EN4cute5tupleIJNS5_1CILi64EEENS7_ILi128EEES8_EEENS_10bfloat16_tEfNS_4arch4Sm80ELb0ELb0ELb0ELb1ELb1ELb0ELb0ELb0ELi2ELi2ELi4ELi2ELb1EEENS1_21CollectiveEpilogueBwdISA_SB_SD_Li256ELb1ELb0ELi2EEENS1_19SingleTileSchedulerILb1ELb0ELb0ELi128EEEEEEEEEvNT_6ParamsE)
        /*0048*/ 	.short	0x0210
        /*004a*/ 	.short	0x0270


	//----- nvinfo : EIATTR_SW_WAR
	.align		4
.L_404:
        /*004c*/ 	.byte	0x04, 0x36
        /*004e*/ 	.short	(.L_406 - .L_405)
.L_405:
        /*0050*/ 	.word	0x00000008
.L_406:


//--------------------- .nv.info._ZN7cutlass13device_kernelIN5flash19enable_sm80_to_sm89INS1_16FlashAttnBwdSm80INS1_25CollectiveMainloopBwdSm80ILi2ELi2EN4cute5tupleIJNS5_1CILi64EEENS7_ILi128EEES8_EEENS_10bfloat16_tEfNS_4arch4Sm80ELb0ELb0ELb0ELb1ELb0ELb0ELb0ELb0ELi2ELi2ELi4ELi2ELb1EEENS1_24CollectiveEpilogueBwdGQAISA_fSD_Li256ELb1ELb0EEENS1_19SingleTileSchedulerILb1ELb0ELb0ELi128EEEEEEEEEvNT_6ParamsE --------------------------
	.section	.nv.info._ZN7cutlass13device_kernelIN5flash19enable_sm80_to_sm89INS1_16FlashAttnBwdSm80INS1_25CollectiveMainloopBwdSm80ILi2ELi2EN4cute5tupleIJNS5_1CILi64EEENS7_ILi128EEES8_EEENS_10bfloat16_tEfNS_4arch4Sm80ELb0ELb0ELb0ELb1ELb0ELb0ELb0ELb0ELi2ELi2ELi4ELi2ELb1EEENS1_24CollectiveEpilogueBwdGQAISA_fSD_Li256ELb1ELb0EEENS1_19SingleTileSchedulerILb1ELb0ELb0ELi128EEEEEEEEEvNT_6ParamsE,"",@"SHT_CUDA_INFO"
	.sectionflags	@""
	.align	4


	//----- nvinfo : EIATTR_CUDA_API_VERSION
	.align		4
        /*0000*/ 	.byte	0x04, 0x37
        /*0002*/ 	.short	(.L_408 - .L_407)
.L_407:
        /*0004*/ 	.word	0x00000082


	//----- nvinfo : EIATTR_KPARAM_INFO
	.align		4
.L_408:
        /*0008*/ 	.byte	0x04, 0x17
        /*000a*/ 	.short	(.L_410 - .L_409)
.L_409:
        /*000c*/ 	.word	0x00000000
        /*0010*/ 	.short	0x0000
        /*0012*/ 	.short	0x0000
        /*0014*/ 	.byte	0x00, 0xf0, 0xe1, 0x09


	//----- nvinfo : EIATTR_SPARSE_MMA_MASK
	.align		4
.L_410:
        /*0018*/ 	.byte	0x03, 0x50
        /*001a*/ 	.short	0x0000


	//----- nvinfo : EIATTR_MAXREG_COUNT
	.align		4
        /*001c*/ 	.byte	0x03, 0x1b
        /*001e*/ 	.short	0x00ff


	//----- nvinfo : EIATTR_MERCURY_ISA_VERSION
	.align		4
        /*0020*/ 	.byte	0x03, 0x5f
        /*0022*/ 	.short	0x0101


	//----- nvinfo : EIATTR_EXIT_INSTR_OFFSETS
	.align		4
        /*0024*/ 	.byte	0x04, 0x1c
        /*0026*/ 	.short	(.L_412 - .L_411)


	//   ....[0]....
.L_411:
        /*0028*/ 	.word	0x00000010


	//----- nvinfo : EIATTR_MAX_THREADS
	.align		4
.L_412:
        /*002c*/ 	.byte	0x04, 0x05
        /*002e*/ 	.short	(.L_414 - .L_413)
.L_413:
        /*0030*/ 	.word	0x00000100
        /*0034*/ 	.word	0x00000001
        /*0038*/ 	.word	0x00000001


	//----- nvinfo : EIATTR_CBANK_PARAM_SIZE
	.align		4
.L_414:
        /*003c*/ 	.byte	0x03, 0x19
        /*003e*/ 	.short	0x0278


	//----- nvinfo : EIATTR_PARAM_CBANK
	.align		4
        /*0040*/ 	.byte	0x04, 0x0a
        /*0042*/ 	.short	(.L_416 - .L_415)
	.align		4
.L_415:
        /*0044*/ 	.word	index@(.nv.constant0._ZN7cutlass13device_kernelIN5flash19enable_sm80_to_sm89INS1_16FlashAttnBwdSm80INS1_25CollectiveMainloopBwdSm80ILi2ELi2EN4cute5tupleIJNS5_1CILi64EEENS7_ILi128EEES8_EEENS_10bfloat16_tEfNS_4arch4Sm80ELb0ELb0ELb0ELb1ELb0ELb0ELb0ELb0ELi2ELi2ELi4ELi2ELb1EEENS1_24CollectiveEpilogueBwdGQAISA_fSD_Li256ELb1ELb0EEENS1_19SingleTileSchedulerILb1ELb0ELb0ELi128EEEEEEEEEvNT_6ParamsE)
        /*0048*/ 	.short	0x0210
        /*004a*/ 	.short	0x0278


	//----- nvinfo : EIATTR_SW_WAR
	.align		4
.L_416:
        /*004c*/ 	.byte	0x04, 0x36
        /*004e*/ 	.short	(.L_418 - .L_417)
.L_417:
        /*0050*/ 	.word	0x00000008
.L_418:


//--------------------- .nv.info._ZN7cutlass13device_kernelIN5flash19enable_sm80_to_sm89INS1_16FlashAttnBwdSm80INS1_25CollectiveMainloopBwdSm80ILi2ELi2EN4cute5tupleIJNS5_1CILi64EEENS7_ILi128EEES8_EEENS_10bfloat16_tEfNS_4arch4Sm80ELb0ELb0ELb0ELb1ELb1ELb0ELb0ELb0ELi2ELi2ELi4ELi2ELb1EEENS1_24CollectiveEpilogueBwdGQAISA_fSD_Li256ELb1ELb1EEENS1_19SingleTileSchedulerILb1ELb0ELb0ELi128EEEEEEEEEvNT_6ParamsE --------------------------
	.section	.nv.info._ZN7cutlass13device_kernelIN5flash19enable_sm80_to_sm89INS1_16FlashAttnBwdSm80INS1_25CollectiveMainloopBwdSm80ILi2ELi2EN4cute5tupleIJNS5_1CILi64EEENS7_ILi128EEES8_EEENS_10bfloat16_tEfNS_4arch4Sm80ELb0ELb0ELb0ELb1ELb1ELb0ELb0ELb0ELi2ELi2ELi4ELi2ELb1EEENS1_24CollectiveEpilogueBwdGQAISA_fSD_Li256ELb1ELb1EEENS1_19SingleTileSchedulerILb1ELb0ELb0ELi128EEEEEEEEEvNT_6ParamsE,"",@"SHT_CUDA_INFO"
	.sectionflags	@""
	.align	4


	//----- nvinfo : EIATTR_CUDA_API_VERSION
	.align		4
        /*0000*/ 	.byte	0x04, 0x37
        /*0002*/ 	.short	(.L_420 - .L_419)
.L_419:
        /*0004*/ 	.word	0x00000082


	//----- nvinfo : EIATTR_KPARAM_INFO
	.align		4
.L_420:
        /*0008*/ 	.byte	0x04, 0x17
        /*000a*/ 	.short	(.L_422 - .L_421)
.L_421:
        /*000c*/ 	.word	0x00000000
        /*0010*/ 	.short	0x0000
        /*0012*/ 	.short	0x0000
        /*0014*/ 	.byte	0x00, 0xf0, 0xe1, 0x09


	//----- nvinfo : EIATTR_SPARSE_MMA_MASK
	.align		4
.L_422:
        /*0018*/ 	.byte	0x03, 0x50
        /*001a*/ 	.short	0x0000


	//----- nvinfo : EIATTR_MAXREG_COUNT
	.align		4
        /*001c*/ 	.byte	0x03, 0x1b
        /*001e*/ 	.short	0x00ff


	//----- nvinfo : EIATTR_MERCURY_ISA_VERSION
	.align		4
        /*0020*/ 	.byte	0x03, 0x5f
        /*0022*/ 	.short	0x0101


	//----- nvinfo : EIATTR_EXIT_INSTR_OFFSETS
	.align		4
        /*0024*/ 	.byte	0x04, 0x1c
        /*0026*/ 	.short	(.L_424 - .L_423)


	//   ....[0]....
.L_423:
        /*0028*/ 	.word	0x00000010


	//----- nvinfo : EIATTR_MAX_THREADS
	.align		4
.L_424:
        /*002c*/ 	.byte	0x04, 0x05
        /*002e*/ 	.short	(.L_426 - .L_425)
.L_425:
        /*0030*/ 	.word	0x00000100
        /*0034*/ 	.word	0x00000001
        /*0038*/ 	.word	0x00000001


	//----- nvinfo : EIATTR_CBANK_PARAM_SIZE
	.align		4
.L_426:
        /*003c*/ 	.byte	0x03, 0x19
        /*003e*/ 	.short	0x0278


	//----- nvinfo : EIATTR_PARAM_CBANK
	.align		4
        /*0040*/ 	.byte	0x04, 0x0a
        /*0042*/ 	.short	(.L_428 - .L_427)
	.align		4
.L_427:
        /*0044*/ 	.word	index@(.nv.constant0._ZN7cutlass13device_kernelIN5flash19enable_sm80_to_sm89INS1_16FlashAttnBwdSm80INS1_25CollectiveMainloopBwdSm80ILi2ELi2EN4cute5tupleIJNS5_1CILi64EEENS7_ILi128EEES8_EEENS_10bfloat16_tEfNS_4arch4Sm80ELb0ELb0ELb0ELb1ELb1ELb0ELb0ELb0ELi2ELi2ELi4ELi2ELb1EEENS1_24CollectiveEpilogueBwdGQAISA_fSD_Li256ELb1ELb1EEENS1_19SingleTileSchedulerILb1ELb0ELb0ELi128EEEEEEEEEvNT_6ParamsE)
        /*0048*/ 	.short	0x0210
        /*004a*/ 	.short	0x0278


	//----- nvinfo : EIATTR_SW_WAR
	.align		4
.L_428:
        /*004c*/ 	.byte	0x04, 0x36
        /*004e*/ 	.short	(.L_430 - .L_429)
.L_429:
        /*0050*/ 	.word	0x00000008
.L_430:


//--------------------- .nv.info._ZN7cutlass13device_kernelIN5flash19enable_sm80_to_sm89INS1_16FlashAttnBwdSm80INS1_25CollectiveMainloopBwdSm80ILi2ELi2EN4cute5tupleIJNS5_1CILi64EEENS7_ILi128EEES8_EEENS_10bfloat16_tEfNS_4arch4Sm80ELb0ELb1ELb0ELb0ELb0ELb0ELb0ELb0ELi2ELi2ELi4ELi2ELb1EEENS1_21CollectiveEpilogueBwdISA_SB_SD_Li256ELb0ELb0ELi2EEENS1_19SingleTileSchedulerILb0ELb0ELb0ELi128EEEEEEEEEvNT_6ParamsE --------------------------
	.section	.nv.info._ZN7cutlass13device_kernelIN5flash19enable_sm80_to_sm89INS1_16FlashAttnBwdSm80INS1_25CollectiveMainloopBwdSm80ILi2ELi2EN4cute5tupleIJNS5_1CILi64EEENS7_ILi128EEES8_EEENS_10bfloat16_tEfNS_4arch4Sm80ELb0ELb1ELb0ELb0ELb0ELb0ELb0ELb0ELi2ELi2ELi4ELi2ELb1EEENS1_21CollectiveEpilogueBwdISA_SB_SD_Li256ELb0ELb0ELi2EEENS1_19SingleTileSchedulerILb0ELb0ELb0ELi128EEEEEEEEEvNT_6ParamsE,"",@"SHT_CUDA_INFO"
	.sectionflags	@""
	.align	4


	//----- nvinfo : EIATTR_CUDA_API_VERSION
	.align		4
        /*0000*/ 	.byte	0x04, 0x37
        /*0002*/ 	.short	(.L_432 - .L_431)
.L_431:
        /*0004*/ 	.word	0x00000082


	//----- nvinfo : EIATTR_KPARAM_INFO
	.align		4
.L_432:
        /*0008*/ 	.byte	0x04, 0x17
        /*000a*/ 	.short	(.L_434 - .L_433)
.L_433:
        /*000c*/ 	.word	0x00000000
        /*0010*/ 	.short	0x0000
        /*0012*/ 	.short	0x0000
        /*0014*/ 	.byte	0x00, 0xf0, 0xc1, 0x09


	//----- nvinfo : EIATTR_SPARSE_MMA_MASK
	.align		4
.L_434:
        /*0018*/ 	.byte	0x03, 0x50
        /*001a*/ 	.short	0x0000


	//----- nvinfo : EIATTR_MAXREG_COUNT
	.align		4
        /*001c*/ 	.byte	0x03, 0x1b
        /*001e*/ 	.short	0x00ff


	//----- nvinfo : EIATTR_MERCURY_ISA_VERSION
	.align		4
        /*0020*/ 	.byte	0x03, 0x5f
        /*0022*/ 	.short	0x0101


	//----- nvinfo : EIATTR_EXIT_INSTR_OFFSETS
	.align		4
        /*0024*/ 	.byte	0x04, 0x1c
        /*0026*/ 	.short	(.L_436 - .L_435)


	//   ....[0]....
.L_435:
        /*0028*/ 	.word	0x00000010


	//----- nvinfo : EIATTR_MAX_THREADS
	.align		4
.L_436:
        /*002c*/ 	.byte	0x04, 0x05
        /*002e*/ 	.short	(.L_438 - .L_437)
.L_437:
        /*0030*/ 	.word	0x00000100
        /*0034*/ 	.word	0x00000001
        /*0038*/ 	.word	0x00000001


	//----- nvinfo : EIATTR_CBANK_PARAM_SIZE
	.align		4
.L_438:
        /*003c*/ 	.byte	0x03, 0x19
        /*003e*/ 	.short	0x0270


	//----- nvinfo : EIATTR_PARAM_CBANK
	.align		4
        /*0040*/ 	.byte	0x04, 0x0a
        /*0042*/ 	.short	(.L_440 - .L_439)
	.align		4
.L_439:
        /*0044*/ 	.word	index@(.nv.constant0._ZN7cutlass13device_kernelIN5flash19enable_sm80_to_sm89INS1_16FlashAttnBwdSm80INS1_25CollectiveMainloopBwdSm80ILi2ELi2EN4cute5tupleIJNS5_1CILi64EEENS7_ILi128EEES8_EEENS_10bfloat16_tEfNS_4arch4Sm80ELb0ELb1ELb0ELb0ELb0ELb0ELb0ELb0ELi2ELi2ELi4ELi2ELb1EEENS1_21CollectiveEpilogueBwdISA_SB_SD_Li256ELb0ELb0ELi2EEENS1_19SingleTileSchedulerILb0ELb0ELb0ELi128EEEEEEEEEvNT_6ParamsE)
        /*0048*/ 	.short	0x0210
        /*004a*/ 	.short	0x0270


	//----- nvinfo : EIATTR_SW_WAR
	.align		4
.L_440:
        /*004c*/ 	.byte	0x04, 0x36
        /*004e*/ 	.short	(.L_442 - .L_441)
.L_441:
        /*0050*/ 	.word	0x00000008
.L_442:


//--------------------- .nv.info._ZN7cutlass13device_kernelIN5flash19enable_sm80_to_sm89INS1_16FlashAttnBwdSm80INS1_25CollectiveMainloopBwdSm80ILi2ELi2EN4cute5tupleIJNS5_1CILi64EEENS7_ILi128EEES8_EEENS_10bfloat16_tEfNS_4arch4Sm80ELb0ELb1ELb0ELb0ELb1ELb0ELb0ELb0ELi2ELi2ELi4ELi2ELb1EEENS1_21CollectiveEpilogueBwdISA_SB_SD_Li256ELb0ELb0ELi2EEENS1_19SingleTileSchedulerILb0ELb0ELb0ELi128EEEEEEEEEvNT_6ParamsE --------------------------
	.section	.nv.info._ZN7cutlass13device_kernelIN5flash19enable_sm80_to_sm89INS1_16FlashAttnBwdSm80INS1_25CollectiveMainloopBwdSm80ILi2ELi2EN4cute5tupleIJNS5_1CILi64EEENS7_ILi128EEES8_EEENS_10bfloat16_tEfNS_4arch4Sm80ELb0ELb1ELb0ELb0ELb1ELb0ELb0ELb0ELi2ELi2ELi4ELi2ELb1EEENS1_21CollectiveEpilogueBwdISA_SB_SD_Li256ELb0ELb0ELi2EEENS1_19SingleTileSchedulerILb0ELb0ELb0ELi128EEEEEEEEEvNT_6ParamsE,"",@"SHT_CUDA_INFO"
	.sectionflags	@""
	.align	4


	//----- nvinfo : EIATTR_CUDA_API_VERSION
	.align		4
        /*0000*/ 	.byte	0x04, 0x37
        /*0002*/ 	.short	(.L_444 - .L_443)
.L_443:
        /*0004*/ 	.word	0x00000082


	//----- nvinfo : EIATTR_KPARAM_INFO
	.align		4
.L_444:
        /*0008*/ 	.byte	0x04, 0x17
        /*000a*/ 	.short	(.L_446 - .L_445)
.L_445:
        /*000c*/ 	.word	0x00000000
        /*0010*/ 	.short	0x0000
        /*0012*/ 	.short	0x0000
        /*0014*/ 	.byte	0x00, 0xf0, 0xc1, 0x09


	//----- nvinfo : EIATTR_SPARSE_MMA_MASK
	.align		4
.L_446:
        /*0018*/ 	.byte	0x03, 0x50
        /*001a*/ 	.short	0x0000


	//----- nvinfo : EIATTR_MAXREG_COUNT
	.align		4
        /*001c*/ 	.byte	0x03, 0x1b
        /*001e*/ 	.short	0x00ff


	//----- nvinfo : EIATTR_MERCURY_ISA_VERSION
	.align		4
        /*0020*/ 	.byte	0x03, 0x5f
        /*0022*/ 	.short	0x0101


	//----- nvinfo : EIATTR_EXIT_INSTR_OFFSETS
	.align		4
        /*0024*/ 	.byte	0x04, 0x1c
        /*0026*/ 	.short	(.L_448 - .L_447)


	//   ....[0]....
.L_447:
        /*0028*/ 	.word	0x00000010


	//----- nvinfo : EIATTR_MAX_THREADS
	.align		4
.L_448:
        /*002c*/ 	.byte	0x04, 0x05
        /*002e*/ 	.short	(.L_450 - .L_449)
.L_449:
        /*0030*/ 	.word	0x00000100
        /*0034*/ 	.word	0x00000001
        /*0038*/ 	.word	0x00000001


	//----- nvinfo : EIATTR_CBANK_PARAM_SIZE
	.align		4
.L_450:
        /*003c*/ 	.byte	0x03, 0x19
        /*003e*/ 	.short	0x0270


	//----- nvinfo : EIATTR_PARAM_CBANK
	.align		4
        /*0040*/ 	.byte	0x04, 0x0a
        /*0042*/ 	.short	(.L_452 - .L_451)
	.align		4
.L_451:
        /*0044*/ 	.word	index@(.nv.constant0._ZN7cutlass13device_kernelIN5flash19enable_sm80_to_sm89INS1_16FlashAttnBwdSm80INS1_25CollectiveMainloopBwdSm80ILi2ELi2EN4cute5tupleIJNS5_1CILi64EEENS7_ILi128EEES8_EEENS_10bfloat16_tEfNS_4arch4Sm80ELb0ELb1ELb0ELb0ELb1ELb0ELb0ELb0ELi2ELi2ELi4ELi2ELb1EEENS1_21CollectiveEpilogueBwdISA_SB_SD_Li256ELb0ELb0ELi2EEENS1_19SingleTileSchedulerILb0ELb0ELb0ELi128EEEEEEEEEvNT_6ParamsE)
        /*0048*/ 	.short	0x0210
        /*004a*/ 	.short	0x0270


	//----- nvinfo : EIATTR_SW_WAR
	.align		4
.L_452:
        /*004c*/ 	.byte	0x04, 0x36
        /*004e*/ 	.short	(.L_454 - .L_453)
.L_453:
        /*0050*/ 	.word	0x00000008
.L_454:


//--------------------- .nv.info._ZN7cutlass13device_kernelIN5flash19enable_sm80_to_sm89INS1_16FlashAttnBwdSm80INS1_25CollectiveMainloopBwdSm80ILi2ELi2EN4cute5tupleIJNS5_1CILi64EEENS7_ILi128EEES8_EEENS_10bfloat16_tEfNS_4arch4Sm80ELb0ELb1ELb0ELb0ELb0ELb0ELb0ELb0ELi2ELi2ELi4ELi2ELb1EEENS1_24CollectiveEpilogueBwdGQAISA_fSD_Li256ELb0ELb0EEENS1_19SingleTileSchedulerILb0ELb0ELb0ELi128EEEEEEEEEvNT_6ParamsE --------------------------
	.section	.nv.info._ZN7cutlass13device_kernelIN5flash19enable_sm80_to_sm89INS1_16FlashAttnBwdSm80INS1_25CollectiveMainloopBwdSm80ILi2ELi2EN4cute5tupleIJNS5_1CILi64EEENS7_ILi128EEES8_EEENS_10bfloat16_tEfNS_4arch4Sm80ELb0ELb1ELb0ELb0ELb0ELb0ELb0ELb0ELi2ELi2ELi4ELi2ELb1EEENS1_24CollectiveEpilogueBwdGQAISA_fSD_Li256ELb0ELb0EEENS1_19SingleTileSchedulerILb0ELb0ELb0ELi128EEEEEEEEEvNT_6ParamsE,"",@"SHT_CUDA_INFO"
	.sectionflags	@""
	.align	4


	//----- nvinfo : EIATTR_CUDA_API_VERSION
	.align		4
        /*0000*/ 	.byte	0x04, 0x37
        /*0002*/ 	.short	(.L_456 - .L_455)
.L_455:
        /*0004*/ 	.word	0x00000082


	//----- nvinfo : EIATTR_KPARAM_INFO
	.align		4
.L_456:
        /*0008*/ 	.byte	0x04, 0x17
        /*000a*/ 	.short	(.L_458 - .L_457)
.L_457:
        /*000c*/ 	.word	0x00000000
        /*0010*/ 	.short	0x0000
        /*0012*/ 	.short	0x0000
        /*0014*/ 	.byte	0x00, 0xf0, 0xe1, 0x09


	//----- nvinfo : EIATTR_SPARSE_MMA_MASK
	.align		4
.L_458:
        /*0018*/ 	.byte	0x03, 0x50
        /*001a*/ 	.short	0x0000


	//----- nvinfo : EIATTR_MAXREG_COUNT
	.align		4
        /*001c*/ 	.byte	0x03, 0x1b
        /*001e*/ 	.short	0x00ff


	//----- nvinfo : EIATTR_MERCURY_ISA_VERSION
	.align		4
        /*0020*/ 	.byte	0x03, 0x5f
        /*0022*/ 	.short	0x0101


	//----- nvinfo : EIATTR_EXIT_INSTR_OFFSETS
	.align		4
        /*0024*/ 	.byte	0x04, 0x1c
        /*0026*/ 	.short	(.L_460 - .L_459)


	//   ....[0]....
.L_459:
        /*0028*/ 	.word	0x00000010


	//----- nvinfo : EIATTR_MAX_THREADS
	.align		4
.L_460:
        /*002c*/ 	.byte	0x04, 0x05
        /*002e*/ 	.short	(.L_462 - .L_461)
.L_461:
        /*0030*/ 	.word	0x00000100
        /*0034*/ 	.word	0x00000001
        /*0038*/ 	.word	0x00000001


	//----- nvinfo : EIATTR_CBANK_PARAM_SIZE
	.align		4
.L_462:
        /*003c*/ 	.byte	0x03, 0x19
        /*003e*/ 	.short	0x0278


	//----- nvinfo : EIATTR_PARAM_CBANK
	.align		4
        /*0040*/ 	.byte	0x04, 0x0a
        /*0042*/ 	.short	(.L_464 - .L_463)
	.align		4
.L_463:
        /*0044*/ 	.word	index@(.nv.constant0._ZN7cutlass13device_kernelIN5flash19enable_sm80_to_sm89INS1_16FlashAttnBwdSm80INS1_25CollectiveMainloopBwdSm80ILi2ELi2EN4cute5tupleIJNS5_1CILi64EEENS7_ILi128EEES8_EEENS_10bfloat16_tEfNS_4arch4Sm80ELb0ELb1ELb0ELb0ELb0ELb0ELb0ELb0ELi2ELi2ELi4ELi2ELb1EEENS1_24CollectiveEpilogueBwdGQAISA_fSD_Li256ELb0ELb0EEENS1_19SingleTileSchedulerILb0ELb0ELb0ELi128EEEEEEEEEvNT_6ParamsE)
        /*0048*/ 	.short	0x0210
        /*004a*/ 	.short	0x0278


	//----- nvinfo : EIATTR_SW_WAR
	.align		4
.L_464:
        /*004c*/ 	.byte	0x04, 0x36
        /*004e*/ 	.short	(.L_466 - .L_465)
.L_465:
        /*0050*/ 	.word	0x00000008
.L_466:


//--------------------- .nv.info._ZN7cutlass13device_kernelIN5flash19enable_sm80_to_sm89INS1_16FlashAttnBwdSm80INS1_25CollectiveMainloopBwdSm80ILi2ELi2EN4cute5tupleIJNS5_1CILi64EEENS7_ILi128EEES8_EEENS_10bfloat16_tEfNS_4arch4Sm80ELb0ELb1ELb0ELb0ELb1ELb0ELb0ELb0ELi2ELi2ELi4ELi2ELb1EEENS1_24CollectiveEpilogueBwdGQAISA_fSD_Li256ELb0ELb1EEENS1_19SingleTileSchedulerILb0ELb0ELb0ELi128EEEEEEEEEvNT_6ParamsE --------------------------
	.section	.nv.info._ZN7cutlass13device_kernelIN5flash19enable_sm80_to_sm89INS1_16FlashAttnBwdSm80INS1_25CollectiveMainloopBwdSm80ILi2ELi2EN4cute5tupleIJNS5_1CILi64EEENS7_ILi128EEES8_EEENS_10bfloat16_tEfNS_4arch4Sm80ELb0ELb1ELb0ELb0ELb1ELb0ELb0ELb0ELi2ELi2ELi4ELi2ELb1EEENS1_24CollectiveEpilogueBwdGQAISA_fSD_Li256ELb0ELb1EEENS1_19SingleTileSchedulerILb0ELb0ELb0ELi128EEEEEEEEEvNT_6ParamsE,"",@"SHT_CUDA_INFO"
	.sectionflags	@""
	.align	4


	//----- nvinfo : EIATTR_CUDA_API_VERSION
	.align		4
        /*0000*/ 	.byte	0x04, 0x37
        /*0002*/ 	.short	(.L_468 - .L_467)
.L_467:
        /*0004*/ 	.word	0x00000082


	//----- nvinfo : EIATTR_KPARAM_INFO
	.align		4
.L_468:
        /*0008*/ 	.byte	0x04, 0x17
        /*000a*/ 	.short	(.L_470 - .L_469)
.L_469:
        /*000c*/ 	.word	0x00000000
        /*0010*/ 	.short	0x0000
        /*0012*/ 	.short	0x0000
        /*0014*/ 	.byte	0x00, 0xf0, 0xe1, 0x09


	//----- nvinfo : EIATTR_SPARSE_MMA_MASK
	.align		4
.L_470:
        /*0018*/ 	.byte	0x03, 0x50
        /*001a*/ 	.short	0x0000


	//----- nvinfo : EIATTR_MAXREG_COUNT
	.align		4
        /*001c*/ 	.byte	0x03, 0x1b
        /*001e*/ 	.short	0x00ff


	//----- nvinfo : EIATTR_MERCURY_ISA_VERSION
	.align		4
        /*0020*/ 	.byte	0x03, 0x5f
        /*0022*/ 	.short	0x0101


	//----- nvinfo : EIATTR_EXIT_INSTR_OFFSETS
	.align		4
        /*0024*/ 	.byte	0x04, 0x1c
        /*0026*/ 	.short	(.L_472 - .L_471)


	//   ....[0]....
.L_471:
        /*0028*/ 	.word	0x00000010


	//----- nvinfo : EIATTR_MAX_THREADS
	.align		4
.L_472:
        /*002c*/ 	.byte	0x04, 0x05
        /*002e*/ 	.short	(.L_474 - .L_473)
.L_473:
        /*0030*/ 	.word	0x00000100
        /*0034*/ 	.word	0x00000001
        /*0038*/ 	.word	0x00000001


	//----- nvinfo : EIATTR_CBANK_PARAM_SIZE
	.align		4
.L_474:
        /*003c*/ 	.byte	0x03, 0x19
        /*003e*/ 	.short	0x0278


	//----- nvinfo : EIATTR_PARAM_CBANK
	.align		4
        /*0040*/ 	.byte	0x04, 0x0a
        /*0042*/ 	.short	(.L_476 - .L_475)
	.align		4
.L_475:
        /*0044*/ 	.word	index@(.nv.constant0._ZN7cutlass13device_kernelIN5flash19enable_sm80_to_sm89INS1_16FlashAttnBwdSm80INS1_25CollectiveMainloopBwdSm80ILi2ELi2EN4cute5tupleIJNS5_1CILi64EEENS7_ILi128EEES8_EEENS_10bfloat16_tEfNS_4arch4Sm80ELb0ELb1ELb0ELb0ELb1ELb0ELb0ELb0ELi2ELi2ELi4ELi2ELb1EEENS1_24CollectiveEpilogueBwdGQAISA_fSD_Li256ELb0ELb1EEENS1_19SingleTileSchedulerILb0ELb0ELb0ELi128EEEEEEEEEvNT_6ParamsE)
        /*0048*/ 	.short	0x0210
        /*004a*/ 	.short	0x0278


	//----- nvinfo : EIATTR_SW_WAR
	.align		4
.L_476:
        /*004c*/ 	.byte	0x04, 0x36
        /*004e*/ 	.short	(.L_478 - .L_477)
.L_477:
        /*0050*/ 	.word	0x00000008
.L_478:


//--------------------- .nv.info._ZN7cutlass13device_kernelIN5flash19enable_sm80_to_sm89INS1_16FlashAttnBwdSm80INS1_25CollectiveMainloopBwdSm80ILi2ELi2EN4cute5tupleIJNS5_1CILi64EEENS7_ILi128EEES8_EEENS_10bfloat16_tEfNS_4arch4Sm80ELb0ELb1ELb0ELb1ELb0ELb0ELb0ELb0ELi2ELi2ELi4ELi2ELb1EEENS1_21CollectiveEpilogueBwdISA_SB_SD_Li256ELb1ELb0ELi2EEENS1_19SingleTileSchedulerILb1ELb0ELb0ELi128EEEEEEEEEvNT_6ParamsE --------------------------
	.section	.nv.info._ZN7cutlass13device_kernelIN5flash19enable_sm80_to_sm89INS1_16FlashAttnBwdSm80INS1_25CollectiveMainloopBwdSm80ILi2ELi2EN4cute5tupleIJNS5_1CILi64EEENS7_ILi128EEES8_EEENS_10bfloat16_tEfNS_4arch4Sm80ELb0ELb1ELb0ELb1ELb0ELb0ELb0ELb0ELi2ELi2ELi4ELi2ELb1EEENS1_21CollectiveEpilogueBwdISA_SB_SD_Li256ELb1ELb0ELi2EEENS1_19SingleTileSchedulerILb1ELb0ELb0ELi128EEEEEEEEEvNT_6ParamsE,"",@"SHT_CUDA_INFO"
	.sectionflags	@""
	.align	4


	//----- nvinfo : EIATTR_CUDA_API_VERSION
	.align		4
        /*0000*/ 	.byte	0x04, 0x37
        /*0002*/ 	.short	(.L_480 - .L_479)
.L_479:
        /*0004*/ 	.word	0x00000082


	//----- nvinfo : EIATTR_KPARAM_INFO
	.align		4
.L_480:
        /*0008*/ 	.byte	0x04, 0x17
        /*000a*/ 	.short	(.L_482 - .L_481)
.L_481:
        /*000c*/ 	.word	0x00000000
        /*0010*/ 	.short	0x0000
        /*0012*/ 	.short	0x0000
        /*0014*/ 	.byte	0x00, 0xf0, 0xc1, 0x09


	//----- nvinfo : EIATTR_SPARSE_MMA_MASK
	.align		4
.L_482:
        /*0018*/ 	.byte	0x03, 0x50
        /*001a*/ 	.short	0x0000


	//----- nvinfo : EIATTR_MAXREG_COUNT
	.align		4
        /*001c*/ 	.byte	0x03, 0x1b
        /*001e*/ 	.short	0x00ff


	//----- nvinfo : EIATTR_MERCURY_ISA_VERSION
	.align		4
        /*0020*/ 	.byte	0x03, 0x5f
        /*0022*/ 	.short	0x0101


	//----- nvinfo : EIATTR_EXIT_INSTR_OFFSETS
	.align		4
        /*0024*/ 	.byte	0x04, 0x1c
        /*0026*/ 	.short	(.L_484 - .L_483)


	//   ....[0]....
.L_483:
        /*0028*/ 	.word	0x00000010


	//----- nvinfo : EIATTR_MAX_THREADS
	.align		4
.L_484:
        /*002c*/ 	.byte	0x04, 0x05
        /*002e*/ 	.short	(.L_486 - .L_485)
.L_485:
        /*0030*/ 	.word	0x00000100
        /*0034*/ 	.word	0x00000001
        /*0038*/ 	.word	0x00000001


	//----- nvinfo : EIATTR_CBANK_PARAM_SIZE
	.align		4
.L_486:
        /*003c*/ 	.byte	0x03, 0x19
        /*003e*/ 	.short	0x0270


	//----- nvinfo : EIATTR_PARAM_CBANK
	.align		4
        /*0040*/ 	.byte	0x04, 0x0a
        /*0042*/ 	.short	(.L_488 - .L_487)
	.align		4
.L_487:
        /*0044*/ 	.word	index@(.nv.constant0._ZN7cutlass13device_kernelIN5flash19enable_sm80_to_sm89INS1_16FlashAttnBwdSm80INS1_25CollectiveMainloopBwdSm80ILi2ELi2EN4cute5tupleIJNS5_1CILi64EEENS7_ILi128EEES8_EEENS_10bfloat16_tEfNS_4arch4Sm80ELb0ELb1ELb0ELb1ELb0ELb0ELb0ELb0ELi2ELi2ELi4ELi2ELb1EEENS1_21CollectiveEpilogueBwdISA_SB_SD_Li256ELb1ELb0ELi2EEENS1_19SingleTileSchedulerILb1ELb0ELb0ELi128EEEEEEEEEvNT_6ParamsE)
        /*0048*/ 	.short	0x0210
        /*004a*/ 	.short	0x0270


	//----- nvinfo : EIATTR_SW_WAR
	.align		4
.L_488:
        /*004c*/ 	.byte	0x04, 0x36
        /*004e*/ 	.short	(.L_490 - .L_489)
.L_489:
        /*0050*/ 	.word	0x00000008
.L_490:


//--------------------- .nv.info._ZN7cutlass13device_kernelIN5flash19enable_sm80_to_sm89INS1_16FlashAttnBwdSm80INS1_25CollectiveMainloopBwdSm80ILi2ELi2EN4cute5tupleIJNS5_1CILi64EEENS7_ILi128EEES8_EEENS_10bfloat16_tEfNS_4arch4Sm80ELb0ELb1ELb0ELb1ELb1ELb0ELb0ELb0ELi2ELi2ELi4ELi2ELb1EEENS1_21CollectiveEpilogueBwdISA_SB_SD_Li256ELb1ELb0ELi2EEENS1_19SingleTileSchedulerILb1ELb0ELb0ELi128EEEEEEEEEvNT_6ParamsE --------------------------
	.section	.nv.info._ZN7cutlass13device_kernelIN5flash19enable_sm80_to_sm89INS1_16FlashAttnBwdSm80INS1_25CollectiveMainloopBwdSm80ILi2ELi2EN4cute5tupleIJNS5_1CILi64EEENS7_ILi128EEES8_EEENS_10bfloat16_tEfNS_4arch4Sm80ELb0ELb1ELb0ELb1ELb1ELb0ELb0ELb0ELi2ELi2ELi4ELi2ELb1EEENS1_21CollectiveEpilogueBwdISA_SB_SD_Li256ELb1ELb0ELi2EEENS1_19SingleTileSchedulerILb1ELb0ELb0ELi128EEEEEEEEEvNT_6ParamsE,"",@"SHT_CUDA_INFO"
	.sectionflags	@""
	.align	4


	//----- nvinfo : EIATTR_CUDA_API_VERSION
	.align		4
        /*0000*/ 	.byte	0x04, 0x37
        /*0002*/ 	.short	(.L_492 - .L_491)
.L_491:
        /*0004*/ 	.word	0x00000082


	//----- nvinfo : EIATTR_KPARAM_INFO
	.align		4
.L_492:
        /*0008*/ 	.byte	0x04, 0x17
        /*000a*/ 	.short	(.L_494 - .L_493)
.L_493:
        /*000c*/ 	.word	0x00000000
        /*0010*/ 	.short	0x0000
        /*0012*/ 	.short	0x0000
        /*0014*/ 	.byte	0x00, 0xf0, 0xc1, 0x09


	//----- nvinfo : EIATTR_SPARSE_MMA_MASK
	.align		4
.L_494:
        /*0018*/ 	.byte	0x03, 0x50
        /*001a*/ 	.short	0x0000


	//----- nvinfo : EIATTR_MAXREG_COUNT
	.align		4
        /*001c*/ 	.byte	0x03, 0x1b
        /*001e*/ 	.short	0x00ff


	//----- nvinfo : EIATTR_MERCURY_ISA_VERSION
	.align		4
        /*0020*/ 	.byte	0x03, 0x5f
        /*0022*/ 	.short	0x0101


	//----- nvinfo : EIATTR_EXIT_INSTR_OFFSETS
	.align		4
        /*0024*/ 	.byte	0x04, 0x1c
        /*0026*/ 	.short	(.L_496 - .L_495)


	//   ....[0]....
.L_495:
        /*0028*/ 	.word	0x00000010


	//----- nvinfo : EIATTR_MAX_THREADS
	.align		4
.L_496:
        /*002c*/ 	.byte	0x04, 0x05
        /*002e*/ 	.short	(.L_498 - .L_497)
.L_497:
        /*0030*/ 	.word	0x00000100
        /*0034*/ 	.word	0x00000001
        /*0038*/ 	.word	0x00000001


	//----- nvinfo : EIATTR_CBANK_PARAM_SIZE
	.align		4
.L_498:
        /*003c*/ 	.byte	0x03, 0x19
        /*003e*/ 	.short	0x0270


	//----- nvinfo : EIATTR_PARAM_CBANK
	.align		4
        /*0040*/ 	.byte	0x04, 0x0a
        /*0042*/ 	.short	(.L_500 - .L_499)
	.align		4
.L_499:
        /*0044*/ 	.word	index@(.nv.constant0._ZN7cutlass13device_kernelIN5flash19enable_sm80_to_sm89INS1_16FlashAttnBwdSm80INS1_25CollectiveMainloopBwdSm80ILi2ELi2EN4cute5tupleIJNS5_1CILi64EEENS7_ILi128EEES8_EEENS_10bfloat16_tEfNS_4arch4Sm80ELb0ELb1ELb0ELb1ELb1ELb0ELb0ELb0ELi2ELi2ELi4ELi2ELb1EEENS1_21CollectiveEpilogueBwdISA_SB_SD_Li256ELb1ELb0ELi2EEENS1_19SingleTileSchedulerILb1ELb0ELb0ELi128EEEEEEEEEvNT_6ParamsE)
        /*0048*/ 	.short	0x0210
        /*004a*/ 	.short	0x0270


	//----- nvinfo : EIATTR_SW_WAR
	.align		4
.L_500:
        /*004c*/ 	.byte	0x04, 0x36
        /*004e*/ 	.short	(.L_502 - .L_501)
.L_501:
        /*0050*/ 	.word	0x00000008
.L_502:


//--------------------- .nv.info._ZN7cutlass13device_kernelIN5flash19enable_sm80_to_sm89INS1_16FlashAttnBwdSm80INS1_25CollectiveMainloopBwdSm80ILi2ELi2EN4cute5tupleIJNS5_1CILi64EEENS7_ILi128EEES8_EEENS_10bfloat16_tEfNS_4arch4Sm80ELb0ELb1ELb0ELb1ELb0ELb0ELb0ELb0ELi2ELi2ELi4ELi2ELb1EEENS1_24CollectiveEpilogueBwdGQAISA_fSD_Li256ELb1ELb0EEENS1_19SingleTileSchedulerILb1ELb0ELb0ELi128EEEEEEEEEvNT_6ParamsE --------------------------
	.section	.nv.info._ZN7cutlass13device_kernelIN5flash19enable_sm80_to_sm89INS1_16FlashAttnBwdSm80INS1_25CollectiveMainloopBwdSm80ILi2ELi2EN4cute5tupleIJNS5_1CILi64EEENS7_ILi128EEES8_EEENS_10bfloat16_tEfNS_4arch4Sm80ELb0ELb1ELb0ELb1ELb0ELb0ELb0ELb0ELi2ELi2ELi4ELi2ELb1EEENS1_24CollectiveEpilogueBwdGQAISA_fSD_Li256ELb1ELb0EEENS1_19SingleTileSchedulerILb1ELb0ELb0ELi128EEEEEEEEEvNT_6ParamsE,"",@"SHT_CUDA_INFO"
	.sectionflags	@""
	.align	4


	//----- nvinfo : EIATTR_CUDA_API_VERSION
	.align		4
        /*0000*/ 	.byte	0x04, 0x37
        /*0002*/ 	.short	(.L_504 - .L_503)
.L_503:
        /*0004*/ 	.word	0x00000082


	//----- nvinfo : EIATTR_KPARAM_INFO
	.align		4
.L_504:
        /*0008*/ 	.byte	0x04, 0x17
        /*000a*/ 	.short	(.L_506 - .L_505)
.L_505:
        /*000c*/ 	.word	0x00000000
        /*0010*/ 	.short	0x0000
        /*0012*/ 	.short	0x0000
        /*0014*/ 	.byte	0x00, 0xf0, 0xe1, 0x09


	//----- nvinfo : EIATTR_SPARSE_MMA_MASK
	.align		4
.L_506:
        /*0018*/ 	.byte	0x03, 0x50
        /*001a*/ 	.short	0x0000


	//----- nvinfo : EIATTR_MAXREG_COUNT
	.align		4
        /*001c*/ 	.byte	0x03, 0x1b
        /*001e*/ 	.short	0x00ff


	//----- nvinfo : EIATTR_MERCURY_ISA_VERSION
	.align		4
        /*0020*/ 	.byte	0x03, 0x5f
        /*0022*/ 	.short	0x0101


	//----- nvinfo : EIATTR_EXIT_INSTR_OFFSETS
	.align		4
        /*0024*/ 	.byte	0x04, 0x1c
        /*0026*/ 	.short	(.L_508 - .L_507)


	//   ....[0]....
.L_507:
        /*0028*/ 	.word	0x00000010


	//----- nvinfo : EIATTR_MAX_THREADS
	.align		4
.L_508:
        /*002c*/ 	.byte	0x04, 0x05
        /*002e*/ 	.short	(.L_510 - .L_509)
.L_509:
        /*0030*/ 	.word	0x00000100
        /*0034*/ 	.word	0x00000001
        /*0038*/ 	.word	0x00000001


	//----- nvinfo : EIATTR_CBANK_PARAM_SIZE
	.align		4
.L_510:
        /*003c*/ 	.byte	0x03, 0x19
        /*003e*/ 	.short	0x0278


	//----- nvinfo : EIATTR_PARAM_CBANK
	.align		4
        /*0040*/ 	.byte	0x04, 0x0a
        /*0042*/ 	.short	(.L_512 - .L_511)
	.align		4
.L_511:
        /*0044*/ 	.word	index@(.nv.constant0._ZN7cutlass13device_kernelIN5flash19enable_sm80_to_sm89INS1_16FlashAttnBwdSm80INS1_25CollectiveMainloopBwdSm80ILi2ELi2EN4cute5tupleIJNS5_1CILi64EEENS7_ILi128EEES8_EEENS_10bfloat16_tEfNS_4arch4Sm80ELb0ELb1ELb0ELb1ELb0ELb0ELb0ELb0ELi2ELi2ELi4ELi2ELb1EEENS1_24CollectiveEpilogueBwdGQAISA_fSD_Li256ELb1ELb0EEENS1_19SingleTileSchedulerILb1ELb0ELb0ELi128EEEEEEEEEvNT_6ParamsE)
        /*0048*/ 	.short	0x0210
        /*004a*/ 	.short	0x0278


	//----- nvinfo : EIATTR_SW_WAR
	.align		4
.L_512:
        /*004c*/ 	.byte	0x04, 0x36
        /*004e*/ 	.short	(.L_514 - .L_513)
.L_513:
        /*0050*/ 	.word	0x00000008
.L_514:


//--------------------- .nv.info._ZN7cutlass13device_kernelIN5flash19enable_sm80_to_sm89INS1_16FlashAttnBwdSm80INS1_25CollectiveMainloopBwdSm80ILi2ELi2EN4cute5tupleIJNS5_1CILi64EEENS7_ILi128EEES8_EEENS_10bfloat16_tEfNS_4arch4Sm80ELb0ELb1ELb0ELb1ELb1ELb0ELb0ELb0ELi2ELi2ELi4ELi2ELb1EEENS1_24CollectiveEpilogueBwdGQAISA_fSD_Li256ELb1ELb1EEENS1_19SingleTileSchedulerILb1ELb0ELb0ELi128EEEEEEEEEvNT_6ParamsE --------------------------
	.section	.nv.info._ZN7cutlass13device_kernelIN5flash19enable_sm80_to_sm89INS1_16FlashAttnBwdSm80INS1_25CollectiveMainloopBwdSm80ILi2ELi2EN4cute5tupleIJNS5_1CILi64EEENS7_ILi128EEES8_EEENS_10bfloat16_tEfNS_4arch4Sm80ELb0ELb1ELb0ELb1ELb1ELb0ELb0ELb0ELi2ELi2ELi4ELi2ELb1EEENS1_24CollectiveEpilogueBwdGQAISA_fSD_Li256ELb1ELb1EEENS1_19SingleTileSchedulerILb1ELb0ELb0ELi128EEEEEEEEEvNT_6ParamsE,"",@"SHT_CUDA_INFO"
	.sectionflags	@""
	.align	4


	//----- nvinfo : EIATTR_CUDA_API_VERSION
	.align		4
        /*0000*/ 	.byte	0x04, 0x37
        /*0002*/ 	.short	(.L_516 - .L_515)
.L_515:
        /*0004*/ 	.word	0x00000082


	//----- nvinfo : EIATTR_KPARAM_INFO
	.align		4
.L_516:
        /*0008*/ 	.byte	0x04, 0x17
        /*000a*/ 	.short	(.L_518 - .L_517)
.L_517:
        /*000c*/ 	.word	0x00000000
        /*0010*/ 	.short	0x0000
        /*0012*/ 	.short	0x0000
        /*0014*/ 	.byte	0x00, 0xf0, 0xe1, 0x09


	//----- nvinfo : EIATTR_SPARSE_MMA_MASK
	.align		4
.L_518:
        /*0018*/ 	.byte	0x03, 0x50
        /*001a*/ 	.short	0x0000


	//----- nvinfo : EIATTR_MAXREG_COUNT
	.align		4
        /*001c*/ 	.byte	0x03, 0x1b
        /*001e*/ 	.short	0x00ff


	//----- nvinfo : EIATTR_MERCURY_ISA_VERSION
	.align		4
        /*0020*/ 	.byte	0x03, 0x5f
        /*0022*/ 	.short	0x0101


	//----- nvinfo : EIATTR_EXIT_INSTR_OFFSETS
	.align		4
        /*0024*/ 	.byte	0x04, 0x1c
        /*0026*/ 	.short	(.L_520 - .L_519)


	//   ....[0]....
.L_519:
        /*0028*/ 	.word	0x00000010


	//----- nvinfo : EIATTR_MAX_THREADS
	.align		4
.L_520:
        /*002c*/ 	.byte	0x04, 0x05
        /*002e*/ 	.short	(.L_522 - .L_521)
.L_521:
        /*0030*/ 	.word	0x00000100
        /*0034*/ 	.word	0x00000001
        /*0038*/ 	.word	0x00000001


	//----- nvinfo : EIATTR_CBANK_PARAM_SIZE
	.align		4
.L_522:
        /*003c*/ 	.byte	0x03, 0x19
        /*003e*/ 	.short	0x0278


	//----- nvinfo : EIATTR_PARAM_CBANK
	.align		4
        /*0040*/ 	.byte	0x04, 0x0a
        /*0042*/ 	.short	(.L_524 - .L_523)
	.align		4
.L_523:
        /*0044*/ 	.word	index@(.nv.constant0._ZN7cutlass13device_kernelIN5flash19enable_sm80_to_sm89INS1_16FlashAttnBwdSm80INS1_25CollectiveMainloopBwdSm80ILi2ELi2EN4cute5tupleIJNS5_1CILi64EEENS7_ILi128EEES8_EEENS_10bfloat16_tEfNS_4arch4Sm80ELb0ELb1ELb0ELb1ELb1ELb0ELb0ELb0ELi2ELi2ELi4ELi2ELb1EEENS1_24CollectiveEpilogueBwdGQAISA_fSD_Li256ELb1ELb1EEENS1_19SingleTileSchedulerILb1ELb0ELb0ELi128EEEEEEEEEvNT_6ParamsE)
        /*0048*/ 	.short	0x0210
        /*004a*/ 	.short	0x0278


	//----- nvinfo : EIATTR_SW_WAR
	.align		4
.L_524:
        /*004c*/ 	.byte	0x04, 0x36
        /*004e*/ 	.short	(.L_526 - .L_525)
.L_525:
        /*0050*/ 	.word	0x00000008
.L_526:


//--------------------- .nv.info._ZN7cutlass13device_kernelIN5flash19enable_sm80_to_sm89INS1_16FlashAttnBwdSm80INS1_25CollectiveMainloopBwdSm80ILi2ELi2EN4cute5tupleIJNS5_1CILi64EEENS7_ILi128EEES8_EEENS_10bfloat16_tEfNS_4arch4Sm80ELb1ELb0ELb0ELb0ELb0ELb0ELb0ELb0ELi2ELi2ELi4ELi2ELb1EEENS1_21CollectiveEpilogueBwdISA_SB_SD_Li256ELb0ELb0ELi2EEENS1_25SingleTileBwdLPTSchedulerILb0ELi128ELb0EEEEEEEEEvNT_6ParamsE --------------------------
	.section	.nv.info._ZN7cutlass13device_kernelIN5flash19enable_sm80_to_sm89INS1_16FlashAttnBwdSm80INS1_25CollectiveMainloopBwdSm80ILi2ELi2EN4cute5tupleIJNS5_1CILi64EEENS7_ILi128EEES8_EEENS_10bfloat16_tEfNS_4arch4Sm80ELb1ELb0ELb0ELb0ELb0ELb0ELb0ELb0ELi2ELi2ELi4ELi2ELb1EEENS1_21CollectiveEpilogueBwdISA_SB_SD_Li256ELb0ELb0ELi2EEENS1_25SingleTileBwdLPTSchedulerILb0ELi128ELb0EEEEEEEEEvNT_6ParamsE,"",@"SHT_CUDA_INFO"
	.sectionflags	@""
	.align	4


	//----- nvinfo : EIATTR_CUDA_API_VERSION
	.align		4
        /*0000*/ 	.byte	0x04, 0x37
        /*0002*/ 	.short	(.L_528 - .L_527)
.L_527:
        /*0004*/ 	.word	0x00000082


	//----- nvinfo : EIATTR_KPARAM_INFO
	.align		4
.L_528:
        /*0008*/ 	.byte	0x04, 0x17
        /*000a*/ 	.short	(.L_530 - .L_529)
.L_529:
        /*000c*/ 	.word	0x00000000
        /*0010*/ 	.short	0x0000
        /*0012*/ 	.short	0x0000
        /*0014*/ 	.byte	0x00, 0xf0, 0x21, 0x0a


	//----- nvinfo : EIATTR_SPARSE_MMA_MASK
	.align		4
.L_530:
        /*0018*/ 	.byte	0x03, 0x50
        /*001a*/ 	.short	0x0000


	//----- nvinfo : EIATTR_MAXREG_COUNT
	.align		4
        /*001c*/ 	.byte	0x03, 0x1b
        /*001e*/ 	.short	0x00ff


	//----- nvinfo : EIATTR_MERCURY_ISA_VERSION
	.align		4
        /*0020*/ 	.byte	0x03, 0x5f
        /*0022*/ 	.short	0x0101


	//----- nvinfo : EIATTR_EXIT_INSTR_OFFSETS
	.align		4
        /*0024*/ 	.byte	0x04, 0x1c
        /*0026*/ 	.short	(.L_532 - .L_531)


	//   ....[0]....
.L_531:
        /*0028*/ 	.word	0x00000010


	//----- nvinfo : EIATTR_MAX_THREADS
	.align		4
.L_532:
        /*002c*/ 	.byte	0x04, 0x05
        /*002e*/ 	.short	(.L_534 - .L_533)
.L_533:
        /*0030*/ 	.word	0x00000100
        /*0034*/ 	.word	0x00000001
        /*0038*/ 	.word	0x00000001


	//----- nvinfo : EIATTR_CBANK_PARAM_SIZE
	.align		4
.L_534:
        /*003c*/ 	.byte	0x03, 0x19
        /*003e*/ 	.short	0x0288


	//----- nvinfo : EIATTR_PARAM_CBANK
	.align		4
        /*0040*/ 	.byte	0x04, 0x0a
        /*0042*/ 	.short	(.L_536 - .L_535)
	.align		4
.L_535:
        /*0044*/ 	.word	index@(.nv.constant0._ZN7cutlass13device_kernelIN5flash19enable_sm80_to_sm89INS1_16FlashAttnBwdSm80INS1_25CollectiveMainloopBwdSm80ILi2ELi2EN4cute5tupleIJNS5_1CILi64EEENS7_ILi128EEES8_EEENS_10bfloat16_tEfNS_4arch4Sm80ELb1ELb0ELb0ELb0ELb0ELb0ELb0ELb0ELi2ELi2ELi4ELi2ELb1EEENS1_21CollectiveEpilogueBwdISA_SB_SD_Li256ELb0ELb0ELi2EEENS1_25SingleTileBwdLPTSchedulerILb0ELi128ELb0EEEEEEEEEvNT_6ParamsE)
        /*0048*/ 	.short	0x0210
        /*004a*/ 	.short	0x0288


	//----- nvinfo : EIATTR_SW_WAR
	.align		4
.L_536:
        /*004c*/ 	.byte	0x04, 0x36
        /*004e*/ 	.short	(.L_538 - .L_537)
.L_537:
        /*0050*/ 	.word	0x00000008
.L_538:


//--------------------- .nv.info._ZN7cutlass13device_kernelIN5flash19enable_sm80_to_sm89INS1_16FlashAttnBwdSm80INS1_25CollectiveMainloopBwdSm80ILi2ELi2EN4cute5tupleIJNS5_1CILi64EEENS7_ILi128EEES8_EEENS_10bfloat16_tEfNS_4arch4Sm80ELb1ELb0ELb0ELb0ELb1ELb0ELb0ELb0ELi2ELi2ELi4ELi2ELb1EEENS1_21CollectiveEpilogueBwdISA_SB_SD_Li256ELb0ELb0ELi2EEENS1_25SingleTileBwdLPTSchedulerILb0ELi128ELb1EEEEEEEEEvNT_6ParamsE --------------------------
	.section	.nv.info._ZN7cutlass13device_kernelIN5flash19enable_sm80_to_sm89INS1_16FlashAttnBwdSm80INS1_25CollectiveMainloopBwdSm80ILi2ELi2EN4cute5tupleIJNS5_1CILi64EEENS7_ILi128EEES8_EEENS_10bfloat16_tEfNS_4arch4Sm80ELb1ELb0ELb0ELb0ELb1ELb0ELb0ELb0ELi2ELi2ELi4ELi2ELb1EEENS1_21CollectiveEpilogueBwdISA_SB_SD_Li256ELb0ELb0ELi2EEENS1_25SingleTileBwdLPTSchedulerILb0ELi128ELb1EEEEEEEEEvNT_6ParamsE,"",@"SHT_CUDA_INFO"
	.sectionflags	@""
	.align	4


	//----- nvinfo : EIATTR_CUDA_API_VERSION
	.align		4
        /*0000*/ 	.byte	0x04, 0x37
        /*0002*/ 	.short	(.L_540 - .L_539)
.L_539:
        /*0004*/ 	.word	0x00000082


	//----- nvinfo : EIATTR_KPARAM_INFO
	.align		4
.L_540:
        /*0008*/ 	.byte	0x04, 0x17
        /*000a*/ 	.short	(.L_542 - .L_541)
.L_541:
        /*000c*/ 	.word	0x00000000
        /*0010*/ 	.short	0x0000
        /*0012*/ 	.short	0x0000
        /*0014*/ 	.byte	0x00, 0xf0, 0x21, 0x0a


	//----- nvinfo : EIATTR_SPARSE_MMA_MASK
	.align		4
.L_542:
        /*0018*/ 	.byte	0x03, 0x50
        /*001a*/ 	.short	0x0000


	//----- nvinfo : EIATTR_MAXREG_COUNT
	.align		4
        /*001c*/ 	.byte	0x03, 0x1b
        /*001e*/ 	.short	0x00ff


	//----- nvinfo : EIATTR_MERCURY_ISA_VERSION
	.align		4
        /*0020*/ 	.byte	0x03, 0x5f
        /*0022*/ 	.short	0x0101


	//----- nvinfo : EIATTR_EXIT_INSTR_OFFSETS
	.align		4
        /*0024*/ 	.byte	0x04, 0x1c
        /*0026*/ 	.short	(.L_544 - .L_543)


	//   ....[0]....
.L_543:
        /*0028*/ 	.word	0x00000010


	//----- nvinfo : EIATTR_MAX_THREADS
	.align		4
.L_544:
        /*002c*/ 	.byte	0x04, 0x05
        /*002e*/ 	.short	(.L_546 - .L_545)
.L_545:
        /*0030*/ 	.word	0x00000100
        /*0034*/ 	.word	0x00000001
        /*0038*/ 	.word	0x00000001


	//----- nvinfo : EIATTR_CBANK_PARAM_SIZE
	.align		4
.L_546:
        /*003c*/ 	.byte	0x03, 0x19
        /*003e*/ 	.short	0x0288


	//----- nvinfo : EIATTR_PARAM_CBANK
	.align		4
        /*0040*/ 	.byte	0x04, 0x0a
        /*0042*/ 	.short	(.L_548 - .L_547)
	.align		4
.L_547:
        /*0044*/ 	.word	index@(.nv.constant0._ZN7cutlass13device_kernelIN5flash19enable_sm80_to_sm89INS1_16FlashAttnBwdSm80INS1_25CollectiveMainloopBwdSm80ILi2ELi2EN4cute5tupleIJNS5_1CILi64EEENS7_ILi128EEES8_EEENS_10bfloat16_tEfNS_4arch4Sm80ELb1ELb0ELb0ELb0ELb1ELb0ELb0ELb0ELi2ELi2ELi4ELi2ELb1EEENS1_21CollectiveEpilogueBwdISA_SB_SD_Li256ELb0ELb0ELi2EEENS1_25SingleTileBwdLPTSchedulerILb0ELi128ELb1EEEEEEEEEvNT_6ParamsE)
        /*0048*/ 	.short	0x0210
        /*004a*/ 	.short	0x0288


	//----- nvinfo : EIATTR_SW_WAR
	.align		4
.L_548:
        /*004c*/ 	.byte	0x04, 0x36
        /*004e*/ 	.short	(.L_550 - .L_549)
.L_549:
        /*0050*/ 	.word	0x00000008
.L_550:


//--------------------- .nv.info._ZN7cutlass13device_kernelIN5flash19enable_sm80_to_sm89INS1_16FlashAttnBwdSm80INS1_25CollectiveMainloopBwdSm80ILi2ELi2EN4cute5tupleIJNS5_1CILi64EEENS7_ILi128EEES8_EEENS_10bfloat16_tEfNS_4arch4Sm80ELb1ELb0ELb0ELb0ELb0ELb0ELb0ELb0ELi2ELi2ELi4ELi2ELb1EEENS1_24CollectiveEpilogueBwdGQAISA_fSD_Li256ELb0ELb0EEENS1_25SingleTileBwdLPTSchedulerILb0ELi128ELb0EEEEEEEEEvNT_6ParamsE --------------------------
	.section	.nv.info._ZN7cutlass13device_kernelIN5flash19enable_sm80_to_sm89INS1_16FlashAttnBwdSm80INS1_25CollectiveMainloopBwdSm80ILi2ELi2EN4cute5tupleIJNS5_1CILi64EEENS7_ILi128EEES8_EEENS_10bfloat16_tEfNS_4arch4Sm80ELb1ELb0ELb0ELb0ELb0ELb0ELb0ELb0ELi2ELi2ELi4ELi2ELb1EEENS1_24CollectiveEpilogueBwdGQAISA_fSD_Li256ELb0ELb0EEENS1_25SingleTileBwdLPTSchedulerILb0ELi128ELb0EEEEEEEEEvNT_6ParamsE,"",@"SHT_CUDA_INFO"
	.sectionflags	@""
	.align	4


	//----- nvinfo : EIATTR_CUDA_API_VERSION
	.align		4
        /*0000*/ 	.byte	0x04, 0x37
        /*0002*/ 	.short	(.L_552 - .L_551)
.L_551:
        /*0004*/ 	.word	0x00000082


	//----- nvinfo : EIATTR_KPARAM_INFO
	.align		4
.L_552:
        /*0008*/ 	.byte	0x04, 0x17
        /*000a*/ 	.short	(.L_554 - .L_553)
.L_553:
        /*000c*/ 	.word	0x00000000
        /*0010*/ 	.short	0x0000
        /*0012*/ 	.short	0x0000
        /*0014*/ 	.byte	0x00, 0xf0, 0x41, 0x0a


	//----- nvinfo : EIATTR_SPARSE_MMA_MASK
	.align		4
.L_554:
        /*0018*/ 	.byte	0x03, 0x50
        /*001a*/ 	.short	0x0000


	//----- nvinfo : EIATTR_MAXREG_COUNT
	.align		4
        /*001c*/ 	.byte	0x03, 0x1b
        /*001e*/ 	.short	0x00ff


	//----- nvinfo : EIATTR_MERCURY_ISA_VERSION
	.align		4
        /*0020*/ 	.byte	0x03, 0x5f
        /*0022*/ 	.short	0x0101


	//----- nvinfo : EIATTR_EXIT_INSTR_OFFSETS
	.align		4
        /*0024*/ 	.byte	0x04, 0x1c
        /*0026*/ 	.short	(.L_556 - .L_555)


	//   ....[0]....
.L_555:
        /*0028*/ 	.word	0x00000010


	//----- nvinfo : EIATTR_MAX_THREADS
	.align		4
.L_556:
        /*002c*/ 	.byte	0x04, 0x05
        /*002e*/ 	.short	(.L_558 - .L_557)
.L_557:
        /*0030*/ 	.word	0x00000100
        /*0034*/ 	.word	0x00000001
        /*0038*/ 	.word	0x00000001


	//----- nvinfo : EIATTR_CBANK_PARAM_SIZE
	.align		4
.L_558:
        /*003c*/ 	.byte	0x03, 0x19
        /*003e*/ 	.short	0x0290


	//----- nvinfo : EIATTR_PARAM_CBANK
	.align		4
        /*0040*/ 	.byte	0x04, 0x0a
        /*0042*/ 	.short	(.L_560 - .L_559)
	.align		4
.L_559:
        /*0044*/ 	.word	index@(.nv.constant0._ZN7cutlass13device_kernelIN5flash19enable_sm80_to_sm89INS1_16FlashAttnBwdSm80INS1_25CollectiveMainloopBwdSm80ILi2ELi2EN4cute5tupleIJNS5_1CILi64EEENS7_ILi128EEES8_EEENS_10bfloat16_tEfNS_4arch4Sm80ELb1ELb0ELb0ELb0ELb0ELb0ELb0ELb0ELi2ELi2ELi4ELi2ELb1EEENS1_24CollectiveEpilogueBwdGQAISA_fSD_Li256ELb0ELb0EEENS1_25SingleTileBwdLPTSchedulerILb0ELi128ELb0EEEEEEEEEvNT_6ParamsE)
        /*0048*/ 	.short	0x0210
        /*004a*/ 	.short	0x0290


	//----- nvinfo : EIATTR_SW_WAR
	.align		4
.L_560:
        /*004c*/ 	.byte	0x04, 0x36
        /*004e*/ 	.short	(.L_562 - .L_561)
.L_561:
        /*0050*/ 	.word	0x00000008
.L_562:


//--------------------- .nv.info._ZN7cutlass13device_kernelIN5flash19enable_sm80_to_sm89INS1_16FlashAttnBwdSm80INS1_25CollectiveMainloopBwdSm80ILi2ELi2EN4cute5tupleIJNS5_1CILi64EEENS7_ILi128EEES8_EEENS_10bfloat16_tEfNS_4arch4Sm80ELb1ELb0ELb0ELb0ELb1ELb0ELb0ELb0ELi2ELi2ELi4ELi2ELb1EEENS1_24CollectiveEpilogueBwdGQAISA_fSD_Li256ELb0ELb1EEENS1_25SingleTileBwdLPTSchedulerILb0ELi128ELb1EEEEEEEEEvNT_6ParamsE --------------------------
	.section	.nv.info._ZN7cutlass13device_kernelIN5flash19enable_sm80_to_sm89INS1_16FlashAttnBwdSm80INS1_25CollectiveMainloopBwdSm80ILi2ELi2EN4cute5tupleIJNS5_1CILi64EEENS7_ILi128EEES8_EEENS_10bfloat16_tEfNS_4arch4Sm80ELb1ELb0ELb0ELb0ELb1ELb0ELb0ELb0ELi2ELi2ELi4ELi2ELb1EEENS1_24CollectiveEpilogueBwdGQAISA_fSD_Li256ELb0ELb1EEENS1_25SingleTileBwdLPTSchedulerILb0ELi128ELb1EEEEEEEEEvNT_6ParamsE,"",@"SHT_CUDA_INFO"
	.sectionflags	@""
	.align	4


	//----- nvinfo : EIATTR_CUDA_API_VERSION
	.align		4
        /*0000*/ 	.byte	0x04, 0x37
        /*0002*/ 	.short	(.L_564 - .L_563)
.L_563:
        /*0004*/ 	.word	0x00000082


	//----- nvinfo : EIATTR_KPARAM_INFO
	.align		4
.L_564:
        /*0008*/ 	.byte	0x04, 0x17
        /*000a*/ 	.short	(.L_566 - .L_565)
.L_565:
        /*000c*/ 	.word	0x00000000
        /*0010*/ 	.short	0x0000
        /*0012*/ 	.short	0x0000
        /*0014*/ 	.byte	0x00, 0xf0, 0x41, 0x0a


	//----- nvinfo : EIATTR_SPARSE_MMA_MASK
	.align		4
.L_566:
        /*0018*/ 	.byte	0x03, 0x50
        /*001a*/ 	.short	0x0000


	//----- nvinfo : EIATTR_MAXREG_COUNT
	.align		4
        /*001c*/ 	.byte	0x03, 0x1b
        /*001e*/ 	.short	0x00ff


	//----- nvinfo : EIATTR_MERCURY_ISA_VERSION
	.align		4
        /*0020*/ 	.byte	0x03, 0x5f
        /*0022*/ 	.short	0x0101


	//----- nvinfo : EIATTR_EXIT_INSTR_OFFSETS
	.align		4
        /*0024*/ 	.byte	0x04, 0x1c
        /*0026*/ 	.short	(.L_568 - .L_567)


	//   ....[0]....
.L_567:
        /*0028*/ 	.word	0x00000010


	//----- nvinfo : EIATTR_MAX_THREADS
	.align		4
.L_568:
        /*002c*/ 	.byte	0x04, 0x05
        /*002e*/ 	.short	(.L_570 - .L_569)
.L_569:
        /*0030*/ 	.word	0x00000100
        /*0034*/ 	.word	0x00000001
        /*0038*/ 	.word	0x00000001


	//----- nvinfo : EIATTR_CBANK_PARAM_SIZE
	.align		4
.L_570:
        /*003c*/ 	.byte	0x03, 0x19
        /*003e*/ 	.short	0x0290


	//----- nvinfo : EIATTR_PARAM_CBANK
	.align		4
        /*0040*/ 	.byte	0x04, 0x0a
        /*0042*/ 	.short	(.L_572 - .L_571)
	.align		4
.L_571:
        /*0044*/ 	.word	index@(.nv.constant0._ZN7cutlass13device_kernelIN5flash19enable_sm80_to_sm89INS1_16FlashAttnBwdSm80INS1_25CollectiveMainloopBwdSm80ILi2ELi2EN4cute5tupleIJNS5_1CILi64EEENS7_ILi128EEES8_EEENS_10bfloat16_tEfNS_4arch4Sm80ELb1ELb0ELb0ELb0ELb1ELb0ELb0ELb0ELi2ELi2ELi4ELi2ELb1EEENS1_24CollectiveEpilogueBwdGQAISA_fSD_Li256ELb0ELb1EEENS1_25SingleTileBwdLPTSchedulerILb0ELi128ELb1EEEEEEEEEvNT_6ParamsE)
        /*0048*/ 	.short	0x0210
        /*004a*/ 	.short	0x0290


	//----- nvinfo : EIATTR_SW_WAR
	.align		4
.L_572:
        /*004c*/ 	.byte	0x04, 0x36
        /*004e*/ 	.short	(.L_574 - .L_573)
.L_573:
        /*0050*/ 	.word	0x00000008
.L_574:


//--------------------- .nv.info._ZN7cutlass13device_kernelIN5flash22FlashAttnBwdPreprocessIN4cute5tupleIJNS3_1CILi64EEES6_EEENS_10bfloat16_tEfNS_4arch4Sm80ELb1ELb0EEEEEvNT_6ParamsE --------------------------
	.section	.nv.info._ZN7cutlass13device_kernelIN5flash22FlashAttnBwdPreprocessIN4cute5tupleIJNS3_1CILi64EEES6_EEENS_10bfloat16_tEfNS_4arch4Sm80ELb1ELb0EEEEEvNT_6ParamsE,"",@"SHT_CUDA_INFO"
	.sectionflags	@""
	.align	4


	//----- nvinfo : EIATTR_CUDA_API_VERSION
	.align		4
        /*0000*/ 	.byte	0x04, 0x37
        /*0002*/ 	.short	(.L_576 - .L_575)
.L_575:
        /*0004*/ 	.word	0x00000082


	//----- nvinfo : EIATTR_KPARAM_INFO
	.align		4
.L_576:
        /*0008*/ 	.byte	0x04, 0x17
        /*000a*/ 	.short	(.L_578 - .L_577)
.L_577:
        /*000c*/ 	.word	0x00000000
        /*0010*/ 	.short	0x0000
        /*0012*/ 	.short	0x0000
        /*0014*/ 	.byte	0x00, 0xf0, 0xc1, 0x03


	//----- nvinfo : EIATTR_SPARSE_MMA_MASK
	.align		4
.L_578:
        /*0018*/ 	.byte	0x03, 0x50
        /*001a*/ 	.short	0x0000


	//----- nvinfo : EIATTR_MAXREG_COUNT
	.align		4
        /*001c*/ 	.byte	0x03, 0x1b
        /*001e*/ 	.short	0x0080


	//----- nvinfo : EIATTR_MERCURY_ISA_VERSION
	.align		4
        /*0020*/ 	.byte	0x03, 0x5f
        /*0022*/ 	.short	0x0101


	//----- nvinfo : EIATTR_COOP_GROUP_MASK_REGIDS
	.align		4
        /*0024*/ 	.byte	0x04, 0x29
        /*0026*/ 	.short	(.L_580 - .L_579)


	//   ....[0]....
.L_579:
        /*0028*/ 	.word	0xffffffff


	//   ....[1]....
        /*002c*/ 	.word	0xffffffff


	//   ....[2]....
        /*0030*/ 	.word	0xffffffff


	//   ....[3]....
        /*0034*/ 	.word	0xffffffff


	//   ....[4]....
        /*0038*/ 	.word	0xffffffff


	//   ....[5]....
        /*003c*/ 	.word	0xffffffff


	//----- nvinfo : EIATTR_COOP_GROUP_INSTR_OFFSETS
	.align		4
.L_580:
        /*0040*/ 	.byte	0x04, 0x28
        /*0042*/ 	.short	(.L_582 - .L_581)


	//   ....[0]....
.L_581:
        /*0044*/ 	.word	0x00000a70


	//   ....[1]....
        /*0048*/ 	.word	0x00000a90


	//   ....[2]....
        /*004c*/ 	.word	0x00000ad0


	//   ....[3]....
        /*0050*/ 	.word	0x00000ae0


	//   ....[4]....
        /*0054*/ 	.word	0x00000b10


	//   ....[5]....
        /*0058*/ 	.word	0x00000b30


	//----- nvinfo : EIATTR_EXIT_INSTR_OFFSETS
	.align		4
.L_582:
        /*005c*/ 	.byte	0x04, 0x1c
        /*005e*/ 	.short	(.L_584 - .L_583)


	//   ....[0]....
.L_583:
        /*0060*/ 	.word	0x00000fe0


	//   ....[1]....
        /*0064*/ 	.word	0x00001060


	//----- nvinfo : EIATTR_MAX_THREADS
	.align		4
.L_584:
        /*0068*/ 	.byte	0x04, 0x05
        /*006a*/ 	.short	(.L_586 - .L_585)
.L_585:
        /*006c*/ 	.word	0x00000100
        /*0070*/ 	.word	0x00000001
        /*0074*/ 	.word	0x00000001


	//----- nvinfo : EIATTR_CRS_STACK_SIZE
	.align		4
.L_586:
        /*0078*/ 	.byte	0x04, 0x1e
        /*007a*/ 	.short	(.L_588 - .L_587)
.L_587:
        /*007c*/ 	.word	0x00000000


	//----- nvinfo : EIATTR_CBANK_PARAM_SIZE
	.align		4
.L_588:
        /*0080*/ 	.byte	0x03, 0x19
        /*0082*/ 	.short	0x00f0


	//----- nvinfo : EIATTR_PARAM_CBANK
	.align		4
        /*0084*/ 	.byte	0x04, 0x0a
        /*0086*/ 	.short	(.L_590 - .L_589)
	.align		4
.L_589:
        /*0088*/ 	.word	index@(.nv.constant0._ZN7cutlass13device_kernelIN5flash22FlashAttnBwdPreprocessIN4cute5tupleIJNS3_1CILi64EEES6_EEENS_10bfloat16_tEfNS_4arch4Sm80ELb1ELb0EEEEEvNT_6ParamsE)
        /*008c*/ 	.short	0x0210
        /*008e*/ 	.short	0x00f0


	//----- nvinfo : EIATTR_SW_WAR
	.align		4
.L_590:
        /*0090*/ 	.byte	0x04, 0x36
        /*0092*/ 	.short	(.L_592 - .L_591)
.L_591:
        /*0094*/ 	.word	0x00000008
.L_592:


//--------------------- .nv.info._ZN7cutlass13device_kernelIN5flash19enable_sm80_to_sm89INS1_16FlashAttnBwdSm80INS1_25CollectiveMainloopBwdSm80ILi2ELi2EN4cute5tupleIJNS5_1CILi64EEENS7_ILi128EEES8_EEENS_10bfloat16_tEfNS_4arch4Sm80ELb1ELb0ELb0ELb1ELb0ELb0ELb0ELb0ELi2ELi2ELi4ELi2ELb1EEENS1_21CollectiveEpilogueBwdISA_SB_SD_Li256ELb1ELb0ELi2EEENS1_25SingleTileBwdLPTSchedulerILb1ELi128ELb0EEEEEEEEEvNT_6ParamsE --------------------------
	.section	.nv.info._ZN7cutlass13device_kernelIN5flash19enable_sm80_to_sm89INS1_16FlashAttnBwdSm80INS1_25CollectiveMainloopBwdSm80ILi2ELi2EN4cute5tupleIJNS5_1CILi64EEENS7_ILi128EEES8_EEENS_10bfloat16_tEfNS_4arch4Sm80ELb1ELb0ELb0ELb1ELb0ELb0ELb0ELb0ELi2ELi2ELi4ELi2ELb1EEENS1_21CollectiveEpilogueBwdISA_SB_SD_Li256ELb1ELb0ELi2EEENS1_25SingleTileBwdLPTSchedulerILb1ELi128ELb0EEEEEEEEEvNT_6ParamsE,"",@"SHT_CUDA_INFO"
	.sectionflags	@""
	.align	4


	//----- nvinfo : EIATTR_CUDA_API_VERSION
	.align		4
        /*0000*/ 	.byte	0x04, 0x37
        /*0002*/ 	.short	(.L_594 - .L_593)
.L_593:
        /*0004*/ 	.word	0x00000082


	//----- nvinfo : EIATTR_KPARAM_INFO
	.align		4
.L_594:
        /*0008*/ 	.byte	0x04, 0x17
        /*000a*/ 	.short	(.L_596 - .L_595)
.L_595:
        /*000c*/ 	.word	0x00000000
        /*0010*/ 	.short	0x0000
        /*0012*/ 	.short	0x0000
        /*0014*/ 	.byte	0x00, 0xf0, 0x21, 0x0a


	//----- nvinfo : EIATTR_SPARSE_MMA_MASK
	.align		4
.L_596:
        /*0018*/ 	.byte	0x03, 0x50
        /*001a*/ 	.short	0x0000


	//----- nvinfo : EIATTR_MAXREG_COUNT
	.align		4
        /*001c*/ 	.byte	0x03, 0x1b
        /*001e*/ 	.short	0x00ff


	//----- nvinfo : EIATTR_MERCURY_ISA_VERSION
	.align		4
        /*0020*/ 	.byte	0x03, 0x5f
        /*0022*/ 	.short	0x0101


	//----- nvinfo : EIATTR_EXIT_INSTR_OFFSETS
	.align		4
        /*0024*/ 	.byte	0x04, 0x1c
        /*0026*/ 	.short	(.L_598 - .L_597)


	//   ....[0]....
.L_597:
        /*0028*/ 	.word	0x00000010


	//----- nvinfo : EIATTR_MAX_THREADS
	.align		4
.L_598:
        /*002c*/ 	.byte	0x04, 0x05
        /*002e*/ 	.short	(.L_600 - .L_599)
.L_599:
        /*0030*/ 	.word	0x00000100
        /*0034*/ 	.word	0x00000001
        /*0038*/ 	.word	0x00000001


	//----- nvinfo : EIATTR_CBANK_PARAM_SIZE
	.align		4
.L_600:
        /*003c*/ 	.byte	0x03, 0x19
        /*003e*/ 	.short	0x0288


	//----- nvinfo : EIATTR_PARAM_CBANK
	.align		4
        /*0040*/ 	.byte	0x04, 0x0a
        /*0042*/ 	.short	(.L_602 - .L_601)
	.align		4
.L_601:
        /*0044*/ 	.word	index@(.nv.constant0._ZN7cutlass13device_kernelIN5flash19enable_sm80_to_sm89INS1_16FlashAttnBwdSm80INS1_25CollectiveMainloopBwdSm80ILi2ELi2EN4cute5tupleIJNS5_1CILi64EEENS7_ILi128EEES8_EEENS_10bfloat16_tEfNS_4arch4Sm80ELb1ELb0ELb0ELb1ELb0ELb0ELb0ELb0ELi2ELi2ELi4ELi2ELb1EEENS1_21CollectiveEpilogueBwdISA_SB_SD_Li256ELb1ELb0ELi2EEENS1_25SingleTileBwdLPTSchedulerILb1ELi128ELb0EEEEEEEEEvNT_6ParamsE)
        /*0048*/ 	.short	0x0210
        /*004a*/ 	.short	0x0288


	//----- nvinfo : EIATTR_SW_WAR
	.align		4
.L_602:
        /*004c*/ 	.byte	0x04, 0x36
        /*004e*/ 	.short	(.L_604 - .L_603)
.L_603:
        /*0050*/ 	.word	0x00000008
.L_604:


//--------------------- .nv.info._ZN7cutlass13device_kernelIN5flash19enable_sm80_to_sm89INS1_16FlashAttnBwdSm80INS1_25CollectiveMainloopBwdSm80ILi2ELi2EN4cute5tupleIJNS5_1CILi64EEENS7_ILi128EEES8_EEENS_10bfloat16_tEfNS_4arch4Sm80ELb1ELb0ELb0ELb1ELb1ELb0ELb0ELb0ELi2ELi2ELi4ELi2ELb1EEENS1_21CollectiveEpilogueBwdISA_SB_SD_Li256ELb1ELb0ELi2EEENS1_25SingleTileBwdLPTSchedulerILb1ELi128ELb1EEEEEEEEEvNT_6ParamsE --------------------------
	.section	.nv.info._ZN7cutlass13device_kernelIN5flash19enable_sm80_to_sm89INS1_16FlashAttnBwdSm80INS1_25CollectiveMainloopBwdSm80ILi2ELi2EN4cute5tupleIJNS5_1CILi64EEENS7_ILi128EEES8_EEENS_10bfloat16_tEfNS_4arch4Sm80ELb1ELb0ELb0ELb1ELb1ELb0ELb0ELb0ELi2ELi2ELi4ELi2ELb1EEENS1_21CollectiveEpilogueBwdISA_SB_SD_Li256ELb1ELb0ELi2EEENS1_25SingleTileBwdLPTSchedulerILb1ELi128ELb1EEEEEEEEEvNT_6ParamsE,"",@"SHT_CUDA_INFO"
	.sectionflags	@""
	.align	4


	//----- nvinfo : EIATTR_CUDA_API_VERSION
	.align		4
        /*0000*/ 	.byte	0x04, 0x37
        /*0002*/ 	.short	(.L_606 - .L_605)
.L_605:
        /*0004*/ 	.word	0x00000082


	//----- nvinfo : EIATTR_KPARAM_INFO
	.align		4
.L_606:
        /*0008*/ 	.byte	0x04, 0x17
        /*000a*/ 	.short	(.L_608 - .L_607)
.L_607:
        /*000c*/ 	.word	0x00000000
        /*0010*/ 	.short	0x0000
        /*0012*/ 	.short	0x0000
        /*0014*/ 	.byte	0x00, 0xf0, 0x21, 0x0a


	//----- nvinfo : EIATTR_SPARSE_MMA_MASK
	.align		4
.L_608:
        /*0018*/ 	.byte	0x03, 0x50
        /*001a*/ 	.short	0x0000


	//----- nvinfo : EIATTR_MAXREG_COUNT
	.align		4
        /*001c*/ 	.byte	0x03, 0x1b
        /*001e*/ 	.short	0x00ff


	//----- nvinfo : EIATTR_MERCURY_ISA_VERSION
	.align		4
        /*0020*/ 	.byte	0x03, 0x5f
        /*0022*/ 	.short	0x0101


	//----- nvinfo : EIATTR_EXIT_INSTR_OFFSETS
	.align		4
        /*0024*/ 	.byte	0x04, 0x1c
        /*0026*/ 	.short	(.L_610 - .L_609)


	//   ....[0]....
.L_609:
        /*0028*/ 	.word	0x00000010


	//----- nvinfo : EIATTR_MAX_THREADS
	.align		4
.L_610:
        /*002c*/ 	.byte	0x04, 0x05
        /*002e*/ 	.short	(.L_612 - .L_611)
.L_611:
        /*0030*/ 	.word	0x00000100
        /*0034*/ 	.word	0x00000001
        /*0038*/ 	.word	0x00000001


	//----- nvinfo : EIATTR_CBANK_PARAM_SIZE
	.align		4
.L_612:
        /*003c*/ 	.byte	0x03, 0x19
        /*003e*/ 	.short	0x0288


	//----- nvinfo : EIATTR_PARAM_CBANK
	.align		4
        /*0040*/ 	.byte	0x04, 0x0a
        /*0042*/ 	.short	(.L_614 - .L_613)
	.align		4
.L_613:
        /*0044*/ 	.word	index@(.nv.constant0._ZN7cutlass13device_kernelIN5flash19enable_sm80_to_sm89INS1_16FlashAttnBwdSm80INS1_25CollectiveMainloopBwdSm80ILi2ELi2EN4cute5tupleIJNS5_1CILi64EEENS7_ILi128EEES8_EEENS_10bfloat16_tEfNS_4arch4Sm80ELb1ELb0ELb0ELb1ELb1ELb0ELb0ELb0ELi2ELi2ELi4ELi2ELb1EEENS1_21CollectiveEpilogueBwdISA_SB_SD_Li256ELb1ELb0ELi2EEENS1_25SingleTileBwdLPTSchedulerILb1ELi128ELb1EEEEEEEEEvNT_6ParamsE)
        /*0048*/ 	.short	0x0210
        /*004a*/ 	.short	0x0288


	//----- nvinfo : EIATTR_SW_WAR
	.align		4
.L_614:
        /*004c*/ 	.byte	0x04, 0x36
        /*004e*/ 	.short	(.L_616 - .L_615)
.L_615:
        /*0050*/ 	.word	0x00000008
.L_616:


//--------------------- .nv.info._ZN7cutlass13device_kernelIN5flash19enable_sm80_to_sm89INS1_16FlashAttnBwdSm80INS1_25CollectiveMainloopBwdSm80ILi2ELi2EN4cute5tupleIJNS5_1CILi64EEENS7_ILi128EEES8_EEENS_10bfloat16_tEfNS_4arch4Sm80ELb1ELb0ELb0ELb1ELb0ELb0ELb0ELb0ELi2ELi2ELi4ELi2ELb1EEENS1_24CollectiveEpilogueBwdGQAISA_fSD_Li256ELb1ELb0EEENS1_25SingleTileBwdLPTSchedulerILb1ELi128ELb0EEEEEEEEEvNT_6ParamsE --------------------------
	.section	.nv.info._ZN7cutlass13device_kernelIN5flash19enable_sm80_to_sm89INS1_16FlashAttnBwdSm80INS1_25CollectiveMainloopBwdSm80ILi2ELi2EN4cute5tupleIJNS5_1CILi64EEENS7_ILi128EEES8_EEENS_10bfloat16_tEfNS_4arch4Sm80ELb1ELb0ELb0ELb1ELb0ELb0ELb0ELb0ELi2ELi2ELi4ELi2ELb1EEENS1_24CollectiveEpilogueBwdGQAISA_fSD_Li256ELb1ELb0EEENS1_25SingleTileBwdLPTSchedulerILb1ELi128ELb0EEEEEEEEEvNT_6ParamsE,"",@"SHT_CUDA_INFO"
	.sectionflags	@""
	.align	4


	//----- nvinfo : EIATTR_CUDA_API_VERSION
	.align		4
        /*0000*/ 	.byte	0x04, 0x37
        /*0002*/ 	.short	(.L_618 - .L_617)
.L_617:
        /*0004*/ 	.word	0x00000082


	//----- nvinfo : EIATTR_KPARAM_INFO
	.align		4
.L_618:
        /*0008*/ 	.byte	0x04, 0x17
        /*000a*/ 	.short	(.L_620 - .L_619)
.L_619:
        /*000c*/ 	.word	0x00000000
        /*0010*/ 	.short	0x0000
        /*0012*/ 	.short	0x0000
        /*0014*/ 	.byte	0x00, 0xf0, 0x41, 0x0a


	//----- nvinfo : EIATTR_SPARSE_MMA_MASK
	.align		4
.L_620:
        /*0018*/ 	.byte	0x03, 0x50
        /*001a*/ 	.short	0x0000


	//----- nvinfo : EIATTR_MAXREG_COUNT
	.align		4
        /*001c*/ 	.byte	0x03, 0x1b
        /*001e*/ 	.short	0x00ff


	//----- nvinfo : EIATTR_MERCURY_ISA_VERSION
	.align		4
        /*0020*/ 	.byte	0x03, 0x5f
        /*0022*/ 	.short	0x0101


	//----- nvinfo : EIATTR_EXIT_INSTR_OFFSETS
	.align		4
        /*0024*/ 	.byte	0x04, 0x1c
        /*0026*/ 	.short	(.L_622 - .L_621)


	//   ....[0]....
.L_621:
        /*0028*/ 	.word	0x00000010


	//----- nvinfo : EIATTR_MAX_THREADS
	.align		4
.L_622:
        /*002c*/ 	.byte	0x04, 0x05
        /*002e*/ 	.short	(.L_624 - .L_623)
.L_623:
        /*0030*/ 	.word	0x00000100
        /*0034*/ 	.word	0x00000001
        /*0038*/ 	.word	0x00000001


	//----- nvinfo : EIATTR_CBANK_PARAM_SIZE
	.align		4
.L_624:
        /*003c*/ 	.byte	0x03, 0x19
        /*003e*/ 	.short	0x0290


	//----- nvinfo : EIATTR_PARAM_CBANK
	.align		4
        /*0040*/ 	.byte	0x04, 0x0a
        /*0042*/ 	.short	(.L_626 - .L_625)
	.align		4
.L_625:
        /*0044*/ 	.word	index@(.nv.constant0._ZN7cutlass13device_kernelIN5flash19enable_sm80_to_sm89INS1_16FlashAttnBwdSm80INS1_25CollectiveMainloopBwdSm80ILi2ELi2EN4cute5tupleIJNS5_1CILi64EEENS7_ILi128EEES8_EEENS_10bfloat16_tEfNS_4arch4Sm80ELb1ELb0ELb0ELb1ELb0ELb0ELb0ELb0ELi2ELi2ELi4ELi2ELb1EEENS1_24CollectiveEpilogueBwdGQAISA_fSD_Li256ELb1ELb0EEENS1_25SingleTileBwdLPTSchedulerILb1ELi128ELb0EEEEEEEEEvNT_6ParamsE)
        /*0048*/ 	.short	0x0210
        /*004a*/ 	.short	0x0290


	//----- nvinfo : EIATTR_SW_WAR
	.align		4
.L_626:
        /*004c*/ 	.byte	0x04, 0x36
        /*004e*/ 	.short	(.L_628 - .L_627)
.L_627:
        /*0050*/ 	.word	0x00000008
.L_628:


//--------------------- .nv.info._ZN7cutlass13device_kernelIN5flash32FlashAttnBwdPostprocessConvertdQIN4cute5tupleIJNS3_1CILi64EEES6_EEENS_10bfloat16_tEfNS_4arch4Sm80ELi256ENS3_8TiledMMAINS3_8MMA_AtomIJNS3_30SM80_16x8x16_F32BF16BF16F32_TNEEEENS3_6LayoutINS4_IJNS5_ILi2EEENS5_ILi4EEENS5_ILi1EEEEEENS4_IJSI_SG_NS5_ILi0EEEEEEEENS4_IJNS5_ILi32EEES6_NS5_ILi16EEEEEEEELb0EEEEEvNT_6ParamsE --------------------------
	.section	.nv.info._ZN7cutlass13device_kernelIN5flash32FlashAttnBwdPostprocessConvertdQIN4cute5tupleIJNS3_1CILi64EEES6_EEENS_10bfloat16_tEfNS_4arch4Sm80ELi256ENS3_8TiledMMAINS3_8MMA_AtomIJNS3_30SM80_16x8x16_F32BF16BF16F32_TNEEEENS3_6LayoutINS4_IJNS5_ILi2EEENS5_ILi4EEENS5_ILi1EEEEEENS4_IJSI_SG_NS5_ILi0EEEEEEEENS4_IJNS5_ILi32EEES6_NS5_ILi16EEEEEEEELb0EEEEEvNT_6ParamsE,"",@"SHT_CUDA_INFO"
	.sectionflags	@""
	.align	4


	//----- nvinfo : EIATTR_CUDA_API_VERSION
	.align		4
        /*0000*/ 	.byte	0x04, 0x37
        /*0002*/ 	.short	(.L_630 - .L_629)
.L_629:
        /*0004*/ 	.word	0x00000082


	//----- nvinfo : EIATTR_KPARAM_INFO
	.align		4
.L_630:
        /*0008*/ 	.byte	0x04, 0x17
        /*000a*/ 	.short	(.L_632 - .L_631)
.L_631:
        /*000c*/ 	.word	0x00000000
        /*0010*/ 	.short	0x0000
        /*0012*/ 	.short	0x0000
        /*0014*/ 	.byte	0x00, 0xf0, 0xc1, 0x01


	//----- nvinfo : EIATTR_SPARSE_MMA_MASK
	.align		4
.L_632:
        /*0018*/ 	.byte	0x03, 0x50
        /*001a*/ 	.short	0x0000


	//----- nvinfo : EIATTR_MAXREG_COUNT
	.align		4
        /*001c*/ 	.byte	0x03, 0x1b
        /*001e*/ 	.short	0x0080


	//----- nvinfo : EIATTR_NUM_BARRIERS
	.align		4
        /*0020*/ 	.byte	0x02, 0x4c
        /*0022*/ 	.byte	0x01
	.zero		1


	//----- nvinfo : EIATTR_MERCURY_ISA_VERSION
	.align		4
        /*0024*/ 	.byte	0x03, 0x5f
        /*0026*/ 	.short	0x0101


	//----- nvinfo : EIATTR_EXIT_INSTR_OFFSETS
	.align		4
        /*0028*/ 	.byte	0x04, 0x1c
        /*002a*/ 	.short	(.L_634 - .L_633)


	//   ....[0]....
.L_633:
        /*002c*/ 	.word	0x000001b0


	//   ....[1]....
        /*0030*/ 	.word	0x00000db0


	//   ....[2]....
        /*0034*/ 	.word	0x00000e90


	//----- nvinfo : EIATTR_MAX_THREADS
	.align		4
.L_634:
        /*0038*/ 	.byte	0x04, 0x05
        /*003a*/ 	.short	(.L_636 - .L_635)
.L_635:
        /*003c*/ 	.word	0x00000100
        /*0040*/ 	.word	0x00000001
        /*0044*/ 	.word	0x00000001


	//----- nvinfo : EIATTR_CRS_STACK_SIZE
	.align		4
.L_636:
        /*0048*/ 	.byte	0x04, 0x1e
        /*004a*/ 	.short	(.L_638 - .L_637)
.L_637:
        /*004c*/ 	.word	0x00000000


	//----- nvinfo : EIATTR_CBANK_PARAM_SIZE
	.align		4
.L_638:
        /*0050*/ 	.byte	0x03, 0x19
        /*0052*/ 	.short	0x0070


	//----- nvinfo : EIATTR_PARAM_CBANK
	.align		4
        /*0054*/ 	.byte	0x04, 0x0a
        /*0056*/ 	.short	(.L_640 - .L_639)
	.align		4
.L_639:
        /*0058*/ 	.word	index@(.nv.constant0._ZN7cutlass13device_kernelIN5flash32FlashAttnBwdPostprocessConvertdQIN4cute5tupleIJNS3_1CILi64EEES6_EEENS_10bfloat16_tEfNS_4arch4Sm80ELi256ENS3_8TiledMMAINS3_8MMA_AtomIJNS3_30SM80_16x8x16_F32BF16BF16F32_TNEEEENS3_6LayoutINS4_IJNS5_ILi2EEENS5_ILi4EEENS5_ILi1EEEEEENS4_IJSI_SG_NS5_ILi0EEEEEEEENS4_IJNS5_ILi32EEES6_NS5_ILi16EEEEEEEELb0EEEEEvNT_6ParamsE)
        /*005c*/ 	.short	0x0210
        /*005e*/ 	.short	0x0070


	//----- nvinfo : EIATTR_SW_WAR
	.align		4
.L_640:
        /*0060*/ 	.byte	0x04, 0x36
        /*0062*/ 	.short	(.L_642 - .L_641)
.L_641:
        /*0064*/ 	.word	0x00000008
.L_642:


//--------------------- .nv.info._ZN7cutlass13device_kernelIN5flash19enable_sm80_to_sm89INS1_16FlashAttnBwdSm80INS1_25CollectiveMainloopBwdSm80ILi2ELi2EN4cute5tupleIJNS5_1CILi64EEENS7_ILi128EEES8_EEENS_10bfloat16_tEfNS_4arch4Sm80ELb1ELb0ELb0ELb1ELb1ELb0ELb0ELb0ELi2ELi2ELi4ELi2ELb1EEENS1_24CollectiveEpilogueBwdGQAISA_fSD_Li256ELb1ELb1EEENS1_25SingleTileBwdLPTSchedulerILb1ELi128ELb1EEEEEEEEEvNT_6ParamsE --------------------------
	.section	.nv.info._ZN7cutlass13device_kernelIN5flash19enable_sm80_to_sm89INS1_16FlashAttnBwdSm80INS1_25CollectiveMainloopBwdSm80ILi2ELi2EN4cute5tupleIJNS5_1CILi64EEENS7_ILi128EEES8_EEENS_10bfloat16_tEfNS_4arch4Sm80ELb1ELb0ELb0ELb1ELb1ELb0ELb0ELb0ELi2ELi2ELi4ELi2ELb1EEENS1_24CollectiveEpilogueBwdGQAISA_fSD_Li256ELb1ELb1EEENS1_25SingleTileBwdLPTSchedulerILb1ELi128ELb1EEEEEEEEEvNT_6ParamsE,"",@"SHT_CUDA_INFO"
	.sectionflags	@""
	.align	4


	//----- nvinfo : EIATTR_CUDA_API_VERSION
	.align		4
        /*0000*/ 	.byte	0x04, 0x37
        /*0002*/ 	.short	(.L_644 - .L_643)
.L_643:
        /*0004*/ 	.word	0x00000082


	//----- nvinfo : EIATTR_KPARAM_INFO
	.align		4
.L_644:
        /*0008*/ 	.byte	0x04, 0x17
        /*000a*/ 	.short	(.L_646 - .L_645)
.L_645:
        /*000c*/ 	.word	0x00000000
        /*0010*/ 	.short	0x0000
        /*0012*/ 	.short	0x0000
        /*0014*/ 	.byte	0x00, 0xf0, 0x41, 0x0a


	//----- nvinfo : EIATTR_SPARSE_MMA_MASK
	.align		4
.L_646:
        /*0018*/ 	.byte	0x03, 0x50
        /*001a*/ 	.short	0x0000


	//----- nvinfo : EIATTR_MAXREG_COUNT
	.align		4
        /*001c*/ 	.byte	0x03, 0x1b
        /*001e*/ 	.short	0x00ff


	//----- nvinfo : EIATTR_MERCURY_ISA_VERSION
	.align		4
        /*0020*/ 	.byte	0x03, 0x5f
        /*0022*/ 	.short	0x0101


	//----- nvinfo : EIATTR_EXIT_INSTR_OFFSETS
	.align		4
        /*0024*/ 	.byte	0x04, 0x1c
        /*0026*/ 	.short	(.L_648 - .L_647)


	//   ....[0]....
.L_647:
        /*0028*/ 	.word	0x00000010


	//----- nvinfo : EIATTR_MAX_THREADS
	.align		4
.L_648:
        /*002c*/ 	.byte	0x04, 0x05
        /*002e*/ 	.short	(.L_650 - .L_649)
.L_649:
        /*0030*/ 	.word	0x00000100
        /*0034*/ 	.word	0x00000001
        /*0038*/ 	.word	0x00000001


	//----- nvinfo : EIATTR_CBANK_PARAM_SIZE
	.align		4
.L_650:
        /*003c*/ 	.byte	0x03, 0x19
        /*003e*/ 	.short	0x0290


	//----- nvinfo : EIATTR_PARAM_CBANK
	.align		4
        /*0040*/ 	.byte	0x04, 0x0a
        /*0042*/ 	.short	(.L_652 - .L_651)
	.align		4
.L_651:
        /*0044*/ 	.word	index@(.nv.constant0._ZN7cutlass13device_kernelIN5flash19enable_sm80_to_sm89INS1_16FlashAttnBwdSm80INS1_25CollectiveMainloopBwdSm80ILi2ELi2EN4cute5tupleIJNS5_1CILi64EEENS7_ILi128EEES8_EEENS_10bfloat16_tEfNS_4arch4Sm80ELb1ELb0ELb0ELb1ELb1ELb0ELb0ELb0ELi2ELi2ELi4ELi2ELb1EEENS1_24CollectiveEpilogueBwdGQAISA_fSD_Li256ELb1ELb1EEENS1_25SingleTileBwdLPTSchedulerILb1ELi128ELb1EEEEEEEEEvNT_6ParamsE)
        /*0048*/ 	.short	0x0210
        /*004a*/ 	.short	0x0290


	//----- nvinfo : EIATTR_SW_WAR
	.align		4
.L_652:
        /*004c*/ 	.byte	0x04, 0x36
        /*004e*/ 	.short	(.L_654 - .L_653)
.L_653:
        /*0050*/ 	.word	0x00000008
.L_654:


//--------------------- .nv.info._ZN7cutlass13device_kernelIN5flash22FlashAttnBwdPreprocessIN4cute5tupleIJNS3_1CILi64EEES6_EEENS_10bfloat16_tEfNS_4arch4Sm80ELb1ELb1EEEEEvNT_6ParamsE --------------------------
	.section	.nv.info._ZN7cutlass13device_kernelIN5flash22FlashAttnBwdPreprocessIN4cute5tupleIJNS3_1CILi64EEES6_EEENS_10bfloat16_tEfNS_4arch4Sm80ELb1ELb1EEEEEvNT_6ParamsE,"",@"SHT_CUDA_INFO"
	.sectionflags	@""
	.align	4


	//----- nvinfo : EIATTR_CUDA_API_VERSION
	.align		4
        /*0000*/ 	.byte	0x04, 0x37
        /*0002*/ 	.short	(.L_656 - .L_655)
.L_655:
        /*0004*/ 	.word	0x00000082


	//----- nvinfo : EIATTR_KPARAM_INFO
	.align		4
.L_656:
        /*0008*/ 	.byte	0x04, 0x17
        /*000a*/ 	.short	(.L_658 - .L_657)
.L_657:
        /*000c*/ 	.word	0x00000000
        /*0010*/ 	.short	0x0000
        /*0012*/ 	.short	0x0000
        /*0014*/ 	.byte	0x00, 0xf0, 0xc1, 0x03


	//----- nvinfo : EIATTR_SPARSE_MMA_MASK
	.align		4
.L_658:
        /*0018*/ 	.byte	0x03, 0x50
        /*001a*/ 	.short	0x0000


	//----- nvinfo : EIATTR_MAXREG_COUNT
	.align		4
        /*001c*/ 	.byte	0x03, 0x1b
        /*001e*/ 	.short	0x0080


	//----- nvinfo : EIATTR_MERCURY_ISA_VERSION
	.align		4
        /*0020*/ 	.byte	0x03, 0x5f
        /*0022*/ 	.short	0x0101


	//----- nvinfo : EIATTR_COOP_GROUP_MASK_REGIDS
	.align		4
        /*0024*/ 	.byte	0x04, 0x29
        /*0026*/ 	.short	(.L_660 - .L_659)


	//   ....[0]....
.L_659:
        /*0028*/ 	.word	0xffffffff


	//   ....[1]....
        /*002c*/ 	.word	0xffffffff


	//   ....[2]....
        /*0030*/ 	.word	0xffffffff


	//   ....[3]....
        /*0034*/ 	.word	0xffffffff


	//   ....[4]....
        /*0038*/ 	.word	0xffffffff


	//   ....[5]....
        /*003c*/ 	.word	0xffffffff


	//----- nvinfo : EIATTR_COOP_GROUP_INSTR_OFFSETS
	.align		4
.L_660:
        /*0040*/ 	.byte	0x04, 0x28
        /*0042*/ 	.short	(.L_662 - .L_661)


	//   ....[0]....
.L_661:
        /*0044*/ 	.word	0x00000c60


	//   ....[1]....
        /*0048*/ 	.word	0x00000c70


	//   ....[2]....
        /*004c*/ 	.word	0x00000cb0


	//   ....[3]....
        /*0050*/ 	.word	0x00000cd0


	//   ....[4]....
        /*0054*/ 	.word	0x00000d20


	//   ....[5]....
        /*0058*/ 	.word	0x00000d40


	//----- nvinfo : EIATTR_EXIT_INSTR_OFFSETS
	.align		4
.L_662:
        /*005c*/ 	.byte	0x04, 0x1c
        /*005e*/ 	.short	(.L_664 - .L_663)


	//   ....[0]....
.L_663:
        /*0060*/ 	.word	0x000001c0


	//   ....[1]....
        /*0064*/ 	.word	0x000012a0


	//   ....[2]....
        /*0068*/ 	.word	0x00001320


	//----- nvinfo : EIATTR_MAX_THREADS
	.align		4
.L_664:
        /*006c*/ 	.byte	0x04, 0x05
        /*006e*/ 	.short	(.L_666 - .L_665)
.L_665:
        /*0070*/ 	.word	0x00000100
        /*0074*/ 	.word	0x00000001
        /*0078*/ 	.word	0x00000001


	//----- nvinfo : EIATTR_CRS_STACK_SIZE
	.align		4
.L_666:
        /*007c*/ 	.byte	0x04, 0x1e
        /*007e*/ 	.short	(.L_668 - .L_667)
.L_667:
        /*0080*/ 	.word	0x00000000


	//----- nvinfo : EIATTR_CBANK_PARAM_SIZE
	.align		4
.L_668:
        /*0084*/ 	.byte	0x03, 0x19
        /*0086*/ 	.short	0x00f0


	//----- nvinfo : EIATTR_PARAM_CBANK
	.align		4
        /*0088*/ 	.byte	0x04, 0x0a
        /*008a*/ 	.short	(.L_670 - .L_669)
	.align		4
.L_669:
        /*008c*/ 	.word	index@(.nv.constant0._ZN7cutlass13device_kernelIN5flash22FlashAttnBwdPreprocessIN4cute5tupleIJNS3_1CILi64EEES6_EEENS_10bfloat16_tEfNS_4arch4Sm80ELb1ELb1EEEEEvNT_6ParamsE)
        /*0090*/ 	.short	0x0210
        /*0092*/ 	.short	0x00f0


	//----- nvinfo : EIATTR_SW_WAR
	.align		4
.L_670:
        /*0094*/ 	.byte	0x04, 0x36
        /*0096*/ 	.short	(.L_672 - .L_671)
.L_671:
        /*0098*/ 	.word	0x00000008
.L_672:


//--------------------- .nv.info._ZN7cutlass13device_kernelIN5flash19enable_sm80_to_sm89INS1_16FlashAttnBwdSm80INS1_25CollectiveMainloopBwdSm80ILi2ELi2EN4cute5tupleIJNS5_1CILi128EEES8_NS7_ILi64EEEEEENS_10bfloat16_tEfNS_4arch4Sm80ELb0ELb0ELb0ELb0ELb0ELb0ELb0ELb0ELi2ELi4ELi4ELi4ELb0EEENS1_21CollectiveEpilogueBwdISA_SB_SD_Li256ELb0ELb0ELi2EEENS1_19SingleTileSchedulerILb0ELb0ELb0ELi128EEEEEEEEEvNT_6ParamsE --------------------------
	.section	.nv.info._ZN7cutlass13device_kernelIN5flash19enable_sm80_to_sm89INS1_16FlashAttnBwdSm80INS1_25CollectiveMainloopBwdSm80ILi2ELi2EN4cute5tupleIJNS5_1CILi128EEES8_NS7_ILi64EEEEEENS_10bfloat16_tEfNS_4arch4Sm80ELb0ELb0ELb0ELb0ELb0ELb0ELb0ELb0ELi2ELi4ELi4ELi4ELb0EEENS1_21CollectiveEpilogueBwdISA_SB_SD_Li256ELb0ELb0ELi2EEENS1_19SingleTileSchedulerILb0ELb0ELb0ELi128EEEEEEEEEvNT_6ParamsE,"",@"SHT_CUDA_INFO"
	.sectionflags	@""
	.align	4


	//----- nvinfo : EIATTR_CUDA_API_VERSION
	.align		4
        /*0000*/ 	.byte	0x04, 0x37
        /*0002*/ 	.short	(.L_674 - .L_673)
.L_673:
        /*0004*/ 	.word	0x00000082


	//----- nvinfo : EIATTR_KPARAM_INFO
	.align		4
.L_674:
        /*0008*/ 	.byte	0x04, 0x17
        /*000a*/ 	.short	(.L_676 - .L_675)
.L_675:
        /*000c*/ 	.word	0x00000000
        /*0010*/ 	.short	0x0000
        /*0012*/ 	.short	0x0000
        /*0014*/ 	.byte	0x00, 0xf0, 0xc1, 0x09


	//----- nvinfo : EIATTR_SPARSE_MMA_MASK
	.align		4
.L_676:
        /*0018*/ 	.byte	0x03, 0x50
        /*001a*/ 	.short	0x0000


	//----- nvinfo : EIATTR_MAXREG_COUNT
	.align		4
        /*001c*/ 	.byte	0x03, 0x1b
        /*001e*/ 	.short	0x00ff


	//----- nvinfo : EIATTR_MERCURY_ISA_VERSION
	.align		4
        /*0020*/ 	.byte	0x03, 0x5f
        /*0022*/ 	.short	0x0101


	//----- nvinfo : EIATTR_EXIT_INSTR_OFFSETS
	.align		4
        /*0024*/ 	.byte	0x04, 0x1c
        /*0026*/ 	.short	(.L_678 - .L_677)


	//   ....[0]....
.L_677:
        /*0028*/ 	.word	0x00000010


	//----- nvinfo : EIATTR_MAX_THREADS
	.align		4
.L_678:
        /*002c*/ 	.byte	0x04, 0x05
        /*002e*/ 	.short	(.L_680 - .L_679)
.L_679:
        /*0030*/ 	.word	0x00000100
        /*0034*/ 	.word	0x00000001
        /*0038*/ 	.word	0x00000001


	//----- nvinfo : EIATTR_CBANK_PARAM_SIZE
	.align		4
.L_680:
        /*003c*/ 	.byte	0x03, 0x19
        /*003e*/ 	.short	0x0270


	//----- nvinfo : EIATTR_PARAM_CBANK
	.align		4
        /*0040*/ 	.byte	0x04, 0x0a
        /*0042*/ 	.short	(.L_682 - .L_681)
	.align		4
.L_681:
        /*0044*/ 	.word	index@(.nv.constant0._ZN7cutlass13device_kernelIN5flash19enable_sm80_to_sm89INS1_16FlashAttnBwdSm80INS1_25CollectiveMainloopBwdSm80ILi2ELi2EN4cute5tupleIJNS5_1CILi128EEES8_NS7_ILi64EEEEEENS_10bfloat16_tEfNS_4arch4Sm80ELb0ELb0ELb0ELb0ELb0ELb0ELb0ELb0ELi2ELi4ELi4ELi4ELb0EEENS1_21CollectiveEpilogueBwdISA_SB_SD_Li256ELb0ELb0ELi2EEENS1_19SingleTileSchedulerILb0ELb0ELb0ELi128EEEEEEEEEvNT_6ParamsE)
        /*0048*/ 	.short	0x0210
        /*004a*/ 	.short	0x0270


	//----- nvinfo : EIATTR_SW_WAR
	.align		4
.L_682:
        /*004c*/ 	.byte	0x04, 0x36
        /*004e*/ 	.short	(.L_684 - .L_683)
.L_683:
        /*0050*/ 	.word	0x00000008
.L_684:


//--------------------- .nv.info._ZN7cutlass13device_kernelIN5flash19enable_sm80_to_sm89INS1_16FlashAttnBwdSm80INS1_25CollectiveMainloopBwdSm80ILi2ELi2EN4cute5tupleIJNS5_1CILi128EEES8_NS7_ILi64EEEEEENS_10bfloat16_tEfNS_4arch4Sm80ELb0ELb0ELb0ELb0ELb1ELb0ELb0ELb0ELi2ELi4ELi4ELi4ELb0EEENS1_21CollectiveEpilogueBwdISA_SB_SD_Li256ELb0ELb0ELi2EEENS1_19SingleTileSchedulerILb0ELb0ELb0ELi128EEEEEEEEEvNT_6ParamsE --------------------------
	.section	.nv.info._ZN7cutlass13device_kernelIN5flash19enable_sm80_to_sm89INS1_16FlashAttnBwdSm80INS1_25CollectiveMainloopBwdSm80ILi2ELi2EN4cute5tupleIJNS5_1CILi128EEES8_NS7_ILi64EEEEEENS_10bfloat16_tEfNS_4arch4Sm80ELb0ELb0ELb0ELb0ELb1ELb0ELb0ELb0ELi2ELi4ELi4ELi4ELb0EEENS1_21CollectiveEpilogueBwdISA_SB_SD_Li256ELb0ELb0ELi2EEENS1_19SingleTileSchedulerILb0ELb0ELb0ELi128EEEEEEEEEvNT_6ParamsE,"",@"SHT_CUDA_INFO"
	.sectionflags	@""
	.align	4


	//----- nvinfo : EIATTR_CUDA_API_VERSION
	.align		4
        /*0000*/ 	.byte	0x04, 0x37
        /*0002*/ 	.short	(.L_686 - .L_685)
.L_685:
        /*0004*/ 	.word	0x00000082


	//----- nvinfo : EIATTR_KPARAM_INFO
	.align		4
.L_686:
        /*0008*/ 	.byte	0x04, 0x17
        /*000a*/ 	.short	(.L_688 - .L_687)
.L_687:
        /*000c*/ 	.word	0x00000000
        /*0010*/ 	.short	0x0000
        /*0012*/ 	.short	0x0000
        /*0014*/ 	.byte	0x00, 0xf0, 0xc1, 0x09


	//----- nvinfo : EIATTR_SPARSE_MMA_MASK
	.align		4
.L_688:
        /*0018*/ 	.byte	0x03, 0x50
        /*001a*/ 	.short	0x0000


	//----- nvinfo : EIATTR_MAXREG_COUNT
	.align		4
        /*001c*/ 	.byte	0x03, 0x1b
        /*001e*/ 	.short	0x00ff


	//----- nvinfo : EIATTR_MERCURY_ISA_VERSION
	.align		4
        /*0020*/ 	.byte	0x03, 0x5f
        /*0022*/ 	.short	0x0101


	//----- nvinfo : EIATTR_EXIT_INSTR_OFFSETS
	.align		4
        /*0024*/ 	.byte	0x04, 0x1c
        /*0026*/ 	.short	(.L_690 - .L_689)


	//   ....[0]....
.L_689:
        /*0028*/ 	.word	0x00000010


	//----- nvinfo : EIATTR_MAX_THREADS
	.align		4
.L_690:
        /*002c*/ 	.byte	0x04, 0x05
        /*002e*/ 	.short	(.L_692 - .L_691)
.L_691:
        /*0030*/ 	.word	0x00000100
        /*0034*/ 	.word	0x00000001
        /*0038*/ 	.word	0x00000001


	//----- nvinfo : EIATTR_CBANK_PARAM_SIZE
	.align		4
.L_692:
        /*003c*/ 	.byte	0x03, 0x19
        /*003e*/ 	.short	0x0270


	//----- nvinfo : EIATTR_PARAM_CBANK
	.align		4
        /*0040*/ 	.byte	0x04, 0x0a
        /*0042*/ 	.short	(.L_694 - .L_693)
	.align		4
.L_693:
        /*0044*/ 	.word	index@(.nv.constant0._ZN7cutlass13device_kernelIN5flash19enable_sm80_to_sm89INS1_16FlashAttnBwdSm80INS1_25CollectiveMainloopBwdSm80ILi2ELi2EN4cute5tupleIJNS5_1CILi128EEES8_NS7_ILi64EEEEEENS_10bfloat16_tEfNS_4arch4Sm80ELb0ELb0ELb0ELb0ELb1ELb0ELb0ELb0ELi2ELi4ELi4ELi4ELb0EEENS1_21CollectiveEpilogueBwdISA_SB_SD_Li256ELb0ELb0ELi2EEENS1_19SingleTileSchedulerILb0ELb0ELb0ELi128EEEEEEEEEvNT_6ParamsE)
        /*0048*/ 	.short	0x0210
        /*004a*/ 	.short	0x0270


	//----- nvinfo : EIATTR_SW_WAR
	.align		4
.L_694:
        /*004c*/ 	.byte	0x04, 0x36
        /*004e*/ 	.short	(.L_696 - .L_695)
.L_695:
        /*0050*/ 	.word	0x00000008
.L_696:


//--------------------- .nv.info._ZN7cutlass13device_kernelIN5flash19enable_sm80_to_sm89INS1_16FlashAttnBwdSm80INS1_25CollectiveMainloopBwdSm80ILi2ELi2EN4cute5tupleIJNS5_1CILi128EEES8_NS7_ILi64EEEEEENS_10bfloat16_tEfNS_4arch4Sm80ELb0ELb0ELb0ELb0ELb0ELb0ELb0ELb0ELi2ELi4ELi4ELi4ELb0EEENS1_24CollectiveEpilogueBwdGQAISA_fSD_Li256ELb0ELb0EEENS1_19SingleTileSchedulerILb0ELb0ELb0ELi128EEEEEEEEEvNT_6ParamsE --------------------------
	.section	.nv.info._ZN7cutlass13device_kernelIN5flash19enable_sm80_to_sm89INS1_16FlashAttnBwdSm80INS1_25CollectiveMainloopBwdSm80ILi2ELi2EN4cute5tupleIJNS5_1CILi128EEES8_NS7_ILi64EEEEEENS_10bfloat16_tEfNS_4arch4Sm80ELb0ELb0ELb0ELb0ELb0ELb0ELb0ELb0ELi2ELi4ELi4ELi4ELb0EEENS1_24CollectiveEpilogueBwdGQAISA_fSD_Li256ELb0ELb0EEENS1_19SingleTileSchedulerILb0ELb0ELb0ELi128EEEEEEEEEvNT_6ParamsE,"",@"SHT_CUDA_INFO"
	.sectionflags	@""
	.align	4


	//----- nvinfo : EIATTR_CUDA_API_VERSION
	.align		4
        /*0000*/ 	.byte	0x04, 0x37
        /*0002*/ 	.short	(.L_698 - .L_697)
.L_697:
        /*0004*/ 	.word	0x00000082


	//----- nvinfo : EIATTR_KPARAM_INFO
	.align		4
.L_698:
        /*0008*/ 	.byte	0x04, 0x17
        /*000a*/ 	.short	(.L_700 - .L_699)
.L_699:
        /*000c*/ 	.word	0x00000000
        /*0010*/ 	.short	0x0000
        /*0012*/ 	.short	0x0000
        /*0014*/ 	.byte	0x00, 0xf0, 0xe1, 0x09


	//----- nvinfo : EIATTR_SPARSE_MMA_MASK
	.align		4
.L_700:
        /*0018*/ 	.byte	0x03, 0x50
        /*001a*/ 	.short	0x0000


	//----- nvinfo : EIATTR_MAXREG_COUNT
	.align		4
        /*001c*/ 	.byte	0x03, 0x1b
        /*001e*/ 	.short	0x00ff


	//----- nvinfo : EIATTR_MERCURY_ISA_VERSION
	.align		4
        /*0020*/ 	.byte	0x03, 0x5f
        /*0022*/ 	.short	0x0101


	//----- nvinfo : EIATTR_EXIT_INSTR_OFFSETS
	.align		4
        /*0024*/ 	.byte	0x04, 0x1c
        /*0026*/ 	.short	(.L_702 - .L_701)


	//   ....[0]....
.L_701:
        /*0028*/ 	.word	0x00000010


	//----- nvinfo : EIATTR_MAX_THREADS
	.align		4
.L_702:
        /*002c*/ 	.byte	0x04, 0x05
        /*002e*/ 	.short	(.L_704 - .L_703)
.L_703:
        /*0030*/ 	.word	0x00000100
        /*0034*/ 	.word	0x00000001
        /*0038*/ 	.word	0x00000001


	//----- nvinfo : EIATTR_CBANK_PARAM_SIZE
	.align		4
.L_704:
        /*003c*/ 	.byte	0x03, 0x19
        /*003e*/ 	.short	0x0278


	//----- nvinfo : EIATTR_PARAM_CBANK
	.align		4
        /*0040*/ 	.byte	0x04, 0x0a
        /*0042*/ 	.short	(.L_706 - .L_705)
	.align		4
.L_705:
        /*0044*/ 	.word	index@(.nv.constant0._ZN7cutlass13device_kernelIN5flash19enable_sm80_to_sm89INS1_16FlashAttnBwdSm80INS1_25CollectiveMainloopBwdSm80ILi2ELi2EN4cute5tupleIJNS5_1CILi128EEES8_NS7_ILi64EEEEEENS_10bfloat16_tEfNS_4arch4Sm80ELb0ELb0ELb0ELb0ELb0ELb0ELb0ELb0ELi2ELi4ELi4ELi4ELb0EEENS1_24CollectiveEpilogueBwdGQAISA_fSD_Li256ELb0ELb0EEENS1_19SingleTileSchedulerILb0ELb0ELb0ELi128EEEEEEEEEvNT_6ParamsE)
        /*0048*/ 	.short	0x0210
        /*004a*/ 	.short	0x0278


	//----- nvinfo : EIATTR_SW_WAR
	.align		4
.L_706:
        /*004c*/ 	.byte	0x04, 0x36
        /*004e*/ 	.short	(.L_708 - .L_707)
.L_707:
        /*0050*/ 	.word	0x00000008
.L_708:


//--------------------- .nv.info._ZN7cutlass13device_kernelIN5flash19enable_sm80_to_sm89INS1_16FlashAttnBwdSm80INS1_25CollectiveMainloopBwdSm80ILi2ELi2EN4cute5tupleIJNS5_1CILi128EEES8_NS7_ILi64EEEEEENS_10bfloat16_tEfNS_4arch4Sm80ELb0ELb0ELb0ELb0ELb1ELb0ELb0ELb0ELi2ELi4ELi4ELi4ELb0EEENS1_24CollectiveEpilogueBwdGQAISA_fSD_Li256ELb0ELb1EEENS1_19SingleTileSchedulerILb0ELb0ELb0ELi128EEEEEEEEEvNT_6ParamsE --------------------------
	.section	.nv.info._ZN7cutlass13device_kernelIN5flash19enable_sm80_to_sm89INS1_16FlashAttnBwdSm80INS1_25CollectiveMainloopBwdSm80ILi2ELi2EN4cute5tupleIJNS5_1CILi128EEES8_NS7_ILi64EEEEEENS_10bfloat16_tEfNS_4arch4Sm80ELb0ELb0ELb0ELb0ELb1ELb0ELb0ELb0ELi2ELi4ELi4ELi4ELb0EEENS1_24CollectiveEpilogueBwdGQAISA_fSD_Li256ELb0ELb1EEENS1_19SingleTileSchedulerILb0ELb0ELb0ELi128EEEEEEEEEvNT_6ParamsE,"",@"SHT_CUDA_INFO"
	.sectionflags	@""
	.align	4


	//----- nvinfo : EIATTR_CUDA_API_VERSION
	.align		4
        /*0000*/ 	.byte	0x04, 0x37
        /*0002*/ 	.short	(.L_710 - .L_709)
.L_709:
        /*0004*/ 	.word	0x00000082


	//----- nvinfo : EIATTR_KPARAM_INFO
	.align		4
.L_710:
        /*0008*/ 	.byte	0x04, 0x17
        /*000a*/ 	.short	(.L_712 - .L_711)
.L_711:
        /*000c*/ 	.word	0x00000000
        /*0010*/ 	.short	0x0000
        /*0012*/ 	.short	0x0000
        /*0014*/ 	.byte	0x00, 0xf0, 0xe1, 0x09


	//----- nvinfo : EIATTR_SPARSE_MMA_MASK
	.align		4
.L_712:
        /*0018*/ 	.byte	0x03, 0x50
        /*001a*/ 	.short	0x0000


	//----- nvinfo : EIATTR_MAXREG_COUNT
	.align		4
        /*001c*/ 	.byte	0x03, 0x1b
        /*001e*/ 	.short	0x00ff


	//----- nvinfo : EIATTR_MERCURY_ISA_VERSION
	.align		4
        /*0020*/ 	.byte	0x03, 0x5f
        /*0022*/ 	.short	0x0101


	//----- nvinfo : EIATTR_EXIT_INSTR_OFFSETS
	.align		4
        /*0024*/ 	.byte	0x04, 0x1c
        /*0026*/ 	.short	(.L_714 - .L_713)


	//   ....[0]....
.L_713:
        /*0028*/ 	.word	0x00000010


	//----- nvinfo : EIATTR_MAX_THREADS
	.align		4
.L_714:
        /*002c*/ 	.byte	0x04, 0x05
        /*002e*/ 	.short	(.L_716 - .L_715)
.L_715:
        /*0030*/ 	.word	0x00000100
        /*0034*/ 	.word	0x00000001
        /*0038*/ 	.word	0x00000001


	//----- nvinfo : EIATTR_CBANK_PARAM_SIZE
	.align		4
.L_716:
        /*003c*/ 	.byte	0x03, 0x19
        /*003e*/ 	.short	0x0278


	//----- nvinfo : EIATTR_PARAM_CBANK
	.align		4
        /*0040*/ 	.byte	0x04, 0x0a
        /*0042*/ 	.short	(.L_718 - .L_717)
	.align		4
.L_717:
        /*0044*/ 	.word	index@(.nv.constant0._ZN7cutlass13device_kernelIN5flash19enable_sm80_to_sm89INS1_16FlashAttnBwdSm80INS1_25CollectiveMainloopBwdSm80ILi2ELi2EN4cute5tupleIJNS5_1CILi128EEES8_NS7_ILi64EEEEEENS_10bfloat16_tEfNS_4arch4Sm80ELb0ELb0ELb0ELb0ELb1ELb0ELb0ELb0ELi2ELi4ELi4ELi4ELb0EEENS1_24CollectiveEpilogueBwdGQAISA_fSD_Li256ELb0ELb1EEENS1_19SingleTileSchedulerILb0ELb0ELb0ELi128EEEEEEEEEvNT_6ParamsE)
        /*0048*/ 	.short	0x0210
        /*004a*/ 	.short	0x0278


	//----- nvinfo : EIATTR_SW_WAR
	.align		4
.L_718:
        /*004c*/ 	.byte	0x04, 0x36
        /*004e*/ 	.short	(.L_720 - .L_719)
.L_719:
        /*0050*/ 	.word	0x00000008
.L_720:


//--------------------- .nv.info._ZN7cutlass13device_kernelIN5flash19enable_sm80_to_sm89INS1_16FlashAttnBwdSm80INS1_25CollectiveMainloopBwdSm80ILi2ELi2EN4cute5tupleIJNS5_1CILi128EEES8_NS7_ILi64EEEEEENS_10bfloat16_tEfNS_4arch4Sm80ELb0ELb0ELb0ELb1ELb0ELb0ELb0ELb0ELi2ELi4ELi4ELi4ELb0EEENS1_21CollectiveEpilogueBwdISA_SB_SD_Li256ELb1ELb0ELi2EEENS1_19SingleTileSchedulerILb1ELb0ELb0ELi128EEEEEEEEEvNT_6ParamsE --------------------------
	.section	.nv.info._ZN7cutlass13device_kernelIN5flash19enable_sm80_to_sm89INS1_16FlashAttnBwdSm80INS1_25CollectiveMainloopBwdSm80ILi2ELi2EN4cute5tupleIJNS5_1CILi128EEES8_NS7_ILi64EEEEEENS_10bfloat16_tEfNS_4arch4Sm80ELb0ELb0ELb0ELb1ELb0ELb0ELb0ELb0ELi2ELi4ELi4ELi4ELb0EEENS1_21CollectiveEpilogueBwdISA_SB_SD_Li256ELb1ELb0ELi2EEENS1_19SingleTileSchedulerILb1ELb0ELb0ELi128EEEEEEEEEvNT_6ParamsE,"",@"SHT_CUDA_INFO"
	.sectionflags	@""
	.align	4


	//----- nvinfo : EIATTR_CUDA_API_VERSION
	.align		4
        /*0000*/ 	.byte	0x04, 0x37
        /*0002*/ 	.short	(.L_722 - .L_721)
.L_721:
        /*0004*/ 	.word	0x00000082


	//----- nvinfo : EIATTR_KPARAM_INFO
	.align		4
.L_722:
        /*0008*/ 	.byte	0x04, 0x17
        /*000a*/ 	.short	(.L_724 - .L_723)
.L_723:
        /*000c*/ 	.word	0x00000000
        /*0010*/ 	.short	0x0000
        /*0012*/ 	.short	0x0000
        /*0014*/ 	.byte	0x00, 0xf0, 0xc1, 0x09


	//----- nvinfo : EIATTR_SPARSE_MMA_MASK
	.align		4
.L_724:
        /*0018*/ 	.byte	0x03, 0x50
        /*001a*/ 	.short	0x0000


	//----- nvinfo : EIATTR_MAXREG_COUNT
	.align		4
        /*001c*/ 	.byte	0x03, 0x1b
        /*001e*/ 	.short	0x00ff


	//----- nvinfo : EIATTR_MERCURY_ISA_VERSION
	.align		4
        /*0020*/ 	.byte	0x03, 0x5f
        /*0022*/ 	.short	0x0101


	//----- nvinfo : EIATTR_EXIT_INSTR_OFFSETS
	.align		4
        /*0024*/ 	.byte	0x04, 0x1c
        /*0026*/ 	.short	(.L_726 - .L_725)


	//   ....[0]....
.L_725:
        /*0028*/ 	.word	0x00000010


	//----- nvinfo : EIATTR_MAX_THREADS
	.align		4
.L_726:
        /*002c*/ 	.byte	0x04, 0x05
        /*002e*/ 	.short	(.L_728 - .L_727)
.L_727:
        /*0030*/ 	.word	0x00000100
        /*0034*/ 	.word	0x00000001
        /*0038*/ 	.word	0x00000001


	//----- nvinfo : EIATTR_CBANK_PARAM_SIZE
	.align		4
.L_728:
        /*003c*/ 	.byte	0x03, 0x19
        /*003e*/ 	.short	0x0270


	//----- nvinfo : EIATTR_PARAM_CBANK
	.align		4
        /*0040*/ 	.byte	0x04, 0x0a
        /*0042*/ 	.short	(.L_730 - .L_729)
	.align		4
.L_729:
        /*0044*/ 	.word	index@(.nv.constant0._ZN7cutlass13device_kernelIN5flash19enable_sm80_to_sm89INS1_16FlashAttnBwdSm80INS1_25CollectiveMainloopBwdSm80ILi2ELi2EN4cute5tupleIJNS5_1CILi128EEES8_NS7_ILi64EEEEEENS_10bfloat16_tEfNS_4arch4Sm80ELb0ELb0ELb0ELb1ELb0ELb0ELb0ELb0ELi2ELi4ELi4ELi4ELb0EEENS1_21CollectiveEpilogueBwdISA_SB_SD_Li256ELb1ELb0ELi2EEENS1_19SingleTileSchedulerILb1ELb0ELb0ELi128EEEEEEEEEvNT_6ParamsE)
        /*0048*/ 	.short	0x0210
        /*004a*/ 	.short	0x0270


	//----- nvinfo : EIATTR_SW_WAR
	.align		4
.L_730:
        /*004c*/ 	.byte	0x04, 0x36
        /*004e*/ 	.short	(.L_732 - .L_731)
.L_731:
        /*0050*/ 	.word	0x00000008
.L_732:


//--------------------- .nv.info._ZN7cutlass13device_kernelIN5flash19enable_sm80_to_sm89INS1_16FlashAttnBwdSm80INS1_25CollectiveMainloopBwdSm80ILi2ELi2EN4cute5tupleIJNS5_1CILi128EEES8_NS7_ILi64EEEEEENS_10bfloat16_tEfNS_4arch4Sm80ELb0ELb0ELb0ELb1ELb1ELb0ELb0ELb0ELi2ELi4ELi4ELi4ELb0EEENS1_21CollectiveEpilogueBwdISA_SB_SD_Li256ELb1ELb0ELi2EEENS1_19SingleTileSchedulerILb1ELb0ELb0ELi128EEEEEEEEEvNT_6ParamsE --------------------------
	.section	.nv.info._ZN7cutlass13device_kernelIN5flash19enable_sm80_to_sm89INS1_16FlashAttnBwdSm80INS1_25CollectiveMainloopBwdSm80ILi2ELi2EN4cute5tupleIJNS5_1CILi128EEES8_NS7_ILi64EEEEEENS_10bfloat16_tEfNS_4arch4Sm80ELb0ELb0ELb0ELb1ELb1ELb0ELb0ELb0ELi2ELi4ELi4ELi4ELb0EEENS1_21CollectiveEpilogueBwdISA_SB_SD_Li256ELb1ELb0ELi2EEENS1_19SingleTileSchedulerILb1ELb0ELb0ELi128EEEEEEEEEvNT_6ParamsE,"",@"SHT_CUDA_INFO"
	.sectionflags	@""
	.align	4


	//----- nvinfo : EIATTR_CUDA_API_VERSION
	.align		4
        /*0000*/ 	.byte	0x04, 0x37
        /*0002*/ 	.short	(.L_734 - .L_733)
.L_733:
        /*0004*/ 	.word	0x00000082


	//----- nvinfo : EIATTR_KPARAM_INFO
	.align		4
.L_734:
        /*0008*/ 	.byte	0x04, 0x17
        /*000a*/ 	.short	(.L_736 - .L_735)
.L_735:
        /*000c*/ 	.word	0x00000000
        /*0010*/ 	.short	0x0000
        /*0012*/ 	.short	0x0000
        /*0014*/ 	.byte	0x00, 0xf0, 0xc1, 0x09


	//----- nvinfo : EIATTR_SPARSE_MMA_MASK
	.align		4
.L_736:
        /*0018*/ 	.byte	0x03, 0x50
        /*001a*/ 	.short	0x0000


	//----- nvinfo : EIATTR_MAXREG_COUNT
	.align		4
        /*001c*/ 	.byte	0x03, 0x1b
        /*001e*/ 	.short	0x00ff


	//----- nvinfo : EIATTR_MERCURY_ISA_VERSION
	.align		4
        /*0020*/ 	.byte	0x03, 0x5f
        /*0022*/ 	.short	0x0101


	//----- nvinfo : EIATTR_EXIT_INSTR_OFFSETS
	.align		4
        /*0024*/ 	.byte	0x04, 0x1c
        /*0026*/ 	.short	(.L_738 - .L_737)


	//   ....[0]....
.L_737:
        /*0028*/ 	.word	0x00000010


	//----- nvinfo : EIATTR_MAX_THREADS
	.align		4
.L_738:
        /*002c*/ 	.byte	0x04, 0x05
        /*002e*/ 	.short	(.L_740 - .L_739)
.L_739:
        /*0030*/ 	.word	0x00000100
        /*0034*/ 	.word	0x00000001
        /*0038*/ 	.word	0x00000001


	//----- nvinfo : EIATTR_CBANK_PARAM_SIZE
	.align		4
.L_740:
        /*003c*/ 	.byte	0x03, 0x19
        /*003e*/ 	.short	0x0270


	//----- nvinfo : EIATTR_PARAM_CBANK
	.align		4
        /*0040*/ 	.byte	0x04, 0x0a
        /*0042*/ 	.short	(.L_742 - .L_741)
	.align		4
.L_741:
        /*0044*/ 	.word	index@(.nv.constant0._ZN7cutlass13device_kernelIN5flash19enable_sm80_to_sm89INS1_16FlashAttnBwdSm80INS1_25CollectiveMainloopBwdSm80ILi2ELi2EN4cute5tupleIJNS5_1CILi128EEES8_NS7_ILi64EEEEEENS_10bfloat16_tEfNS_4arch4Sm80ELb0ELb0ELb0ELb1ELb1ELb0ELb0ELb0ELi2ELi4ELi4ELi4ELb0EEENS1_21CollectiveEpilogueBwdISA_SB_SD_Li256ELb1ELb0ELi2EEENS1_19SingleTileSchedulerILb1ELb0ELb0ELi128EEEEEEEEEvNT_6ParamsE)
        /*0048*/ 	.short	0x0210
        /*004a*/ 	.short	0x0270


	//----- nvinfo : EIATTR_SW_WAR
	.align		4
.L_742:
        /*004c*/ 	.byte	0x04, 0x36
        /*004e*/ 	.short	(.L_744 - .L_743)
.L_743:
        /*0050*/ 	.word	0x00000008
.L_744:


//--------------------- .nv.info._ZN7cutlass13device_kernelIN5flash19enable_sm80_to_sm89INS1_16FlashAttnBwdSm80INS1_25CollectiveMainloopBwdSm80ILi2ELi2EN4cute5tupleIJNS5_1CILi128EEES8_NS7_ILi64EEEEEENS_10bfloat16_tEfNS_4arch4Sm80ELb0ELb0ELb0ELb1ELb0ELb0ELb0ELb0ELi2ELi4ELi4ELi4ELb0EEENS1_24CollectiveEpilogueBwdGQAISA_fSD_Li256ELb1ELb0EEENS1_19SingleTileSchedulerILb1ELb0ELb0ELi128EEEEEEEEEvNT_6ParamsE --------------------------
	.section	.nv.info._ZN7cutlass13device_kernelIN5flash19enable_sm80_to_sm89INS1_16FlashAttnBwdSm80INS1_25CollectiveMainloopBwdSm80ILi2ELi2EN4cute5tupleIJNS5_1CILi128EEES8_NS7_ILi64EEEEEENS_10bfloat16_tEfNS_4arch4Sm80ELb0ELb0ELb0ELb1ELb0ELb0ELb0ELb0ELi2ELi4ELi4ELi4ELb0EEENS1_24CollectiveEpilogueBwdGQAISA_fSD_Li256ELb1ELb0EEENS1_19SingleTileSchedulerILb1ELb0ELb0ELi128EEEEEEEEEvNT_6ParamsE,"",@"SHT_CUDA_INFO"
	.sectionflags	@""
	.align	4


	//----- nvinfo : EIATTR_CUDA_API_VERSION
	.align		4
        /*0000*/ 	.byte	0x04, 0x37
        /*0002*/ 	.short	(.L_746 - .L_745)
.L_745:
        /*0004*/ 	.word	0x00000082


	//----- nvinfo : EIATTR_KPARAM_INFO
	.align		4
.L_746:
        /*0008*/ 	.byte	0x04, 0x17
        /*000a*/ 	.short	(.L_748 - .L_747)
.L_747:
        /*000c*/ 	.word	0x00000000
        /*0010*/ 	.short	0x0000
        /*0012*/ 	.short	0x0000
        /*0014*/ 	.byte	0x00, 0xf0, 0xe1, 0x09


	//----- nvinfo : EIATTR_SPARSE_MMA_MASK
	.align		4
.L_748:
        /*0018*/ 	.byte	0x03, 0x50
        /*001a*/ 	.short	0x0000


	//----- nvinfo : EIATTR_MAXREG_COUNT
	.align		4
        /*001c*/ 	.byte	0x03, 0x1b
        /*001e*/ 	.short	0x00ff


	//----- nvinfo : EIATTR_MERCURY_ISA_VERSION
	.align		4
        /*0020*/ 	.byte	0x03, 0x5f
        /*0022*/ 	.short	0x0101


	//----- nvinfo : EIATTR_EXIT_INSTR_OFFSETS
	.align		4
        /*0024*/ 	.byte	0x04, 0x1c
        /*0026*/ 	.short	(.L_750 - .L_749)


	//   ....[0]....
.L_749:
        /*0028*/ 	.word	0x00000010


	//----- nvinfo : EIATTR_MAX_THREADS
	.align		4
.L_750:
        /*002c*/ 	.byte	0x04, 0x05
        /*002e*/ 	.short	(.L_752 - .L_751)
.L_751:
        /*0030*/ 	.word	0x00000100
        /*0034*/ 	.word	0x00000001
        /*0038*/ 	.word	0x00000001


	//----- nvinfo : EIATTR_CBANK_PARAM_SIZE
	.align		4
.L_752:
        /*003c*/ 	.byte	0x03, 0x19
        /*003e*/ 	.short	0x0278


	//----- nvinfo : EIATTR_PARAM_CBANK
	.align		4
        /*0040*/ 	.byte	0x04, 0x0a
        /*0042*/ 	.short	(.L_754 - .L_753)
	.align		4
.L_753:
        /*0044*/ 	.word	index@(.nv.constant0._ZN7cutlass13device_kernelIN5flash19enable_sm80_to_sm89INS1_16FlashAttnBwdSm80INS1_25CollectiveMainloopBwdSm80ILi2ELi2EN4cute5tupleIJNS5_1CILi128EEES8_NS7_ILi64EEEEEENS_10bfloat16_tEfNS_4arch4Sm80ELb0ELb0ELb0ELb1ELb0ELb0ELb0ELb0ELi2ELi4ELi4ELi4ELb0EEENS1_24CollectiveEpilogueBwdGQAISA_fSD_Li256ELb1ELb0EEENS1_19SingleTileSchedulerILb1ELb0ELb0ELi128EEEEEEEEEvNT_6ParamsE)
        /*0048*/ 	.short	0x0210
        /*004a*/ 	.short	0x0278


	//----- nvinfo : EIATTR_SW_WAR
	.align		4
.L_754:
        /*004c*/ 	.byte	0x04, 0x36
        /*004e*/ 	.short	(.L_756 - .L_755)
.L_755:
        /*0050*/ 	.word	0x00000008
.L_756:


//--------------------- .nv.info._ZN7cutlass13device_kernelIN5flash19enable_sm80_to_sm89INS1_16FlashAttnBwdSm80INS1_25CollectiveMainloopBwdSm80ILi2ELi2EN4cute5tupleIJNS5_1CILi128EEES8_NS7_ILi64EEEEEENS_10bfloat16_tEfNS_4arch4Sm80ELb0ELb0ELb0ELb1ELb1ELb0ELb0ELb0ELi2ELi4ELi4ELi4ELb0EEENS1_24CollectiveEpilogueBwdGQAISA_fSD_Li256ELb1ELb1EEENS1_19SingleTileSchedulerILb1ELb0ELb0ELi128EEEEEEEEEvNT_6ParamsE --------------------------
	.section	.nv.info._ZN7cutlass13device_kernelIN5flash19enable_sm80_to_sm89INS1_16FlashAttnBwdSm80INS1_25CollectiveMainloopBwdSm80ILi2ELi2EN4cute5tupleIJNS5_1CILi128EEES8_NS7_ILi64EEEEEENS_10bfloat16_tEfNS_4arch4Sm80ELb0ELb0ELb0ELb1ELb1ELb0ELb0ELb0ELi2ELi4ELi4ELi4ELb0EEENS1_24CollectiveEpilogueBwdGQAISA_fSD_Li256ELb1ELb1EEENS1_19SingleTileSchedulerILb1ELb0ELb0ELi128EEEEEEEEEvNT_6ParamsE,"",@"SHT_CUDA_INFO"
	.sectionflags	@""
	.align	4


	//----- nvinfo : EIATTR_CUDA_API_VERSION
	.align		4
        /*0000*/ 	.byte	0x04, 0x37
        /*0002*/ 	.short	(.L_758 - .L_757)
.L_757:
        /*0004*/ 	.word	0x00000082


	//----- nvinfo : EIATTR_KPARAM_INFO
	.align		4
.L_758:
        /*0008*/ 	.byte	0x04, 0x17
        /*000a*/ 	.short	(.L_760 - .L_759)
.L_759:
        /*000c*/ 	.word	0x00000000
        /*0010*/ 	.short	0x0000
        /*0012*/ 	.short	0x0000
        /*0014*/ 	.byte	0x00, 0xf0, 0xe1, 0x09


	//----- nvinfo : EIATTR_SPARSE_MMA_MASK
	.align		4
.L_760:
        /*0018*/ 	.byte	0x03, 0x50
        /*001a*/ 	.short	0x0000


	//----- nvinfo : EIATTR_MAXREG_COUNT
	.align		4
        /*001c*/ 	.byte	0x03, 0x1b
        /*001e*/ 	.short	0x00ff


	//----- nvinfo : EIATTR_MERCURY_ISA_VERSION
	.align		4
        /*0020*/ 	.byte	0x03, 0x5f
        /*0022*/ 	.short	0x0101


	//----- nvinfo : EIATTR_EXIT_INSTR_OFFSETS
	.align		4
        /*0024*/ 	.byte	0x04, 0x1c
        /*0026*/ 	.short	(.L_762 - .L_761)


	//   ....[0]....
.L_761:
        /*0028*/ 	.word	0x00000010


	//----- nvinfo : EIATTR_MAX_THREADS
	.align		4
.L_762:
        /*002c*/ 	.byte	0x04, 0x05
        /*002e*/ 	.short	(.L_764 - .L_763)
.L_763:
        /*0030*/ 	.word	0x00000100
        /*0034*/ 	.word	0x00000001
        /*0038*/ 	.word	0x00000001


	//----- nvinfo : EIATTR_CBANK_PARAM_SIZE
	.align		4
.L_764:
        /*003c*/ 	.byte	0x03, 0x19
        /*003e*/ 	.short	0x0278


	//----- nvinfo : EIATTR_PARAM_CBANK
	.align		4
        /*0040*/ 	.byte	0x04, 0x0a
        /*0042*/ 	.short	(.L_766 - .L_765)
	.align		4
.L_765:
        /*0044*/ 	.word	index@(.nv.constant0._ZN7cutlass13device_kernelIN5flash19enable_sm80_to_sm89INS1_16FlashAttnBwdSm80INS1_25CollectiveMainloopBwdSm80ILi2ELi2EN4cute5tupleIJNS5_1CILi128EEES8_NS7_ILi64EEEEEENS_10bfloat16_tEfNS_4arch4Sm80ELb0ELb0ELb0ELb1ELb1ELb0ELb0ELb0ELi2ELi4ELi4ELi4ELb0EEENS1_24CollectiveEpilogueBwdGQAISA_fSD_Li256ELb1ELb1EEENS1_19SingleTileSchedulerILb1ELb0ELb0ELi128EEEEEEEEEvNT_6ParamsE)
        /*0048*/ 	.short	0x0210
        /*004a*/ 	.short	0x0278


	//----- nvinfo : EIATTR_SW_WAR
	.align		4
.L_766:
        /*004c*/ 	.byte	0x04, 0x36
        /*004e*/ 	.short	(.L_768 - .L_767)
.L_767:
        /*0050*/ 	.word	0x00000008
.L_768:


//--------------------- .nv.info._ZN7cutlass13device_kernelIN5flash19enable_sm80_to_sm89INS1_16FlashAttnBwdSm80INS1_25CollectiveMainloopBwdSm80ILi2ELi2EN4cute5tupleIJNS5_1CILi128EEES8_NS7_ILi64EEEEEENS_10bfloat16_tEfNS_4arch4Sm80ELb0ELb1ELb0ELb0ELb0ELb0ELb0ELb0ELi2ELi4ELi4ELi4ELb0EEENS1_21CollectiveEpilogueBwdISA_SB_SD_Li256ELb0ELb0ELi2EEENS1_19SingleTileSchedulerILb0ELb0ELb0ELi128EEEEEEEEEvNT_6ParamsE --------------------------
	.section	.nv.info._ZN7cutlass13device_kernelIN5flash19enable_sm80_to_sm89INS1_16FlashAttnBwdSm80INS1_25CollectiveMainloopBwdSm80ILi2ELi2EN4cute5tupleIJNS5_1CILi128EEES8_NS7_ILi64EEEEEENS_10bfloat16_tEfNS_4arch4Sm80ELb0ELb1ELb0ELb0ELb0ELb0ELb0ELb0ELi2ELi4ELi4ELi4ELb0EEENS1_21CollectiveEpilogueBwdISA_SB_SD_Li256ELb0ELb0ELi2EEENS1_19SingleTileSchedulerILb0ELb0ELb0ELi128EEEEEEEEEvNT_6ParamsE,"",@"SHT_CUDA_INFO"
	.sectionflags	@""
	.align	4


	//----- nvinfo : EIATTR_CUDA_API_VERSION
	.align		4
        /*0000*/ 	.byte	0x04, 0x37
        /*0002*/ 	.short	(.L_770 - .L_769)
.L_769:
        /*0004*/ 	.word	0x00000082


	//----- nvinfo : EIATTR_KPARAM_INFO
	.align		4
.L_770:
        /*0008*/ 	.byte	0x04, 0x17
        /*000a*/ 	.short	(.L_772 - .L_771)
.L_771:
        /*000c*/ 	.word	0x00000000
        /*0010*/ 	.short	0x0000
        /*0012*/ 	.short	0x0000
        /*0014*/ 	.byte	0x00, 0xf0, 0xc1, 0x09


	//----- nvinfo : EIATTR_SPARSE_MMA_MASK
	.align		4
.L_772:
        /*0018*/ 	.byte	0x03, 0x50
        /*001a*/ 	.short	0x0000


	//----- nvinfo : EIATTR_MAXREG_COUNT
	.align		4
        /*001c*/ 	.byte	0x03, 0x1b
        /*001e*/ 	.short	0x00ff


	//----- nvinfo : EIATTR_MERCURY_ISA_VERSION
	.align		4
        /*0020*/ 	.byte	0x03, 0x5f
        /*0022*/ 	.short	0x0101


	//----- nvinfo : EIATTR_EXIT_INSTR_OFFSETS
	.align		4
        /*0024*/ 	.byte	0x04, 0x1c
        /*0026*/ 	.short	(.L_774 - .L_773)


	//   ....[0]....
.L_773:
        /*0028*/ 	.word	0x00000010


	//----- nvinfo : EIATTR_MAX_THREADS
	.align		4
.L_774:
        /*002c*/ 	.byte	0x04, 0x05
        /*002e*/ 	.short	(.L_776 - .L_775)
.L_775:
        /*0030*/ 	.word	0x00000100
        /*0034*/ 	.word	0x00000001
        /*0038*/ 	.word	0x00000001


	//----- nvinfo : EIATTR_CBANK_PARAM_SIZE
	.align		4
.L_776:
        /*003c*/ 	.byte	0x03, 0x19
        /*003e*/ 	.short	0x0270


	//----- nvinfo : EIATTR_PARAM_CBANK
	.align		4
        /*0040*/ 	.byte	0x04, 0x0a
        /*0042*/ 	.short	(.L_778 - .L_777)
	.align		4
.L_777:
        /*0044*/ 	.word	index@(.nv.constant0._ZN7cutlass13device_kernelIN5flash19enable_sm80_to_sm89INS1_16FlashAttnBwdSm80INS1_25CollectiveMainloopBwdSm80ILi2ELi2EN4cute5tupleIJNS5_1CILi128EEES8_NS7_ILi64EEEEEENS_10bfloat16_tEfNS_4arch4Sm80ELb0ELb1ELb0ELb0ELb0ELb0ELb0ELb0ELi2ELi4ELi4ELi4ELb0EEENS1_21CollectiveEpilogueBwdISA_SB_SD_Li256ELb0ELb0ELi2EEENS1_19SingleTileSchedulerILb0ELb0ELb0ELi128EEEEEEEEEvNT_6ParamsE)
        /*0048*/ 	.short	0x0210
        /*004a*/ 	.short	0x0270


	//----- nvinfo : EIATTR_SW_WAR
	.align		4
.L_778:
        /*004c*/ 	.byte	0x04, 0x36
        /*004e*/ 	.short	(.L_780 - .L_779)
.L_779:
        /*0050*/ 	.word	0x00000008
.L_780:


//--------------------- .nv.info._ZN7cutlass13device_kernelIN5flash19enable_sm80_to_sm89INS1_16FlashAttnBwdSm80INS1_25CollectiveMainloopBwdSm80ILi2ELi2EN4cute5tupleIJNS5_1CILi128EEES8_NS7_ILi64EEEEEENS_10bfloat16_tEfNS_4arch4Sm80ELb0ELb1ELb0ELb0ELb1ELb0ELb0ELb0ELi2ELi4ELi4ELi4ELb0EEENS1_21CollectiveEpilogueBwdISA_SB_SD_Li256ELb0ELb0ELi2EEENS1_19SingleTileSchedulerILb0ELb0ELb0ELi128EEEEEEEEEvNT_6ParamsE --------------------------
	.section	.nv.info._ZN7cutlass13device_kernelIN5flash19enable_sm80_to_sm89INS1_16FlashAttnBwdSm80INS1_25CollectiveMainloopBwdSm80ILi2ELi2EN4cute5tupleIJNS5_1CILi128EEES8_NS7_ILi64EEEEEENS_10bfloat16_tEfNS_4arch4Sm80ELb0ELb1ELb0ELb0ELb1ELb0ELb0ELb0ELi2ELi4ELi4ELi4ELb0EEENS1_21CollectiveEpilogueBwdISA_SB_SD_Li256ELb0ELb0ELi2EEENS1_19SingleTileSchedulerILb0ELb0ELb0ELi128EEEEEEEEEvNT_6ParamsE,"",@"SHT_CUDA_INFO"
	.sectionflags	@""
	.align	4


	//----- nvinfo : EIATTR_CUDA_API_VERSION
	.align		4
        /*0000*/ 	.byte	0x04, 0x37
        /*0002*/ 	.short	(.L_782 - .L_781)
.L_781:
        /*0004*/ 	.word	0x00000082


	//----- nvinfo : EIATTR_KPARAM_INFO
	.align		4
.L_782:
        /*0008*/ 	.byte	0x04, 0x17
        /*000a*/ 	.short	(.L_784 - .L_783)
.L_783:
        /*000c*/ 	.word	0x00000000
        /*0010*/ 	.short	0x0000
        /*0012*/ 	.short	0x0000
        /*0014*/ 	.byte	0x00, 0xf0, 0xc1, 0x09


	//----- nvinfo : EIATTR_SPARSE_MMA_MASK
	.align		4
.L_784:
        /*0018*/ 	.byte	0x03, 0x50
        /*001a*/ 	.short	0x0000


	//----- nvinfo : EIATTR_MAXREG_COUNT
	.align		4
        /*001c*/ 	.byte	0x03, 0x1b
        /*001e*/ 	.short	0x00ff


	//----- nvinfo : EIATTR_MERCURY_ISA_VERSION
	.align		4
        /*0020*/ 	.byte	0x03, 0x5f
        /*0022*/ 	.short	0x0101


	//----- nvinfo : EIATTR_EXIT_INSTR_OFFSETS
	.align		4
        /*0024*/ 	.byte	0x04, 0x1c
        /*0026*/ 	.short	(.L_786 - .L_785)


	//   ....[0]....
.L_785:
        /*0028*/ 	.word	0x00000010


	//----- nvinfo : EIATTR_MAX_THREADS
	.align		4
.L_786:
        /*002c*/ 	.byte	0x04, 0x05
        /*002e*/ 	.short	(.L_788 - .L_787)
.L_787:
        /*0030*/ 	.word	0x00000100
        /*0034*/ 	.word	0x00000001
        /*0038*/ 	.word	0x00000001


	//----- nvinfo : EIATTR_CBANK_PARAM_SIZE
	.align		4
.L_788:
        /*003c*/ 	.byte	0x03, 0x19
        /*003e*/ 	.short	0x0270


	//----- nvinfo : EIATTR_PARAM_CBANK
	.align		4
        /*0040*/ 	.byte	0x04, 0x0a
        /*0042*/ 	.short	(.L_790 - .L_789)
	.align		4
.L_789:
        /*0044*/ 	.word	index@(.nv.constant0._ZN7cutlass13device_kernelIN5flash19enable_sm80_to_sm89INS1_16FlashAttnBwdSm80INS1_25CollectiveMainloopBwdSm80ILi2ELi2EN4cute5tupleIJNS5_1CILi128EEES8_NS7_ILi64EEEEEENS_10bfloat16_tEfNS_4arch4Sm80ELb0ELb1ELb0ELb0ELb1ELb0ELb0ELb0ELi2ELi4ELi4ELi4ELb0EEENS1_21CollectiveEpilogueBwdISA_SB_SD_Li256ELb0ELb0ELi2EEENS1_19SingleTileSchedulerILb0ELb0ELb0ELi128EEEEEEEEEvNT_6ParamsE)
        /*0048*/ 	.short	0x0210
        /*004a*/ 	.short	0x0270


	//----- nvinfo : EIATTR_SW_WAR
	.align		4
.L_790:
        /*004c*/ 	.byte	0x04, 0x36
        /*004e*/ 	.short	(.L_792 - .L_791)
.L_791:
        /*0050*/ 	.word	0x00000008
.L_792:


//--------------------- .nv.info._ZN7cutlass13device_kernelIN5flash19enable_sm80_to_sm89INS1_16FlashAttnBwdSm80INS1_25CollectiveMainloopBwdSm80ILi2ELi2EN4cute5tupleIJNS5_1CILi128EEES8_NS7_ILi64EEEEEENS_10bfloat16_tEfNS_4arch4Sm80ELb0ELb1ELb0ELb0ELb0ELb0ELb0ELb0ELi2ELi4ELi4ELi4ELb0EEENS1_24CollectiveEpilogueBwdGQAISA_fSD_Li256ELb0ELb0EEENS1_19SingleTileSchedulerILb0ELb0ELb0ELi128EEEEEEEEEvNT_6ParamsE --------------------------
	.section	.nv.info._ZN7cutlass13device_kernelIN5flash19enable_sm80_to_sm89INS1_16FlashAttnBwdSm80INS1_25CollectiveMainloopBwdSm80ILi2ELi2EN4cute5tupleIJNS5_1CILi128EEES8_NS7_ILi64EEEEEENS_10bfloat16_tEfNS_4arch4Sm80ELb0ELb1ELb0ELb0ELb0ELb0ELb0ELb0ELi2ELi4ELi4ELi4ELb0EEENS1_24CollectiveEpilogueBwdGQAISA_fSD_Li256ELb0ELb0EEENS1_19SingleTileSchedulerILb0ELb0ELb0ELi128EEEEEEEEEvNT_6ParamsE,"",@"SHT_CUDA_INFO"
	.sectionflags	@""
	.align	4


	//----- nvinfo : EIATTR_CUDA_API_VERSION
	.align		4
        /*0000*/ 	.byte	0x04, 0x37
        /*0002*/ 	.short	(.L_794 - .L_793)
.L_793:
        /*0004*/ 	.word	0x00000082


	//----- nvinfo : EIATTR_KPARAM_INFO
	.align		4
.L_794:
        /*0008*/ 	.byte	0x04, 0x17
        /*000a*/ 	.short	(.L_796 - .L_795)
.L_795:
        /*000c*/ 	.word	0x00000000
        /*0010*/ 	.short	0x0000
        /*0012*/ 	.short	0x0000
        /*0014*/ 	.byte	0x00, 0xf0, 0xe1, 0x09


	//----- nvinfo : EIATTR_SPARSE_MMA_MASK
	.align		4
.L_796:
        /*0018*/ 	.byte	0x03, 0x50
        /*001a*/ 	.short	0x0000


	//----- nvinfo : EIATTR_MAXREG_COUNT
	.align		4
        /*001c*/ 	.byte	0x03, 0x1b
        /*001e*/ 	.short	0x00ff


	//----- nvinfo : EIATTR_MERCURY_ISA_VERSION
	.align		4
        /*0020*/ 	.byte	0x03, 0x5f
        /*0022*/ 	.short	0x0101


	//----- nvinfo : EIATTR_EXIT_INSTR_OFFSETS
	.align		4
        /*0024*/ 	.byte	0x04, 0x1c
        /*0026*/ 	.short	(.L_798 - .L_797)


	//   ....[0]....
.L_797:
        /*0028*/ 	.word	0x00000010


	//----- nvinfo : EIATTR_MAX_THREADS
	.align		4
.L_798:
        /*002c*/ 	.byte	0x04, 0x05
        /*002e*/ 	.short	(.L_800 - .L_799)
.L_799:
        /*0030*/ 	.word	0x00000100
        /*0034*/ 	.word	0x00000001
        /*0038*/ 	.word	0x00000001


	//----- nvinfo : EIATTR_CBANK_PARAM_SIZE
	.align		4
.L_800:
        /*003c*/ 	.byte	0x03, 0x19
        /*003e*/ 	.short	0x0278


	//----- nvinfo : EIATTR_PARAM_CBANK
	.align		4
        /*0040*/ 	.byte	0x04, 0x0a
        /*0042*/ 	.short	(.L_802 - .L_801)
	.align		4
.L_801:
        /*0044*/ 	.word	index@(.nv.constant0._ZN7cutlass13device_kernelIN5flash19enable_sm80_to_sm89INS1_16FlashAttnBwdSm80INS1_25CollectiveMainloopBwdSm80ILi2ELi2EN4cute5tupleIJNS5_1CILi128EEES8_NS7_ILi64EEEEEENS_10bfloat16_tEfNS_4arch4Sm80ELb0ELb1ELb0ELb0ELb0ELb0ELb0ELb0ELi2ELi4ELi4ELi4ELb0EEENS1_24CollectiveEpilogueBwdGQAISA_fSD_Li256ELb0ELb0EEENS1_19SingleTileSchedulerILb0ELb0ELb0ELi128EEEEEEEEEvNT_6ParamsE)
        /*0048*/ 	.short	0x0210
        /*004a*/ 	.short	0x0278


	//----- nvinfo : EIATTR_SW_WAR
	.align		4
.L_802:
        /*004c*/ 	.byte	0x04, 0x36
        /*004e*/ 	.short	(.L_804 - .L_803)
.L_803:
        /*0050*/ 	.word	0x00000008
.L_804:


//--------------------- .nv.info._ZN7cutlass13device_kernelIN5flash19enable_sm80_to_sm89INS1_16FlashAttnBwdSm80INS1_25CollectiveMainloopBwdSm80ILi2ELi2EN4cute5tupleIJNS5_1CILi128EEES8_NS7_ILi64EEEEEENS_10bfloat16_tEfNS_4arch4Sm80ELb0ELb1ELb0ELb0ELb1ELb0ELb0ELb0ELi2ELi4ELi4ELi4ELb0EEENS1_24CollectiveEpilogueBwdGQAISA_fSD_Li256ELb0ELb1EEENS1_19SingleTileSchedulerILb0ELb0ELb0ELi128EEEEEEEEEvNT_6ParamsE --------------------------
	.section	.nv.info._ZN7cutlass13device_kernelIN5flash19enable_sm80_to_sm89INS1_16FlashAttnBwdSm80INS1_25CollectiveMainloopBwdSm80ILi2ELi2EN4cute5tupleIJNS5_1CILi128EEES8_NS7_ILi64EEEEEENS_10bfloat16_tEfNS_4arch4Sm80ELb0ELb1ELb0ELb0ELb1ELb0ELb0ELb0ELi2ELi4ELi4ELi4ELb0EEENS1_24CollectiveEpilogueBwdGQAISA_fSD_Li256ELb0ELb1EEENS1_19SingleTileSchedulerILb0ELb0ELb0ELi128EEEEEEEEEvNT_6ParamsE,"",@"SHT_CUDA_INFO"
	.sectionflags	@""
	.align	4


	//----- nvinfo : EIATTR_CUDA_API_VERSION
	.align		4
        /*0000*/ 	.byte	0x04, 0x37
        /*0002*/ 	.short	(.L_806 - .L_805)
.L_805:
        /*0004*/ 	.word	0x00000082


	//----- nvinfo : EIATTR_KPARAM_INFO
	.align		4
.L_806:
        /*0008*/ 	.byte	0x04, 0x17
        /*000a*/ 	.short	(.L_808 - .L_807)
.L_807:
        /*000c*/ 	.word	0x00000000
        /*0010*/ 	.short	0x0000
        /*0012*/ 	.short	0x0000
        /*0014*/ 	.byte	0x00, 0xf0, 0xe1, 0x09


	//----- nvinfo : EIATTR_SPARSE_MMA_MASK
	.align		4
.L_808:
        /*0018*/ 	.byte	0x03, 0x50
        /*001a*/ 	.short	0x0000


	//----- nvinfo : EIATTR_MAXREG_COUNT
	.align		4
        /*001c*/ 	.byte	0x03, 0x1b
        /*001e*/ 	.short	0x00ff


	//----- nvinfo : EIATTR_MERCURY_ISA_VERSION
	.align		4
        /*0020*/ 	.byte	0x03, 0x5f
        /*0022*/ 	.short	0x0101


	//----- nvinfo : EIATTR_EXIT_INSTR_OFFSETS
	.align		4
        /*0024*/ 	.byte	0x04, 0x1c
        /*0026*/ 	.short	(.L_810 - .L_809)


	//   ....[0]....
.L_809:
        /*0028*/ 	.word	0x00000010


	//----- nvinfo : EIATTR_MAX_THREADS
	.align		4
.L_810:
        /*002c*/ 	.byte	0x04, 0x05
        /*002e*/ 	.short	(.L_812 - .L_811)
.L_811:
        /*0030*/ 	.word	0x00000100
        /*0034*/ 	.word	0x00000001
        /*0038*/ 	.word	0x00000001


	//----- nvinfo : EIATTR_CBANK_PARAM_SIZE
	.align		4
.L_812:
        /*003c*/ 	.byte	0x03, 0x19
        /*003e*/ 	.short	0x0278


	//----- nvinfo : EIATTR_PARAM_CBANK
	.align		4
        /*0040*/ 	.byte	0x04, 0x0a
        /*0042*/ 	.short	(.L_814 - .L_813)
	.align		4
.L_813:
        /*0044*/ 	.word	index@(.nv.constant0._ZN7cutlass13device_kernelIN5flash19enable_sm80_to_sm89INS1_16FlashAttnBwdSm80INS1_25CollectiveMainloopBwdSm80ILi2ELi2EN4cute5tupleIJNS5_1CILi128EEES8_NS7_ILi64EEEEEENS_10bfloat16_tEfNS_4arch4Sm80ELb0ELb1ELb0ELb0ELb1ELb0ELb0ELb0ELi2ELi4ELi4ELi4ELb0EEENS1_24CollectiveEpilogueBwdGQAISA_fSD_Li256ELb0ELb1EEENS1_19SingleTileSchedulerILb0ELb0ELb0ELi128EEEEEEEEEvNT_6ParamsE)
        /*0048*/ 	.short	0x0210
        /*004a*/ 	.short	0x0278


	//----- nvinfo : EIATTR_SW_WAR
	.align		4
.L_814:
        /*004c*/ 	.byte	0x04, 0x36
        /*004e*/ 	.short	(.L_816 - .L_815)
.L_815:
        /*0050*/ 	.word	0x00000008
.L_816:


//--------------------- .nv.info._ZN7cutlass13device_kernelIN5flash19enable_sm80_to_sm89INS1_16FlashAttnBwdSm80INS1_25CollectiveMainloopBwdSm80ILi2ELi2EN4cute5tupleIJNS5_1CILi128EEES8_NS7_ILi64EEEEEENS_10bfloat16_tEfNS_4arch4Sm80ELb0ELb1ELb0ELb1ELb0ELb0ELb0ELb0ELi2ELi4ELi4ELi4ELb0EEENS1_21CollectiveEpilogueBwdISA_SB_SD_Li256ELb1ELb0ELi2EEENS1_19SingleTileSchedulerILb1ELb0ELb0ELi128EEEEEEEEEvNT_6ParamsE --------------------------
	.section	.nv.info._ZN7cutlass13device_kernelIN5flash19enable_sm80_to_sm89INS1_16FlashAttnBwdSm80INS1_25CollectiveMainloopBwdSm80ILi2ELi2EN4cute5tupleIJNS5_1CILi128EEES8_NS7_ILi64EEEEEENS_10bfloat16_tEfNS_4arch4Sm80ELb0ELb1ELb0ELb1ELb0ELb0ELb0ELb0ELi2ELi4ELi4ELi4ELb0EEENS1_21CollectiveEpilogueBwdISA_SB_SD_Li256ELb1ELb0ELi2EEENS1_19SingleTileSchedulerILb1ELb0ELb0ELi128EEEEEEEEEvNT_6ParamsE,"",@"SHT_CUDA_INFO"
	.sectionflags	@""
	.align	4


	//----- nvinfo : EIATTR_CUDA_API_VERSION
	.align		4
        /*0000*/ 	.byte	0x04, 0x37
        /*0002*/ 	.short	(.L_818 - .L_817)
.L_817:
        /*0004*/ 	.word	0x00000082


	//----- nvinfo : EIATTR_KPARAM_INFO
	.align		4
.L_818:
        /*0008*/ 	.byte	0x04, 0x17
        /*000a*/ 	.short	(.L_820 - .L_819)
.L_819:
        /*000c*/ 	.word	0x00000000
        /*0010*/ 	.short	0x0000
        /*0012*/ 	.short	0x0000
        /*0014*/ 	.byte	0x00, 0xf0, 0xc1, 0x09


	//----- nvinfo : EIATTR_SPARSE_MMA_MASK
	.align		4
.L_820:
        /*0018*/ 	.byte	0x03, 0x50
        /*001a*/ 	.short	0x0000


	//----- nvinfo : EIATTR_MAXREG_COUNT
	.align		4
        /*001c*/ 	.byte	0x03, 0x1b
        /*001e*/ 	.short	0x00ff


	//----- nvinfo : EIATTR_MERCURY_ISA_VERSION
	.align		4
        /*0020*/ 	.byte	0x03, 0x5f
        /*0022*/ 	.short	0x0101


	//----- nvinfo : EIATTR_EXIT_INSTR_OFFSETS
	.align		4
        /*0024*/ 	.byte	0x04, 0x1c
        /*0026*/ 	.short	(.L_822 - .L_821)


	//   ....[0]....
.L_821:
        /*0028*/ 	.word	0x00000010


	//----- nvinfo : EIATTR_MAX_THREADS
	.align		4
.L_822:
        /*002c*/ 	.byte	0x04, 0x05
        /*002e*/ 	.short	(.L_824 - .L_823)
.L_823:
        /*0030*/ 	.word	0x00000100
        /*0034*/ 	.word	0x00000001
        /*0038*/ 	.word	0x00000001


	//----- nvinfo : EIATTR_CBANK_PARAM_SIZE
	.align		4
.L_824:
        /*003c*/ 	.byte	0x03, 0x19
        /*003e*/ 	.short	0x0270


	//----- nvinfo : EIATTR_PARAM_CBANK
	.align		4
        /*0040*/ 	.byte	0x04, 0x0a
        /*0042*/ 	.short	(.L_826 - .L_825)
	.align		4
.L_825:
        /*0044*/ 	.word	index@(.nv.constant0._ZN7cutlass13device_kernelIN5flash19enable_sm80_to_sm89INS1_16FlashAttnBwdSm80INS1_25CollectiveMainloopBwdSm80ILi2ELi2EN4cute5tupleIJNS5_1CILi128EEES8_NS7_ILi64EEEEEENS_10bfloat16_tEfNS_4arch4Sm80ELb0ELb1ELb0ELb1ELb0ELb0ELb0ELb0ELi2ELi4ELi4ELi4ELb0EEENS1_21CollectiveEpilogueBwdISA_SB_SD_Li256ELb1ELb0ELi2EEENS1_19SingleTileSchedulerILb1ELb0ELb0ELi128EEEEEEEEEvNT_6ParamsE)
        /*0048*/ 	.short	0x0210
        /*004a*/ 	.short	0x0270


	//----- nvinfo : EIATTR_SW_WAR
	.align		4
.L_826:
        /*004c*/ 	.byte	0x04, 0x36
        /*004e*/ 	.short	(.L_828 - .L_827)
.L_827:
        /*0050*/ 	.word	0x00000008
.L_828:


//--------------------- .nv.info._ZN7cutlass13device_kernelIN5flash19enable_sm80_to_sm89INS1_16FlashAttnBwdSm80INS1_25CollectiveMainloopBwdSm80ILi2ELi2EN4cute5tupleIJNS5_1CILi128EEES8_NS7_ILi64EEEEEENS_10bfloat16_tEfNS_4arch4Sm80ELb0ELb1ELb0ELb1ELb1ELb0ELb0ELb0ELi2ELi4ELi4ELi4ELb0EEENS1_21CollectiveEpilogueBwdISA_SB_SD_Li256ELb1ELb0ELi2EEENS1_19SingleTileSchedulerILb1ELb0ELb0ELi128EEEEEEEEEvNT_6ParamsE --------------------------
	.section	.nv.info._ZN7cutlass13device_kernelIN5flash19enable_sm80_to_sm89INS1_16FlashAttnBwdSm80INS1_25CollectiveMainloopBwdSm80ILi2ELi2EN4cute5tupleIJNS5_1CILi128EEES8_NS7_ILi64EEEEEENS_10bfloat16_tEfNS_4arch4Sm80ELb0ELb1ELb0ELb1ELb1ELb0ELb0ELb0ELi2ELi4ELi4ELi4ELb0EEENS1_21CollectiveEpilogueBwdISA_SB_SD_Li256ELb1ELb0ELi2EEENS1_19SingleTileSchedulerILb1ELb0ELb0ELi128EEEEEEEEEvNT_6ParamsE,"",@"SHT_CUDA_INFO"
	.sectionflags	@""
	.align	4


	//----- nvinfo : EIATTR_CUDA_API_VERSION
	.align		4
        /*0000*/ 	.byte	0x04, 0x37
        /*0002*/ 	.short	(.L_830 - .L_829)
.L_829:
        /*0004*/ 	.word	0x00000082


	//----- nvinfo : EIATTR_KPARAM_INFO
	.align		4
.L_830:
        /*0008*/ 	.byte	0x04, 0x17
        /*000a*/ 	.short	(.L_832 - .L_831)
.L_831:
        /*000c*/ 	.word	0x00000000
        /*0010*/ 	.short	0x0000
        /*0012*/ 	.short	0x0000
        /*0014*/ 	.byte	0x00, 0xf0, 0xc1, 0x09


	//----- nvinfo : EIATTR_SPARSE_MMA_MASK
	.align		4
.L_832:
        /*0018*/ 	.byte	0x03, 0x50
        /*001a*/ 	.short	0x0000


	//----- nvinfo : EIATTR_MAXREG_COUNT
	.align		4
        /*001c*/ 	.byte	0x03, 0x1b
        /*001e*/ 	.short	0x00ff


	//----- nvinfo : EIATTR_MERCURY_ISA_VERSION
	.align		4
        /*0020*/ 	.byte	0x03, 0x5f
        /*0022*/ 	.short	0x0101


	//----- nvinfo : EIATTR_EXIT_INSTR_OFFSETS
	.align		4
        /*0024*/ 	.byte	0x04, 0x1c
        /*0026*/ 	.short	(.L_834 - .L_833)


	//   ....[0]....
.L_833:
        /*0028*/ 	.word	0x00000010


	//----- nvinfo : EIATTR_MAX_THREADS
	.align		4
.L_834:
        /*002c*/ 	.byte	0x04, 0x05
        /*002e*/ 	.short	(.L_836 - .L_835)
.L_835:
        /*0030*/ 	.word	0x00000100
        /*0034*/ 	.word	0x00000001
        /*0038*/ 	.word	0x00000001


	//----- nvinfo : EIATTR_CBANK_PARAM_SIZE
	.align		4
.L_836:
        /*003c*/ 	.byte	0x03, 0x19
        /*003e*/ 	.short	0x0270


	//----- nvinfo : EIATTR_PARAM_CBANK
	.align		4
        /*0040*/ 	.byte	0x04, 0x0a
        /*0042*/ 	.short	(.L_838 - .L_837)
	.align		4
.L_837:
        /*0044*/ 	.word	index@(.nv.constant0._ZN7cutlass13device_kernelIN5flash19enable_sm80_to_sm89INS1_16FlashAttnBwdSm80INS1_25CollectiveMainloopBwdSm80ILi2ELi2EN4cute5tupleIJNS5_1CILi128EEES8_NS7_ILi64EEEEEENS_10bfloat16_tEfNS_4arch4Sm80ELb0ELb1ELb0ELb1ELb1ELb0ELb0ELb0ELi2ELi4ELi4ELi4ELb0EEENS1_21CollectiveEpilogueBwdISA_SB_SD_Li256ELb1ELb0ELi2EEENS1_19SingleTileSchedulerILb1ELb0ELb0ELi128EEEEEEEEEvNT_6ParamsE)
        /*0048*/ 	.short	0x0210
        /*004a*/ 	.short	0x0270


	//----- nvinfo : EIATTR_SW_WAR
	.align		4
.L_838:
        /*004c*/ 	.byte	0x04, 0x36
        /*004e*/ 	.short	(.L_840 - .L_839)
.L_839:
        /*0050*/ 	.word	0x00000008
.L_840:


//--------------------- .nv.info._ZN7cutlass13device_kernelIN5flash19enable_sm80_to_sm89INS1_16FlashAttnBwdSm80INS1_25CollectiveMainloopBwdSm80ILi2ELi2EN4cute5tupleIJNS5_1CILi128EEES8_NS7_ILi64EEEEEENS_10bfloat16_tEfNS_4arch4Sm80ELb0ELb1ELb0ELb1ELb0ELb0ELb0ELb0ELi2ELi4ELi4ELi4ELb0EEENS1_24CollectiveEpilogueBwdGQAISA_fSD_Li256ELb1ELb0EEENS1_19SingleTileSchedulerILb1ELb0ELb0ELi128EEEEEEEEEvNT_6ParamsE --------------------------
	.section	.nv.info._ZN7cutlass13device_kernelIN5flash19enable_sm80_to_sm89INS1_16FlashAttnBwdSm80INS1_25CollectiveMainloopBwdSm80ILi2ELi2EN4cute5tupleIJNS5_1CILi128EEES8_NS7_ILi64EEEEEENS_10bfloat16_tEfNS_4arch4Sm80ELb0ELb1ELb0ELb1ELb0ELb0ELb0ELb0ELi2ELi4ELi4ELi4ELb0EEENS1_24CollectiveEpilogueBwdGQAISA_fSD_Li256ELb1ELb0EEENS1_19SingleTileSchedulerILb1ELb0ELb0ELi128EEEEEEEEEvNT_6ParamsE,"",@"SHT_CUDA_INFO"
	.sectionflags	@""
	.align	4


	//----- nvinfo : EIATTR_CUDA_API_VERSION
	.align		4
        /*0000*/ 	.byte	0x04, 0x37
        /*0002*/ 	.short	(.L_842 - .L_841)
.L_841:
        /*0004*/ 	.word	0x00000082


	//----- nvinfo : EIATTR_KPARAM_INFO
	.align		4
.L_842:
        /*0008*/ 	.byte	0x04, 0x17
        /*000a*/ 	.short	(.L_844 - .L_843)
.L_843:
        /*000c*/ 	.word	0x00000000
        /*0010*/ 	.short	0x0000
        /*0012*/ 	.short	0x0000
        /*0014*/ 	.byte	0x00, 0xf0, 0xe1, 0x09


	//----- nvinfo : EIATTR_SPARSE_MMA_MASK
	.align		4
.L_844:
        /*0018*/ 	.byte	0x03, 0x50
        /*001a*/ 	.short	0x0000


	//----- nvinfo : EIATTR_MAXREG_COUNT
	.align		4
        /*001c*/ 	.byte	0x03, 0x1b
        /*001e*/ 	.short	0x00ff


	//----- nvinfo : EIATTR_MERCURY_ISA_VERSION
	.align		4
        /*0020*/ 	.byte	0x03, 0x5f
        /*0022*/ 	.short	0x0101


	//----- nvinfo : EIATTR_EXIT_INSTR_OFFSETS
	.align		4
        /*0024*/ 	.byte	0x04, 0x1c
        /*0026*/ 	.short	(.L_846 - .L_845)


	//   ....[0]....
.L_845:
        /*0028*/ 	.word	0x00000010


	//----- nvinfo : EIATTR_MAX_THREADS
	.align		4
.L_846:
        /*002c*/ 	.byte	0x04, 0x05
        /*002e*/ 	.short	(.L_848 - .L_847)
.L_847:
        /*0030*/ 	.word	0x00000100
        /*0034*/ 	.word	0x00000001
        /*0038*/ 	.word	0x00000001


	//----- nvinfo : EIATTR_CBANK_PARAM_SIZE
	.align		4
.L_848:
        /*003c*/ 	.byte	0x03, 0x19
        /*003e*/ 	.short	0x0278


	//----- nvinfo : EIATTR_PARAM_CBANK
	.align		4
        /*0040*/ 	.byte	0x04, 0x0a
        /*0042*/ 	.short	(.L_850 - .L_849)
	.align		4
.L_849:
        /*0044*/ 	.word	index@(.nv.constant0._ZN7cutlass13device_kernelIN5flash19enable_sm80_to_sm89INS1_16FlashAttnBwdSm80INS1_25CollectiveMainloopBwdSm80ILi2ELi2EN4cute5tupleIJNS5_1CILi128EEES8_NS7_ILi64EEEEEENS_10bfloat16_tEfNS_4arch4Sm80ELb0ELb1ELb0ELb1ELb0ELb0ELb0ELb0ELi2ELi4ELi4ELi4ELb0EEENS1_24CollectiveEpilogueBwdGQAISA_fSD_Li256ELb1ELb0EEENS1_19SingleTileSchedulerILb1ELb0ELb0ELi128EEEEEEEEEvNT_6ParamsE)
        /*0048*/ 	.short	0x0210
        /*004a*/ 	.short	0x0278


	//----- nvinfo : EIATTR_SW_WAR
	.align		4
.L_850:
        /*004c*/ 	.byte	0x04, 0x36
        /*004e*/ 	.short	(.L_852 - .L_851)
.L_851:
        /*0050*/ 	.word	0x00000008
.L_852:


//--------------------- .nv.info._ZN7cutlass13device_kernelIN5flash19enable_sm80_to_sm89INS1_16FlashAttnBwdSm80INS1_25CollectiveMainloopBwdSm80ILi2ELi2EN4cute5tupleIJNS5_1CILi128EEES8_NS7_ILi64EEEEEENS_10bfloat16_tEfNS_4arch4Sm80ELb0ELb1ELb0ELb1ELb1ELb0ELb0ELb0ELi2ELi4ELi4ELi4ELb0EEENS1_24CollectiveEpilogueBwdGQAISA_fSD_Li256ELb1ELb1EEENS1_19SingleTileSchedulerILb1ELb0ELb0ELi128EEEEEEEEEvNT_6ParamsE --------------------------
	.section	.nv.info._ZN7cutlass13device_kernelIN5flash19enable_sm80_to_sm89INS1_16FlashAttnBwdSm80INS1_25CollectiveMainloopBwdSm80ILi2ELi2EN4cute5tupleIJNS5_1CILi128EEES8_NS7_ILi64EEEEEENS_10bfloat16_tEfNS_4arch4Sm80ELb0ELb1ELb0ELb1ELb1ELb0ELb0ELb0ELi2ELi4ELi4ELi4ELb0EEENS1_24CollectiveEpilogueBwdGQAISA_fSD_Li256ELb1ELb1EEENS1_19SingleTileSchedulerILb1ELb0ELb0ELi128EEEEEEEEEvNT_6ParamsE,"",@"SHT_CUDA_INFO"
	.sectionflags	@""
	.align	4


	//----- nvinfo : EIATTR_CUDA_API_VERSION
	.align		4
        /*0000*/ 	.byte	0x04, 0x37
        /*0002*/ 	.short	(.L_854 - .L_853)
.L_853:
        /*0004*/ 	.word	0x00000082


	//----- nvinfo : EIATTR_KPARAM_INFO
	.align		4
.L_854:
        /*0008*/ 	.byte	0x04, 0x17
        /*000a*/ 	.short	(.L_856 - .L_855)
.L_855:
        /*000c*/ 	.word	0x00000000
        /*0010*/ 	.short	0x0000
        /*0012*/ 	.short	0x0000
        /*0014*/ 	.byte	0x00, 0xf0, 0xe1, 0x09


	//----- nvinfo : EIATTR_SPARSE_MMA_MASK
	.align		4
.L_856:
        /*0018*/ 	.byte	0x03, 0x50
        /*001a*/ 	.short	0x0000


	//----- nvinfo : EIATTR_MAXREG_COUNT
	.align		4
        /*001c*/ 	.byte	0x03, 0x1b
        /*001e*/ 	.short	0x00ff


	//----- nvinfo : EIATTR_MERCURY_ISA_VERSION
	.align		4
        /*0020*/ 	.byte	0x03, 0x5f
        /*0022*/ 	.short	0x0101


	//----- nvinfo : EIATTR_EXIT_INSTR_OFFSETS
	.align		4
        /*0024*/ 	.byte	0x04, 0x1c
        /*0026*/ 	.short	(.L_858 - .L_857)


	//   ....[0]....
.L_857:
        /*0028*/ 	.word	0x00000010


	//----- nvinfo : EIATTR_MAX_THREADS
	.align		4
.L_858:
        /*002c*/ 	.byte	0x04, 0x05
        /*002e*/ 	.short	(.L_860 - .L_859)
.L_859:
        /*0030*/ 	.word	0x00000100
        /*0034*/ 	.word	0x00000001
        /*0038*/ 	.word	0x00000001


	//----- nvinfo : EIATTR_CBANK_PARAM_SIZE
	.align		4
.L_860:
        /*003c*/ 	.byte	0x03, 0x19
        /*003e*/ 	.short	0x0278


	//----- nvinfo : EIATTR_PARAM_CBANK
	.align		4
        /*0040*/ 	.byte	0x04, 0x0a
        /*0042*/ 	.short	(.L_862 - .L_861)
	.align		4
.L_861:
        /*0044*/ 	.word	index@(.nv.constant0._ZN7cutlass13device_kernelIN5flash19enable_sm80_to_sm89INS1_16FlashAttnBwdSm80INS1_25CollectiveMainloopBwdSm80ILi2ELi2EN4cute5tupleIJNS5_1CILi128EEES8_NS7_ILi64EEEEEENS_10bfloat16_tEfNS_4arch4Sm80ELb0ELb1ELb0ELb1ELb1ELb0ELb0ELb0ELi2ELi4ELi4ELi4ELb0EEENS1_24CollectiveEpilogueBwdGQAISA_fSD_Li256ELb1ELb1EEENS1_19SingleTileSchedulerILb1ELb0ELb0ELi128EEEEEEEEEvNT_6ParamsE)
        /*0048*/ 	.short	0x0210
        /*004a*/ 	.short	0x0278


	//----- nvinfo : EIATTR_SW_WAR
	.align		4
.L_862:
        /*004c*/ 	.byte	0x04, 0x36
        /*004e*/ 	.short	(.L_864 - .L_863)
.L_863:
        /*0050*/ 	.word	0x00000008
.L_864:


//--------------------- .nv.info._ZN7cutlass13device_kernelIN5flash19enable_sm80_to_sm89INS1_16FlashAttnBwdSm80INS1_25CollectiveMainloopBwdSm80ILi2ELi2EN4cute5tupleIJNS5_1CILi128EEES8_NS7_ILi64EEEEEENS_10bfloat16_tEfNS_4arch4Sm80ELb1ELb0ELb0ELb0ELb0ELb0ELb0ELb0ELi2ELi4ELi4ELi4ELb0EEENS1_21CollectiveEpilogueBwdISA_SB_SD_Li256ELb0ELb0ELi2EEENS1_25SingleTileBwdLPTSchedulerILb0ELi128ELb0EEEEEEEEEvNT_6ParamsE --------------------------
	.section	.nv.info._ZN7cutlass13device_kernelIN5flash19enable_sm80_to_sm89INS1_16FlashAttnBwdSm80INS1_25CollectiveMainloopBwdSm80ILi2ELi2EN4cute5tupleIJNS5_1CILi128EEES8_NS7_ILi64EEEEEENS_10bfloat16_tEfNS_4arch4Sm80ELb1ELb0ELb0ELb0ELb0ELb0ELb0ELb0ELi2ELi4ELi4ELi4ELb0EEENS1_21CollectiveEpilogueBwdISA_SB_SD_Li256ELb0ELb0ELi2EEENS1_25SingleTileBwdLPTSchedulerILb0ELi128ELb0EEEEEEEEEvNT_6ParamsE,"",@"SHT_CUDA_INFO"
	.sectionflags	@""
	.align	4


	//----- nvinfo : EIATTR_CUDA_API_VERSION
	.align		4
        /*0000*/ 	.byte	0x04, 0x37
        /*0002*/ 	.short	(.L_866 - .L_865)
.L_865:
        /*0004*/ 	.word	0x00000082


	//----- nvinfo : EIATTR_KPARAM_INFO
	.align		4
.L_866:
        /*0008*/ 	.byte	0x04, 0x17
        /*000a*/ 	.short	(.L_868 - .L_867)
.L_867:
        /*000c*/ 	.word	0x00000000
        /*0010*/ 	.short	0x0000
        /*0012*/ 	.short	0x0000
        /*0014*/ 	.byte	0x00, 0xf0, 0x21, 0x0a


	//----- nvinfo : EIATTR_SPARSE_MMA_MASK
	.align		4
.L_868:
        /*0018*/ 	.byte	0x03, 0x50
        /*001a*/ 	.short	0x0000


	//----- nvinfo : EIATTR_MAXREG_COUNT
	.align		4
        /*001c*/ 	.byte	0x03, 0x1b
        /*001e*/ 	.short	0x00ff


	//----- nvinfo : EIATTR_MERCURY_ISA_VERSION
	.align		4
        /*0020*/ 	.byte	0x03, 0x5f
        /*0022*/ 	.short	0x0101


	//----- nvinfo : EIATTR_EXIT_INSTR_OFFSETS
	.align		4
        /*0024*/ 	.byte	0x04, 0x1c
        /*0026*/ 	.short	(.L_870 - .L_869)


	//   ....[0]....
.L_869:
        /*0028*/ 	.word	0x00000010


	//----- nvinfo : EIATTR_MAX_THREADS
	.align		4
.L_870:
        /*002c*/ 	.byte	0x04, 0x05
        /*002e*/ 	.short	(.L_872 - .L_871)
.L_871:
        /*0030*/ 	.word	0x00000100
        /*0034*/ 	.word	0x00000001
        /*0038*/ 	.word	0x00000001


	//----- nvinfo : EIATTR_CBANK_PARAM_SIZE
	.align		4
.L_872:
        /*003c*/ 	.byte	0x03, 0x19
        /*003e*/ 	.short	0x0288


	//----- nvinfo : EIATTR_PARAM_CBANK
	.align		4
        /*0040*/ 	.byte	0x04, 0x0a
        /*0042*/ 	.short	(.L_874 - .L_873)
	.align		4
.L_873:
        /*0044*/ 	.word	index@(.nv.constant0._ZN7cutlass13device_kernelIN5flash19enable_sm80_to_sm89INS1_16FlashAttnBwdSm80INS1_25CollectiveMainloopBwdSm80ILi2ELi2EN4cute5tupleIJNS5_1CILi128EEES8_NS7_ILi64EEEEEENS_10bfloat16_tEfNS_4arch4Sm80ELb1ELb0ELb0ELb0ELb0ELb0ELb0ELb0ELi2ELi4ELi4ELi4ELb0EEENS1_21CollectiveEpilogueBwdISA_SB_SD_Li256ELb0ELb0ELi2EEENS1_25SingleTileBwdLPTSchedulerILb0ELi128ELb0EEEEEEEEEvNT_6ParamsE)
        /*0048*/ 	.short	0x0210
        /*004a*/ 	.short	0x0288


	//----- nvinfo : EIATTR_SW_WAR
	.align		4
.L_874:
        /*004c*/ 	.byte	0x04, 0x36
        /*004e*/ 	.short	(.L_876 - .L_875)
.L_875:
        /*0050*/ 	.word	0x00000008
.L_876:


//--------------------- .nv.info._ZN7cutlass13device_kernelIN5flash19enable_sm80_to_sm89INS1_16FlashAttnBwdSm80INS1_25CollectiveMainloopBwdSm80ILi2ELi2EN4cute5tupleIJNS5_1CILi128EEES8_NS7_ILi64EEEEEENS_10bfloat16_tEfNS_4arch4Sm80ELb1ELb0ELb0ELb0ELb1ELb0ELb0ELb0ELi2ELi4ELi4ELi4ELb0EEENS1_21CollectiveEpilogueBwdISA_SB_SD_Li256ELb0ELb0ELi2EEENS1_25SingleTileBwdLPTSchedulerILb0ELi128ELb1EEEEEEEEEvNT_6ParamsE --------------------------
	.section	.nv.info._ZN7cutlass13device_kernelIN5flash19enable_sm80_to_sm89INS1_16FlashAttnBwdSm80INS1_25CollectiveMainloopBwdSm80ILi2ELi2EN4cute5tupleIJNS5_1CILi128EEES8_NS7_ILi64EEEEEENS_10bfloat16_tEfNS_4arch4Sm80ELb1ELb0ELb0ELb0ELb1ELb0ELb0ELb0ELi2ELi4ELi4ELi4ELb0EEENS1_21CollectiveEpilogueBwdISA_SB_SD_Li256ELb0ELb0ELi2EEENS1_25SingleTileBwdLPTSchedulerILb0ELi128ELb1EEEEEEEEEvNT_6ParamsE,"",@"SHT_CUDA_INFO"
	.sectionflags	@""
	.align	4


	//----- nvinfo : EIATTR_CUDA_API_VERSION
	.align		4
        /*0000*/ 	.byte	0x04, 0x37
        /*0002*/ 	.short	(.L_878 - .L_877)
.L_877:
        /*0004*/ 	.word	0x00000082


	//----- nvinfo : EIATTR_KPARAM_INFO
	.align		4
.L_878:
        /*0008*/ 	.byte	0x04, 0x17
        /*000a*/ 	.short	(.L_880 - .L_879)
.L_879:
        /*000c*/ 	.word	0x00000000
        /*0010*/ 	.short	0x0000
        /*0012*/ 	.short	0x0000
        /*0014*/ 	.byte	0x00, 0xf0, 0x21, 0x0a


	//----- nvinfo : EIATTR_SPARSE_MMA_MASK
	.align		4
.L_880:
        /*0018*/ 	.byte	0x03, 0x50
        /*001a*/ 	.short	0x0000


	//----- nvinfo : EIATTR_MAXREG_COUNT
	.align		4
        /*001c*/ 	.byte	0x03, 0x1b
        /*001e*/ 	.short	0x00ff


	//----- nvinfo : EIATTR_MERCURY_ISA_VERSION
	.align		4
        /*0020*/ 	.byte	0x03, 0x5f
        /*0022*/ 	.short	0x0101


	//----- nvinfo : EIATTR_EXIT_INSTR_OFFSETS
	.align		4
        /*0024*/ 	.byte	0x04, 0x1c
        /*0026*/ 	.short	(.L_882 - .L_881)


	//   ....[0]....
.L_881:
        /*0028*/ 	.word	0x00000010


	//----- nvinfo : EIATTR_MAX_THREADS
	.align		4
.L_882:
        /*002c*/ 	.byte	0x04, 0x05
        /*002e*/ 	.short	(.L_884 - .L_883)
.L_883:
        /*0030*/ 	.word	0x00000100
        /*0034*/ 	.word	0x00000001
        /*0038*/ 	.word	0x00000001


	//----- nvinfo : EIATTR_CBANK_PARAM_SIZE
	.align		4
.L_884:
        /*003c*/ 	.byte	0x03, 0x19
        /*003e*/ 	.short	0x0288


	//----- nvinfo : EIATTR_PARAM_CBANK
	.align		4
        /*0040*/ 	.byte	0x04, 0x0a
        /*0042*/ 	.short	(.L_886 - .L_885)
	.align		4
.L_885:
        /*0044*/ 	.word	index@(.nv.constant0._ZN7cutlass13device_kernelIN5flash19enable_sm80_to_sm89INS1_16FlashAttnBwdSm80INS1_25CollectiveMainloopBwdSm80ILi2ELi2EN4cute5tupleIJNS5_1CILi128EEES8_NS7_ILi64EEEEEENS_10bfloat16_tEfNS_4arch4Sm80ELb1ELb0ELb0ELb0ELb1ELb0ELb0ELb0ELi2ELi4ELi4ELi4ELb0EEENS1_21CollectiveEpilogueBwdISA_SB_SD_Li256ELb0ELb0ELi2EEENS1_25SingleTileBwdLPTSchedulerILb0ELi128ELb1EEEEEEEEEvNT_6ParamsE)
        /*0048*/ 	.short	0x0210
        /*004a*/ 	.short	0x0288


	//----- nvinfo : EIATTR_SW_WAR
	.align		4
.L_886:
        /*004c*/ 	.byte	0x04, 0x36
        /*004e*/ 	.short	(.L_888 - .L_887)
.L_887:
        /*0050*/ 	.word	0x00000008
.L_888:


//--------------------- .nv.info._ZN7cutlass13device_kernelIN5flash19enable_sm80_to_sm89INS1_16FlashAttnBwdSm80INS1_25CollectiveMainloopBwdSm80ILi2ELi2EN4cute5tupleIJNS5_1CILi128EEES8_NS7_ILi64EEEEEENS_10bfloat16_tEfNS_4arch4Sm80ELb1ELb0ELb0ELb0ELb0ELb0ELb0ELb0ELi2ELi4ELi4ELi4ELb0EEENS1_24CollectiveEpilogueBwdGQAISA_fSD_Li256ELb0ELb0EEENS1_25SingleTileBwdLPTSchedulerILb0ELi128ELb0EEEEEEEEEvNT_6ParamsE --------------------------
	.section	.nv.info._ZN7cutlass13device_kernelIN5flash19enable_sm80_to_sm89INS1_16FlashAttnBwdSm80INS1_25CollectiveMainloopBwdSm80ILi2ELi2EN4cute5tupleIJNS5_1CILi128EEES8_NS7_ILi64EEEEEENS_10bfloat16_tEfNS_4arch4Sm80ELb1ELb0ELb0ELb0ELb0ELb0ELb0ELb0ELi2ELi4ELi4ELi4ELb0EEENS1_24CollectiveEpilogueBwdGQAISA_fSD_Li256ELb0ELb0EEENS1_25SingleTileBwdLPTSchedulerILb0ELi128ELb0EEEEEEEEEvNT_6ParamsE,"",@"SHT_CUDA_INFO"
	.sectionflags	@""
	.align	4


	//----- nvinfo : EIATTR_CUDA_API_VERSION
	.align		4
        /*0000*/ 	.byte	0x04, 0x37
        /*0002*/ 	.short	(.L_890 - .L_889)
.L_889:
        /*0004*/ 	.word	0x00000082


	//----- nvinfo : EIATTR_KPARAM_INFO
	.align		4
.L_890:
        /*0008*/ 	.byte	0x04, 0x17
        /*000a*/ 	.short	(.L_892 - .L_891)
.L_891:
        /*000c*/ 	.word	0x00000000
        /*0010*/ 	.short	0x0000
        /*0012*/ 	.short	0x0000
        /*0014*/ 	.byte	0x00, 0xf0, 0x41, 0x0a


	//----- nvinfo : EIATTR_SPARSE_MMA_MASK
	.align		4
.L_892:
        /*0018*/ 	.byte	0x03, 0x50
        /*001a*/ 	.short	0x0000


	//----- nvinfo : EIATTR_MAXREG_COUNT
	.align		4
        /*001c*/ 	.byte	0x03, 0x1b
        /*001e*/ 	.short	0x00ff


	//----- nvinfo : EIATTR_MERCURY_ISA_VERSION
	.align		4
        /*0020*/ 	.byte	0x03, 0x5f
        /*0022*/ 	.short	0x0101


	//----- nvinfo : EIATTR_EXIT_INSTR_OFFSETS
	.align		4
        /*0024*/ 	.byte	0x04, 0x1c
        /*0026*/ 	.short	(.L_894 - .L_893)


	//   ....[0]....
.L_893:
        /*0028*/ 	.word	0x00000010


	//----- nvinfo : EIATTR_MAX_THREADS
	.align		4
.L_894:
        /*002c*/ 	.byte	0x04, 0x05
        /*002e*/ 	.short	(.L_896 - .L_895)
.L_895:
        /*0030*/ 	.word	0x00000100
        /*0034*/ 	.word	0x00000001
        /*0038*/ 	.word	0x00000001


	//----- nvinfo : EIATTR_CBANK_PARAM_SIZE
	.align		4
.L_896:
        /*003c*/ 	.byte	0x03, 0x19
        /*003e*/ 	.short	0x0290


	//----- nvinfo : EIATTR_PARAM_CBANK
	.align		4
        /*0040*/ 	.byte	0x04, 0x0a
        /*0042*/ 	.short	(.L_898 - .L_897)
	.align		4
.L_897:
        /*0044*/ 	.word	index@(.nv.constant0._ZN7cutlass13device_kernelIN5flash19enable_sm80_to_sm89INS1_16FlashAttnBwdSm80INS1_25CollectiveMainloopBwdSm80ILi2ELi2EN4cute5tupleIJNS5_1CILi128EEES8_NS7_ILi64EEEEEENS_10bfloat16_tEfNS_4arch4Sm80ELb1ELb0ELb0ELb0ELb0ELb0ELb0ELb0ELi2ELi4ELi4ELi4ELb0EEENS1_24CollectiveEpilogueBwdGQAISA_fSD_Li256ELb0ELb0EEENS1_25SingleTileBwdLPTSchedulerILb0ELi128ELb0EEEEEEEEEvNT_6ParamsE)
        /*0048*/ 	.short	0x0210
        /*004a*/ 	.short	0x0290


	//----- nvinfo : EIATTR_SW_WAR
	.align		4
.L_898:
        /*004c*/ 	.byte	0x04, 0x36
        /*004e*/ 	.short	(.L_900 - .L_899)
.L_899:
        /*0050*/ 	.word	0x00000008
.L_900:


//--------------------- .nv.info._ZN7cutlass13device_kernelIN5flash19enable_sm80_to_sm89INS1_16FlashAttnBwdSm80INS1_25CollectiveMainloopBwdSm80ILi2ELi2EN4cute5tupleIJNS5_1CILi128EEES8_NS7_ILi64EEEEEENS_10bfloat16_tEfNS_4arch4Sm80ELb1ELb0ELb0ELb0ELb1ELb0ELb0ELb0ELi2ELi4ELi4ELi4ELb0EEENS1_24CollectiveEpilogueBwdGQAISA_fSD_Li256ELb0ELb1EEENS1_25SingleTileBwdLPTSchedulerILb0ELi128ELb1EEEEEEEEEvNT_6ParamsE --------------------------
	.section	.nv.info._ZN7cutlass13device_kernelIN5flash19enable_sm80_to_sm89INS1_16FlashAttnBwdSm80INS1_25CollectiveMainloopBwdSm80ILi2ELi2EN4cute5tupleIJNS5_1CILi128EEES8_NS7_ILi64EEEEEENS_10bfloat16_tEfNS_4arch4Sm80ELb1ELb0ELb0ELb0ELb1ELb0ELb0ELb0ELi2ELi4ELi4ELi4ELb0EEENS1_24CollectiveEpilogueBwdGQAISA_fSD_Li256ELb0ELb1EEENS1_25SingleTileBwdLPTSchedulerILb0ELi128ELb1EEEEEEEEEvNT_6ParamsE,"",@"SHT_CUDA_INFO"
	.sectionflags	@""
	.align	4


	//----- nvinfo : EIATTR_CUDA_API_VERSION
	.align		4
        /*0000*/ 	.byte	0x04, 0x37
        /*0002*/ 	.short	(.L_902 - .L_901)
.L_901:
        /*0004*/ 	.word	0x00000082


	//----- nvinfo : EIATTR_KPARAM_INFO
	.align		4
.L_902:
        /*0008*/ 	.byte	0x04, 0x17
        /*000a*/ 	.short	(.L_904 - .L_903)
.L_903:
        /*000c*/ 	.word	0x00000000
        /*0010*/ 	.short	0x0000
        /*0012*/ 	.short	0x0000
        /*0014*/ 	.byte	0x00, 0xf0, 0x41, 0x0a


	//----- nvinfo : EIATTR_SPARSE_MMA_MASK
	.align		4
.L_904:
        /*0018*/ 	.byte	0x03, 0x50
        /*001a*/ 	.short	0x0000


	//----- nvinfo : EIATTR_MAXREG_COUNT
	.align		4
        /*001c*/ 	.byte	0x03, 0x1b
        /*001e*/ 	.short	0x00ff


	//----- nvinfo : EIATTR_MERCURY_ISA_VERSION
	.align		4
        /*0020*/ 	.byte	0x03, 0x5f
        /*0022*/ 	.short	0x0101


	//----- nvinfo : EIATTR_EXIT_INSTR_OFFSETS
	.align		4
        /*0024*/ 	.byte	0x04, 0x1c
        /*0026*/ 	.short	(.L_906 - .L_905)


	//   ....[0]....
.L_905:
        /*0028*/ 	.word	0x00000010


	//----- nvinfo : EIATTR_MAX_THREADS
	.align		4
.L_906:
        /*002c*/ 	.byte	0x04, 0x05
        /*002e*/ 	.short	(.L_908 - .L_907)
.L_907:
        /*0030*/ 	.word	0x00000100
        /*0034*/ 	.word	0x00000001
        /*0038*/ 	.word	0x00000001


	//----- nvinfo : EIATTR_CBANK_PARAM_SIZE
	.align		4
.L_908:
        /*003c*/ 	.byte	0x03, 0x19
        /*003e*/ 	.short	0x0290


	//----- nvinfo : EIATTR_PARAM_CBANK
	.align		4
        /*0040*/ 	.byte	0x04, 0x0a
        /*0042*/ 	.short	(.L_910 - .L_909)
	.align		4
.L_909:
        /*0044*/ 	.word	index@(.nv.constant0._ZN7cutlass13device_kernelIN5flash19enable_sm80_to_sm89INS1_16FlashAttnBwdSm80INS1_25CollectiveMainloopBwdSm80ILi2ELi2EN4cute5tupleIJNS5_1CILi128EEES8_NS7_ILi64EEEEEENS_10bfloat16_tEfNS_4arch4Sm80ELb1ELb0ELb0ELb0ELb1ELb0ELb0ELb0ELi2ELi4ELi4ELi4ELb0EEENS1_24CollectiveEpilogueBwdGQAISA_fSD_Li256ELb0ELb1EEENS1_25SingleTileBwdLPTSchedulerILb0ELi128ELb1EEEEEEEEEvNT_6ParamsE)
        /*0048*/ 	.short	0x0210
        /*004a*/ 	.short	0x0290


	//----- nvinfo : EIATTR_SW_WAR
	.align		4
.L_910:
        /*004c*/ 	.byte	0x04, 0x36
        /*004e*/ 	.short	(.L_912 - .L_911)
.L_911:
        /*0050*/ 	.word	0x00000008
.L_912:


//--------------------- .nv.info._ZN7cutlass13device_kernelIN5flash22FlashAttnBwdPreprocessIN4cute5tupleIJNS3_1CILi128EEENS5_ILi64EEEEEENS_10bfloat16_tEfNS_4arch4Sm80ELb1ELb0EEEEEvNT_6ParamsE --------------------------
	.section	.nv.info._ZN7cutlass13device_kernelIN5flash22FlashAttnBwdPreprocessIN4cute5tupleIJNS3_1CILi128EEENS5_ILi64EEEEEENS_10bfloat16_tEfNS_4arch4Sm80ELb1ELb0EEEEEvNT_6ParamsE,"",@"SHT_CUDA_INFO"
	.sectionflags	@""
	.align	4


	//----- nvinfo : EIATTR_CUDA_API_VERSION
	.align		4
        /*0000*/ 	.byte	0x04, 0x37
        /*0002*/ 	.short	(.L_914 - .L_913)
.L_913:
        /*0004*/ 	.word	0x00000082


	//----- nvinfo : EIATTR_KPARAM_INFO
	.align		4
.L_914:
        /*0008*/ 	.byte	0x04, 0x17
        /*000a*/ 	.short	(.L_916 - .L_915)
.L_915:
        /*000c*/ 	.word	0x00000000
        /*0010*/ 	.short	0x0000
        /*0012*/ 	.short	0x0000
        /*0014*/ 	.byte	0x00, 0xf0, 0xc1, 0x03


	//----- nvinfo : EIATTR_SPARSE_MMA_MASK
	.align		4
.L_916:
        /*0018*/ 	.byte	0x03, 0x50
        /*001a*/ 	.short	0x0000


	//----- nvinfo : EIATTR_MAXREG_COUNT
	.align		4
        /*001c*/ 	.byte	0x03, 0x1b
        /*001e*/ 	.short	0x0080


	//----- nvinfo : EIATTR_MERCURY_ISA_VERSION
	.align		4
        /*0020*/ 	.byte	0x03, 0x5f
        /*0022*/ 	.short	0x0101


	//----- nvinfo : EIATTR_COOP_GROUP_MASK_REGIDS
	.align		4
        /*0024*/ 	.byte	0x04, 0x29
        /*0026*/ 	.short	(.L_918 - .L_917)


	//   ....[0]....
.L_917:
        /*0028*/ 	.word	0xffffffff


	//   ....[1]....
        /*002c*/ 	.word	0xffffffff


	//   ....[2]....
        /*0030*/ 	.word	0xffffffff


	//   ....[3]....
        /*0034*/ 	.word	0xffffffff


	//   ....[4]....
        /*0038*/ 	.word	0xffffffff


	//   ....[5]....
        /*003c*/ 	.word	0xffffffff


	//   ....[6]....
        /*0040*/ 	.word	0xffffffff


	//   ....[7]....
        /*0044*/ 	.word	0xffffffff


	//   ....[8]....
        /*0048*/ 	.word	0xffffffff


	//   ....[9]....
        /*004c*/ 	.word	0xffffffff


	//   ....[10]....
        /*0050*/ 	.word	0xffffffff


	//   ....[11]....
        /*0054*/ 	.word	0xffffffff


	//----- nvinfo : EIATTR_COOP_GROUP_INSTR_OFFSETS
	.align		4
.L_918:
        /*0058*/ 	.byte	0x04, 0x28
        /*005a*/ 	.short	(.L_920 - .L_919)


	//   ....[0]....
.L_919:
        /*005c*/ 	.word	0x00001110


	//   ....[1]....
        /*0060*/ 	.word	0x00001120


	//   ....[2]....
        /*0064*/ 	.word	0x00001130


	//   ....[3]....
        /*0068*/ 	.word	0x00001140


	//   ....[4]....
        /*006c*/ 	.word	0x00001190


	//   ....[5]....
        /*0070*/ 	.word	0x000011a0


	//   ....[6]....
        /*0074*/ 	.word	0x000011b0


	//   ....[7]....
        /*0078*/ 	.word	0x000011c0


	//   ....[8]....
        /*007c*/ 	.word	0x00001230


	//   ....[9]....
        /*0080*/ 	.word	0x00001250


	//   ....[10]....
        /*0084*/ 	.word	0x00001260


	//   ....[11]....
        /*0088*/ 	.word	0x00001280


	//----- nvinfo : EIATTR_EXIT_INSTR_OFFSETS
	.align		4
.L_920:
        /*008c*/ 	.byte	0x04, 0x1c
        /*008e*/ 	.short	(.L_922 - .L_921)


	//   ....[0]....
.L_921:
        /*0090*/ 	.word	0x00001840


	//   ....[1]....
        /*0094*/ 	.word	0x000018c0


	//----- nvinfo : EIATTR_MAX_THREADS
	.align		4
.L_922:
        /*0098*/ 	.byte	0x04, 0x05
        /*009a*/ 	.short	(.L_924 - .L_923)
.L_923:
        /*009c*/ 	.word	0x00000100
        /*00a0*/ 	.word	0x00000001
        /*00a4*/ 	.word	0x00000001


	//----- nvinfo : EIATTR_CRS_STACK_SIZE
	.align		4
.L_924:
        /*00a8*/ 	.byte	0x04, 0x1e
        /*00aa*/ 	.short	(.L_926 - .L_925)
.L_925:
        /*00ac*/ 	.word	0x00000000


	//----- nvinfo : EIATTR_CBANK_PARAM_SIZE
	.align		4
.L_926:
        /*00b0*/ 	.byte	0x03, 0x19
        /*00b2*/ 	.short	0x00f0


	//----- nvinfo : EIATTR_PARAM_CBANK
	.align		4
        /*00b4*/ 	.byte	0x04, 0x0a
        /*00b6*/ 	.short	(.L_928 - .L_927)
	.align		4
.L_927:
        /*00b8*/ 	.word	index@(.nv.constant0._ZN7cutlass13device_kernelIN5flash22FlashAttnBwdPreprocessIN4cute5tupleIJNS3_1CILi128EEENS5_ILi64EEEEEENS_10bfloat16_tEfNS_4arch4Sm80ELb1ELb0EEEEEvNT_6ParamsE)
        /*00bc*/ 	.short	0x0210
        /*00be*/ 	.short	0x00f0


	//----- nvinfo : EIATTR_SW_WAR
	.align		4
.L_928:
        /*00c0*/ 	.byte	0x04, 0x36
        /*00c2*/ 	.short	(.L_930 - .L_929)
.L_929:
        /*00c4*/ 	.word	0x00000008
.L_930:


//--------------------- .nv.info._ZN7cutlass13device_kernelIN5flash19enable_sm80_to_sm89INS1_16FlashAttnBwdSm80INS1_25CollectiveMainloopBwdSm80ILi2ELi2EN4cute5tupleIJNS5_1CILi128EEES8_NS7_ILi64EEEEEENS_10bfloat16_tEfNS_4arch4Sm80ELb1ELb0ELb0ELb1ELb0ELb0ELb0ELb0ELi2ELi4ELi4ELi4ELb0EEENS1_21CollectiveEpilogueBwdISA_SB_SD_Li256ELb1ELb0ELi2EEENS1_25SingleTileBwdLPTSchedulerILb1ELi128ELb0EEEEEEEEEvNT_6ParamsE --------------------------
	.section	.nv.info._ZN7cutlass13device_kernelIN5flash19enable_sm80_to_sm89INS1_16FlashAttnBwdSm80INS1_25CollectiveMainloopBwdSm80ILi2ELi2EN4cute5tupleIJNS5_1CILi128EEES8_NS7_ILi64EEEEEENS_10bfloat16_tEfNS_4arch4Sm80ELb1ELb0ELb0ELb1ELb0ELb0ELb0ELb0ELi2ELi4ELi4ELi4ELb0EEENS1_21CollectiveEpilogueBwdISA_SB_SD_Li256ELb1ELb0ELi2EEENS1_25SingleTileBwdLPTSchedulerILb1ELi128ELb0EEEEEEEEEvNT_6ParamsE,"",@"SHT_CUDA_INFO"
	.sectionflags	@""
	.align	4


	//----- nvinfo : EIATTR_CUDA_API_VERSION
	.align		4
        /*0000*/ 	.byte	0x04, 0x37
        /*0002*/ 	.short	(.L_932 - .L_931)
.L_931:
        /*0004*/ 	.word	0x00000082


	//----- nvinfo : EIATTR_KPARAM_INFO
	.align		4
.L_932:
        /*0008*/ 	.byte	0x04, 0x17
        /*000a*/ 	.short	(.L_934 - .L_933)
.L_933:
        /*000c*/ 	.word	0x00000000
        /*0010*/ 	.short	0x0000
        /*0012*/ 	.short	0x0000
        /*0014*/ 	.byte	0x00, 0xf0, 0x21, 0x0a


	//----- nvinfo : EIATTR_SPARSE_MMA_MASK
	.align		4
.L_934:
        /*0018*/ 	.byte	0x03, 0x50
        /*001a*/ 	.short	0x0000


	//----- nvinfo : EIATTR_MAXREG_COUNT
	.align		4
        /*001c*/ 	.byte	0x03, 0x1b
        /*001e*/ 	.short	0x00ff


	//----- nvinfo : EIATTR_MERCURY_ISA_VERSION
	.align		4
        /*0020*/ 	.byte	0x03, 0x5f
        /*0022*/ 	.short	0x0101


	//----- nvinfo : EIATTR_EXIT_INSTR_OFFSETS
	.align		4
        /*0024*/ 	.byte	0x04, 0x1c
        /*0026*/ 	.short	(.L_936 - .L_935)


	//   ....[0]....
.L_935:
        /*0028*/ 	.word	0x00000010


	//----- nvinfo : EIATTR_MAX_THREADS
	.align		4
.L_936:
        /*002c*/ 	.byte	0x04, 0x05
        /*002e*/ 	.short	(.L_938 - .L_937)
.L_937:
        /*0030*/ 	.word	0x00000100
        /*0034*/ 	.word	0x00000001
        /*0038*/ 	.word	0x00000001


	//----- nvinfo : EIATTR_CBANK_PARAM_SIZE
	.align		4
.L_938:
        /*003c*/ 	.byte	0x03, 0x19
        /*003e*/ 	.short	0x0288


	//----- nvinfo : EIATTR_PARAM_CBANK
	.align		4
        /*0040*/ 	.byte	0x04, 0x0a
        /*0042*/ 	.short	(.L_940 - .L_939)
	.align		4
.L_939:
        /*0044*/ 	.word	index@(.nv.constant0._ZN7cutlass13device_kernelIN5flash19enable_sm80_to_sm89INS1_16FlashAttnBwdSm80INS1_25CollectiveMainloopBwdSm80ILi2ELi2EN4cute5tupleIJNS5_1CILi128EEES8_NS7_ILi64EEEEEENS_10bfloat16_tEfNS_4arch4Sm80ELb1ELb0ELb0ELb1ELb0ELb0ELb0ELb0ELi2ELi4ELi4ELi4ELb0EEENS1_21CollectiveEpilogueBwdISA_SB_SD_Li256ELb1ELb0ELi2EEENS1_25SingleTileBwdLPTSchedulerILb1ELi128ELb0EEEEEEEEEvNT_6ParamsE)
        /*0048*/ 	.short	0x0210
        /*004a*/ 	.short	0x0288


	//----- nvinfo : EIATTR_SW_WAR
	.align		4
.L_940:
        /*004c*/ 	.byte	0x04, 0x36
        /*004e*/ 	.short	(.L_942 - .L_941)
.L_941:
        /*0050*/ 	.word	0x00000008
.L_942:


//--------------------- .nv.info._ZN7cutlass13device_kernelIN5flash19enable_sm80_to_sm89INS1_16FlashAttnBwdSm80INS1_25CollectiveMainloopBwdSm80ILi2ELi2EN4cute5tupleIJNS5_1CILi128EEES8_NS7_ILi64EEEEEENS_10bfloat16_tEfNS_4arch4Sm80ELb1ELb0ELb0ELb1ELb1ELb0ELb0ELb0ELi2ELi4ELi4ELi4ELb0EEENS1_21CollectiveEpilogueBwdISA_SB_SD_Li256ELb1ELb0ELi2EEENS1_25SingleTileBwdLPTSchedulerILb1ELi128ELb1EEEEEEEEEvNT_6ParamsE --------------------------
	.section	.nv.info._ZN7cutlass13device_kernelIN5flash19enable_sm80_to_sm89INS1_16FlashAttnBwdSm80INS1_25CollectiveMainloopBwdSm80ILi2ELi2EN4cute5tupleIJNS5_1CILi128EEES8_NS7_ILi64EEEEEENS_10bfloat16_tEfNS_4arch4Sm80ELb1ELb0ELb0ELb1ELb1ELb0ELb0ELb0ELi2ELi4ELi4ELi4ELb0EEENS1_21CollectiveEpilogueBwdISA_SB_SD_Li256ELb1ELb0ELi2EEENS1_25SingleTileBwdLPTSchedulerILb1ELi128ELb1EEEEEEEEEvNT_6ParamsE,"",@"SHT_CUDA_INFO"
	.sectionflags	@""
	.align	4


	//----- nvinfo : EIATTR_CUDA_API_VERSION
	.align		4
        /*0000*/ 	.byte	0x04, 0x37
        /*0002*/ 	.short	(.L_944 - .L_943)
.L_943:
        /*0004*/ 	.word	0x00000082


	//----- nvinfo : EIATTR_KPARAM_INFO
	.align		4
.L_944:
        /*0008*/ 	.byte	0x04, 0x17
        /*000a*/ 	.short	(.L_946 - .L_945)
.L_945:
        /*000c*/ 	.word	0x00000000
        /*0010*/ 	.short	0x0000
        /*0012*/ 	.short	0x0000
        /*0014*/ 	.byte	0x00, 0xf0, 0x21, 0x0a


	//----- nvinfo : EIATTR_SPARSE_MMA_MASK
	.align		4
.L_946:
        /*0018*/ 	.byte	0x03, 0x50
        /*001a*/ 	.short	0x0000


	//----- nvinfo : EIATTR_MAXREG_COUNT
	.align		4
        /*001c*/ 	.byte	0x03, 0x1b
        /*001e*/ 	.short	0x00ff


	//----- nvinfo : EIATTR_MERCURY_ISA_VERSION
	.align		4
        /*0020*/ 	.byte	0x03, 0x5f
        /*0022*/ 	.short	0x0101


	//----- nvinfo : EIATTR_EXIT_INSTR_OFFSETS
	.align		4
        /*0024*/ 	.byte	0x04, 0x1c
        /*0026*/ 	.short	(.L_948 - .L_947)


	//   ....[0]....
.L_947:
        /*0028*/ 	.word	0x00000010


	//----- nvinfo : EIATTR_MAX_THREADS
	.align		4
.L_948:
        /*002c*/ 	.byte	0x04, 0x05
        /*002e*/ 	.short	(.L_950 - .L_949)
.L_949:
        /*0030*/ 	.word	0x00000100
        /*0034*/ 	.word	0x00000001
        /*0038*/ 	.word	0x00000001


	//----- nvinfo : EIATTR_CBANK_PARAM_SIZE
	.align		4
.L_950:
        /*003c*/ 	.byte	0x03, 0x19
        /*003e*/ 	.short	0x0288


	//----- nvinfo : EIATTR_PARAM_CBANK
	.align		4
        /*0040*/ 	.byte	0x04, 0x0a
        /*0042*/ 	.short	(.L_952 - .L_951)
	.align		4
.L_951:
        /*0044*/ 	.word	index@(.nv.constant0._ZN7cutlass13device_kernelIN5flash19enable_sm80_to_sm89INS1_16FlashAttnBwdSm80INS1_25CollectiveMainloopBwdSm80ILi2ELi2EN4cute5tupleIJNS5_1CILi128EEES8_NS7_ILi64EEEEEENS_10bfloat16_tEfNS_4arch4Sm80ELb1ELb0ELb0ELb1ELb1ELb0ELb0ELb0ELi2ELi4ELi4ELi4ELb0EEENS1_21CollectiveEpilogueBwdISA_SB_SD_Li256ELb1ELb0ELi2EEENS1_25SingleTileBwdLPTSchedulerILb1ELi128ELb1EEEEEEEEEvNT_6ParamsE)
        /*0048*/ 	.short	0x0210
        /*004a*/ 	.short	0x0288


	//----- nvinfo : EIATTR_SW_WAR
	.align		4
.L_952:
        /*004c*/ 	.byte	0x04, 0x36
        /*004e*/ 	.short	(.L_954 - .L_953)
.L_953:
        /*0050*/ 	.word	0x00000008
.L_954:


//--------------------- .nv.info._ZN7cutlass13device_kernelIN5flash19enable_sm80_to_sm89INS1_16FlashAttnBwdSm80INS1_25CollectiveMainloopBwdSm80ILi2ELi2EN4cute5tupleIJNS5_1CILi128EEES8_NS7_ILi64EEEEEENS_10bfloat16_tEfNS_4arch4Sm80ELb1ELb0ELb0ELb1ELb0ELb0ELb0ELb0ELi2ELi4ELi4ELi4ELb0EEENS1_24CollectiveEpilogueBwdGQAISA_fSD_Li256ELb1ELb0EEENS1_25SingleTileBwdLPTSchedulerILb1ELi128ELb0EEEEEEEEEvNT_6ParamsE --------------------------
	.section	.nv.info._ZN7cutlass13device_kernelIN5flash19enable_sm80_to_sm89INS1_16FlashAttnBwdSm80INS1_25CollectiveMainloopBwdSm80ILi2ELi2EN4cute5tupleIJNS5_1CILi128EEES8_NS7_ILi64EEEEEENS_10bfloat16_tEfNS_4arch4Sm80ELb1ELb0ELb0ELb1ELb0ELb0ELb0ELb0ELi2ELi4ELi4ELi4ELb0EEENS1_24CollectiveEpilogueBwdGQAISA_fSD_Li256ELb1ELb0EEENS1_25SingleTileBwdLPTSchedulerILb1ELi128ELb0EEEEEEEEEvNT_6ParamsE,"",@"SHT_CUDA_INFO"
	.sectionflags	@""
	.align	4


	//----- nvinfo : EIATTR_CUDA_API_VERSION
	.align		4
        /*0000*/ 	.byte	0x04, 0x37
        /*0002*/ 	.short	(.L_956 - .L_955)
.L_955:
        /*0004*/ 	.word	0x00000082


	//----- nvinfo : EIATTR_KPARAM_INFO
	.align		4
.L_956:
        /*0008*/ 	.byte	0x04, 0x17
        /*000a*/ 	.short	(.L_958 - .L_957)
.L_957:
        /*000c*/ 	.word	0x00000000
        /*0010*/ 	.short	0x0000
        /*0012*/ 	.short	0x0000
        /*0014*/ 	.byte	0x00, 0xf0, 0x41, 0x0a


	//----- nvinfo : EIATTR_SPARSE_MMA_MASK
	.align		4
.L_958:
        /*0018*/ 	.byte	0x03, 0x50
        /*001a*/ 	.short	0x0000


	//----- nvinfo : EIATTR_MAXREG_COUNT
	.align		4
        /*001c*/ 	.byte	0x03, 0x1b
        /*001e*/ 	.short	0x00ff


	//----- nvinfo : EIATTR_MERCURY_ISA_VERSION
	.align		4
        /*0020*/ 	.byte	0x03, 0x5f
        /*0022*/ 	.short	0x0101


	//----- nvinfo : EIATTR_EXIT_INSTR_OFFSETS
	.align		4
        /*0024*/ 	.byte	0x04, 0x1c
        /*0026*/ 	.short	(.L_960 - .L_959)


	//   ....[0]....
.L_959:
        /*0028*/ 	.word	0x00000010


	//----- nvinfo : EIATTR_MAX_THREADS
	.align		4
.L_960:
        /*002c*/ 	.byte	0x04, 0x05
        /*002e*/ 	.short	(.L_962 - .L_961)
.L_961:
        /*0030*/ 	.word	0x00000100
        /*0034*/ 	.word	0x00000001
        /*0038*/ 	.word	0x00000001


	//----- nvinfo : EIATTR_CBANK_PARAM_SIZE
	.align		4
.L_962:
        /*003c*/ 	.byte	0x03, 0x19
        /*003e*/ 	.short	0x0290


	//----- nvinfo : EIATTR_PARAM_CBANK
	.align		4
        /*0040*/ 	.byte	0x04, 0x0a
        /*0042*/ 	.short	(.L_964 - .L_963)
	.align		4
.L_963:
        /*0044*/ 	.word	index@(.nv.constant0._ZN7cutlass13device_kernelIN5flash19enable_sm80_to_sm89INS1_16FlashAttnBwdSm80INS1_25CollectiveMainloopBwdSm80ILi2ELi2EN4cute5tupleIJNS5_1CILi128EEES8_NS7_ILi64EEEEEENS_10bfloat16_tEfNS_4arch4Sm80ELb1ELb0ELb0ELb1ELb0ELb0ELb0ELb0ELi2ELi4ELi4ELi4ELb0EEENS1_24CollectiveEpilogueBwdGQAISA_fSD_Li256ELb1ELb0EEENS1_25SingleTileBwdLPTSchedulerILb1ELi128ELb0EEEEEEEEEvNT_6ParamsE)
        /*0048*/ 	.short	0x0210
        /*004a*/ 	.short	0x0290


	//----- nvinfo : EIATTR_SW_WAR
	.align		4
.L_964:
        /*004c*/ 	.byte	0x04, 0x36
        /*004e*/ 	.short	(.L_966 - .L_965)
.L_965:
        /*0050*/ 	.word	0x00000008
.L_966:


//--------------------- .nv.info._ZN7cutlass13device_kernelIN5flash32FlashAttnBwdPostprocessConvertdQIN4cute5tupleIJNS3_1CILi128EEENS5_ILi64EEEEEENS_10bfloat16_tEfNS_4arch4Sm80ELi256ENS3_8TiledMMAINS3_8MMA_AtomIJNS3_30SM80_16x8x16_F32BF16BF16F32_TNEEEENS3_6LayoutINS4_IJNS5_ILi4EEENS5_ILi2EEENS5_ILi1EEEEEENS4_IJSJ_SH_NS5_ILi0EEEEEEEENS4_IJS7_NS5_ILi32EEENS5_ILi16EEEEEEEELb0EEEEEvNT_6ParamsE --------------------------
	.section	.nv.info._ZN7cutlass13device_kernelIN5flash32FlashAttnBwdPostprocessConvertdQIN4cute5tupleIJNS3_1CILi128EEENS5_ILi64EEEEEENS_10bfloat16_tEfNS_4arch4Sm80ELi256ENS3_8TiledMMAINS3_8MMA_AtomIJNS3_30SM80_16x8x16_F32BF16BF16F32_TNEEEENS3_6LayoutINS4_IJNS5_ILi4EEENS5_ILi2EEENS5_ILi1EEEEEENS4_IJSJ_SH_NS5_ILi0EEEEEEEENS4_IJS7_NS5_ILi32EEENS5_ILi16EEEEEEEELb0EEEEEvNT_6ParamsE,"",@"SHT_CUDA_INFO"
	.sectionflags	@""
	.align	4


	//----- nvinfo : EIATTR_CUDA_API_VERSION
	.align		4
        /*0000*/ 	.byte	0x04, 0x37
        /*0002*/ 	.short	(.L_968 - .L_967)
.L_967:
        /*0004*/ 	.word	0x00000082


	//----- nvinfo : EIATTR_KPARAM_INFO
	.align		4
.L_968:
        /*0008*/ 	.byte	0x04, 0x17
        /*000a*/ 	.short	(.L_970 - .L_969)
.L_969:
        /*000c*/ 	.word	0x00000000
        /*0010*/ 	.short	0x0000
        /*0012*/ 	.short	0x0000
        /*0014*/ 	.byte	0x00, 0xf0, 0xc1, 0x01


	//----- nvinfo : EIATTR_SPARSE_MMA_MASK
	.align		4
.L_970:
        /*0018*/ 	.byte	0x03, 0x50
        /*001a*/ 	.short	0x0000


	//----- nvinfo : EIATTR_MAXREG_COUNT
	.align		4
        /*001c*/ 	.byte	0x03, 0x1b
        /*001e*/ 	.short	0x0080


	//----- nvinfo : EIATTR_NUM_BARRIERS
	.align		4
        /*0020*/ 	.byte	0x02, 0x4c
        /*0022*/ 	.byte	0x01
	.zero		1


	//----- nvinfo : EIATTR_MERCURY_ISA_VERSION
	.align		4
        /*0024*/ 	.byte	0x03, 0x5f
        /*0026*/ 	.short	0x0101


	//----- nvinfo : EIATTR_EXIT_INSTR_OFFSETS
	.align		4
        /*0028*/ 	.byte	0x04, 0x1c
        /*002a*/ 	.short	(.L_972 - .L_971)


	//   ....[0]....
.L_971:
        /*002c*/ 	.word	0x000001b0


	//   ....[1]....
        /*0030*/ 	.word	0x00001370


	//   ....[2]....
        /*0034*/ 	.word	0x00001440


	//----- nvinfo : EIATTR_MAX_THREADS
	.align		4
.L_972:
        /*0038*/ 	.byte	0x04, 0x05
        /*003a*/ 	.short	(.L_974 - .L_973)
.L_973:
        /*003c*/ 	.word	0x00000100
        /*0040*/ 	.word	0x00000001
        /*0044*/ 	.word	0x00000001


	//----- nvinfo : EIATTR_CRS_STACK_SIZE
	.align		4
.L_974:
        /*0048*/ 	.byte	0x04, 0x1e
        /*004a*/ 	.short	(.L_976 - .L_975)
.L_975:
        /*004c*/ 	.word	0x00000000


	//----- nvinfo : EIATTR_CBANK_PARAM_SIZE
	.align		4
.L_976:
        /*0050*/ 	.byte	0x03, 0x19
        /*0052*/ 	.short	0x0070


	//----- nvinfo : EIATTR_PARAM_CBANK
	.align		4
        /*0054*/ 	.byte	0x04, 0x0a
        /*0056*/ 	.short	(.L_978 - .L_977)
	.align		4
.L_977:
        /*0058*/ 	.word	index@(.nv.constant0._ZN7cutlass13device_kernelIN5flash32FlashAttnBwdPostprocessConvertdQIN4cute5tupleIJNS3_1CILi128EEENS5_ILi64EEEEEENS_10bfloat16_tEfNS_4arch4Sm80ELi256ENS3_8TiledMMAINS3_8MMA_AtomIJNS3_30SM80_16x8x16_F32BF16BF16F32_TNEEEENS3_6LayoutINS4_IJNS5_ILi4EEENS5_ILi2EEENS5_ILi1EEEEEENS4_IJSJ_SH_NS5_ILi0EEEEEEEENS4_IJS7_NS5_ILi32EEENS5_ILi16EEEEEEEELb0EEEEEvNT_6ParamsE)
        /*005c*/ 	.short	0x0210
        /*005e*/ 	.short	0x0070


	//----- nvinfo : EIATTR_SW_WAR
	.align		4
.L_978:
        /*0060*/ 	.byte	0x04, 0x36
        /*0062*/ 	.short	(.L_980 - .L_979)
.L_979:
        /*0064*/ 	.word	0x00000008
.L_980:


//--------------------- .nv.info._ZN7cutlass13device_kernelIN5flash19enable_sm80_to_sm89INS1_16FlashAttnBwdSm80INS1_25CollectiveMainloopBwdSm80ILi2ELi2EN4cute5tupleIJNS5_1CILi128EEES8_NS7_ILi64EEEEEENS_10bfloat16_tEfNS_4arch4Sm80ELb1ELb0ELb0ELb1ELb1ELb0ELb0ELb0ELi2ELi4ELi4ELi4ELb0EEENS1_24CollectiveEpilogueBwdGQAISA_fSD_Li256ELb1ELb1EEENS1_25SingleTileBwdLPTSchedulerILb1ELi128ELb1EEEEEEEEEvNT_6ParamsE --------------------------
	.section	.nv.info._ZN7cutlass13device_kernelIN5flash19enable_sm80_to_sm89INS1_16FlashAttnBwdSm80INS1_25CollectiveMainloopBwdSm80ILi2ELi2EN4cute5tupleIJNS5_1CILi128EEES8_NS7_ILi64EEEEEENS_10bfloat16_tEfNS_4arch4Sm80ELb1ELb0ELb0ELb1ELb1ELb0ELb0ELb0ELi2ELi4ELi4ELi4ELb0EEENS1_24CollectiveEpilogueBwdGQAISA_fSD_Li256ELb1ELb1EEENS1_25SingleTileBwdLPTSchedulerILb1ELi128ELb1EEEEEEEEEvNT_6ParamsE,"",@"SHT_CUDA_INFO"
	.sectionflags	@""
	.align	4


	//----- nvinfo : EIATTR_CUDA_API_VERSION
	.align		4
        /*0000*/ 	.byte	0x04, 0x37
        /*0002*/ 	.short	(.L_982 - .L_981)
.L_981:
        /*0004*/ 	.word	0x00000082


	//----- nvinfo : EIATTR_KPARAM_INFO
	.align		4
.L_982:
        /*0008*/ 	.byte	0x04, 0x17
        /*000a*/ 	.short	(.L_984 - .L_983)
.L_983:
        /*000c*/ 	.word	0x00000000
        /*0010*/ 	.short	0x0000
        /*0012*/ 	.short	0x0000
        /*0014*/ 	.byte	0x00, 0xf0, 0x41, 0x0a


	//----- nvinfo : EIATTR_SPARSE_MMA_MASK
	.align		4
.L_984:
        /*0018*/ 	.byte	0x03, 0x50
        /*001a*/ 	.short	0x0000


	//----- nvinfo : EIATTR_MAXREG_COUNT
	.align		4
        /*001c*/ 	.byte	0x03, 0x1b
        /*001e*/ 	.short	0x00ff


	//----- nvinfo : EIATTR_MERCURY_ISA_VERSION
	.align		4
        /*0020*/ 	.byte	0x03, 0x5f
        /*0022*/ 	.short	0x0101


	//----- nvinfo : EIATTR_EXIT_INSTR_OFFSETS
	.align		4
        /*0024*/ 	.byte	0x04, 0x1c
        /*0026*/ 	.short	(.L_986 - .L_985)


	//   ....[0]....
.L_985:
        /*0028*/ 	.word	0x00000010


	//----- nvinfo : EIATTR_MAX_THREADS
	.align		4
.L_986:
        /*002c*/ 	.byte	0x04, 0x05
        /*002e*/ 	.short	(.L_988 - .L_987)
.L_987:
        /*0030*/ 	.word	0x00000100
        /*0034*/ 	.word	0x00000001
        /*0038*/ 	.word	0x00000001


	//----- nvinfo : EIATTR_CBANK_PARAM_SIZE
	.align		4
.L_988:
        /*003c*/ 	.byte	0x03, 0x19
        /*003e*/ 	.short	0x0290


	//----- nvinfo : EIATTR_PARAM_CBANK
	.align		4
        /*0040*/ 	.byte	0x04, 0x0a
        /*0042*/ 	.short	(.L_990 - .L_989)
	.align		4
.L_989:
        /*0044*/ 	.word	index@(.nv.constant0._ZN7cutlass13device_kernelIN5flash19enable_sm80_to_sm89INS1_16FlashAttnBwdSm80INS1_25CollectiveMainloopBwdSm80ILi2ELi2EN4cute5tupleIJNS5_1CILi128EEES8_NS7_ILi64EEEEEENS_10bfloat16_tEfNS_4arch4Sm80ELb1ELb0ELb0ELb1ELb1ELb0ELb0ELb0ELi2ELi4ELi4ELi4ELb0EEENS1_24CollectiveEpilogueBwdGQAISA_fSD_Li256ELb1ELb1EEENS1_25SingleTileBwdLPTSchedulerILb1ELi128ELb1EEEEEEEEEvNT_6ParamsE)
        /*0048*/ 	.short	0x0210
        /*004a*/ 	.short	0x0290


	//----- nvinfo : EIATTR_SW_WAR
	.align		4
.L_990:
        /*004c*/ 	.byte	0x04, 0x36
        /*004e*/ 	.short	(.L_992 - .L_991)
.L_991:
        /*0050*/ 	.word	0x00000008
.L_992:


//--------------------- .nv.info._ZN7cutlass13device_kernelIN5flash22FlashAttnBwdPreprocessIN4cute5tupleIJNS3_1CILi128EEENS5_ILi64EEEEEENS_10bfloat16_tEfNS_4arch4Sm80ELb1ELb1EEEEEvNT_6ParamsE --------------------------
	.section	.nv.info._ZN7cutlass13device_kernelIN5flash22FlashAttnBwdPreprocessIN4cute5tupleIJNS3_1CILi128EEENS5_ILi64EEEEEENS_10bfloat16_tEfNS_4arch4Sm80ELb1ELb1EEEEEvNT_6ParamsE,"",@"SHT_CUDA_INFO"
	.sectionflags	@""
	.align	4


	//----- nvinfo : EIATTR_CUDA_API_VERSION
	.align		4
        /*0000*/ 	.byte	0x04, 0x37
        /*0002*/ 	.short	(.L_994 - .L_993)
.L_993:
        /*0004*/ 	.word	0x00000082


	//----- nvinfo : EIATTR_KPARAM_INFO
	.align		4
.L_994:
        /*0008*/ 	.byte	0x04, 0x17
        /*000a*/ 	.short	(.L_996 - .L_995)
.L_995:
        /*000c*/ 	.word	0x00000000
        /*0010*/ 	.short	0x0000
        /*0012*/ 	.short	0x0000
        /*0014*/ 	.byte	0x00, 0xf0, 0xc1, 0x03


	//----- nvinfo : EIATTR_SPARSE_MMA_MASK
	.align		4
.L_996:
        /*0018*/ 	.byte	0x03, 0x50
        /*001a*/ 	.short	0x0000


	//----- nvinfo : EIATTR_MAXREG_COUNT
	.align		4
        /*001c*/ 	.byte	0x03, 0x1b
        /*001e*/ 	.short	0x0080


	//----- nvinfo : EIATTR_MERCURY_ISA_VERSION
	.align		4
        /*0020*/ 	.byte	0x03, 0x5f
        /*0022*/ 	.short	0x0101


	//----- nvinfo : EIATTR_COOP_GROUP_MASK_REGIDS
	.align		4
        /*0024*/ 	.byte	0x04, 0x29
        /*0026*/ 	.short	(.L_998 - .L_997)


	//   ....[0]....
.L_997:
        /*0028*/ 	.word	0xffffffff


	//   ....[1]....
        /*002c*/ 	.word	0xffffffff


	//   ....[2]....
        /*0030*/ 	.word	0xffffffff


	//   ....[3]....
        /*0034*/ 	.word	0xffffffff


	//   ....[4]....
        /*0038*/ 	.word	0xffffffff


	//   ....[5]....
        /*003c*/ 	.word	0xffffffff


	//   ....[6]....
        /*0040*/ 	.word	0xffffffff


	//   ....[7]....
        /*0044*/ 	.word	0xffffffff


	//   ....[8]....
        /*0048*/ 	.word	0xffffffff


	//   ....[9]....
        /*004c*/ 	.word	0xffffffff


	//   ....[10]....
        /*0050*/ 	.word	0xffffffff


	//   ....[11]....
        /*0054*/ 	.word	0xffffffff


	//----- nvinfo : EIATTR_COOP_GROUP_INSTR_OFFSETS
	.align		4
.L_998:
        /*0058*/ 	.byte	0x04, 0x28
        /*005a*/ 	.short	(.L_1000 - .L_999)


	//   ....[0]....
.L_999:
        /*005c*/ 	.word	0x000013a0


	//   ....[1]....
        /*0060*/ 	.word	0x000013b0


	//   ....[2]....
        /*0064*/ 	.word	0x000013c0


	//   ....[3]....
        /*0068*/ 	.word	0x000013d0


	//   ....[4]....
        /*006c*/ 	.word	0x00001420


	//   ....[5]....
        /*0070*/ 	.word	0x00001430


	//   ....[6]....
        /*0074*/ 	.word	0x00001440


	//   ....[7]....
        /*0078*/ 	.word	0x00001450


	//   ....[8]....
        /*007c*/ 	.word	0x000014b0


	//   ....[9]....
        /*0080*/ 	.word	0x000014c0


	//   ....[10]....
        /*0084*/ 	.word	0x000014d0


	//   ....[11]....
        /*0088*/ 	.word	0x000014e0


	//----- nvinfo : EIATTR_EXIT_INSTR_OFFSETS
	.align		4
.L_1000:
        /*008c*/ 	.byte	0x04, 0x1c
        /*008e*/ 	.short	(.L_1002 - .L_1001)


	//   ....[0]....
.L_1001:
        /*0090*/ 	.word	0x000001c0


	//   ....[1]....
        /*0094*/ 	.word	0x00001b30


	//   ....[2]....
        /*0098*/ 	.word	0x00001bb0


	//----- nvinfo : EIATTR_MAX_THREADS
	.align		4
.L_1002:
        /*009c*/ 	.byte	0x04, 0x05
        /*009e*/ 	.short	(.L_1004 - .L_1003)
.L_1003:
        /*00a0*/ 	.word	0x00000100
        /*00a4*/ 	.word	0x00000001
        /*00a8*/ 	.word	0x00000001


	//----- nvinfo : EIATTR_CRS_STACK_SIZE
	.align		4
.L_1004:
        /*00ac*/ 	.byte	0x04, 0x1e
        /*00ae*/ 	.short	(.L_1006 - .L_1005)
.L_1005:
        /*00b0*/ 	.word	0x00000000


	//----- nvinfo : EIATTR_CBANK_PARAM_SIZE
	.align		4
.L_1006:
        /*00b4*/ 	.byte	0x03, 0x19
        /*00b6*/ 	.short	0x00f0


	//----- nvinfo : EIATTR_PARAM_CBANK
	.align		4
        /*00b8*/ 	.byte	0x04, 0x0a
        /*00ba*/ 	.short	(.L_1008 - .L_1007)
	.align		4
.L_1007:
        /*00bc*/ 	.word	index@(.nv.constant0._ZN7cutlass13device_kernelIN5flash22FlashAttnBwdPreprocessIN4cute5tupleIJNS3_1CILi128EEENS5_ILi64EEEEEENS_10bfloat16_tEfNS_4arch4Sm80ELb1ELb1EEEEEvNT_6ParamsE)
        /*00c0*/ 	.short	0x0210
        /*00c2*/ 	.short	0x00f0


	//----- nvinfo : EIATTR_SW_WAR
	.align		4
.L_1008:
        /*00c4*/ 	.byte	0x04, 0x36
        /*00c6*/ 	.short	(.L_1010 - .L_1009)
.L_1009:
        /*00c8*/ 	.word	0x00000008
.L_1010:


//--------------------- .nv.callgraph             --------------------------
	.section	.nv.callgraph,"",@"SHT_CUDA_CALLGRAPH"
	.align	4
	.sectionentsize	8
	.align		4
        /*0000*/ 	.word	0x00000000
	.align		4
        /*0004*/ 	.word	0xffffffff
	.align		4
        /*0008*/ 	.word	0x00000000
	.align		4
        /*000c*/ 	.word	0xfffffffe
	.align		4
        /*0010*/ 	.word	0x00000000
	.align		4
        /*0014*/ 	.word	0xfffffffd
	.align		4
        /*0018*/ 	.word	0x00000000
	.align		4
        /*001c*/ 	.word	0xfffffffc


//--------------------- .nv.constant4             --------------------------
	.section	.nv.constant4,"a",@progbits
	.align	8
	.align		8
.nv.constant4:
        /*0000*/ 	.dword	_ZN65_INTERNAL_ebbe5436_29_flash_bwd_hdim64_bf16_sm80_cu_49158569_33234cuda3std3__45__cpo5beginE
	.align		8
        /*0008*/ 	.dword	_ZN65_INTERNAL_ebbe5436_29_flash_bwd_hdim64_bf16_sm80_cu_49158569_33234cuda3std3__45__cpo3endE
	.align		8
        /*0010*/ 	.dword	_ZN65_INTERNAL_ebbe5436_29_flash_bwd_hdim64_bf16_sm80_cu_49158569_33234cuda3std3__45__cpo6cbeginE
	.align		8
        /*0018*/ 	.dword	_ZN65_INTERNAL_ebbe5436_29_flash_bwd_hdim64_bf16_sm80_cu_49158569_33234cuda3std3__45__cpo4cendE
	.align		8
        /*0020*/ 	.dword	_ZN65_INTERNAL_ebbe5436_29_flash_bwd_hdim64_bf16_sm80_cu_49158569_33234cuda3std3__467_GLOBAL__N__ebbe5436_29_flash_bwd_hdim64_bf16_sm80_cu_49158569_33236ignoreE
	.align		8
        /*0028*/ 	.dword	_ZN65_INTERNAL_ebbe5436_29_flash_bwd_hdim64_bf16_sm80_cu_49158569_33234cuda3std3__419piecewise_constructE
	.align		8
        /*0030*/ 	.dword	_ZN65_INTERNAL_ebbe5436_29_flash_bwd_hdim64_bf16_sm80_cu_49158569_33234cuda3std3__48in_placeE
	.align		8
        /*0038*/ 	.dword	_ZN65_INTERNAL_ebbe5436_29_flash_bwd_hdim64_bf16_sm80_cu_49158569_33234cuda3std6ranges3__45__cpo4swapE
	.align		8
        /*0040*/ 	.dword	_ZN65_INTERNAL_ebbe5436_29_flash_bwd_hdim64_bf16_sm80_cu_49158569_33234cuda3std6ranges3__45__cpo9iter_moveE
	.align		8
        /*0048*/ 	.dword	_ZN65_INTERNAL_ebbe5436_29_flash_bwd_hdim64_bf16_sm80_cu_49158569_33234cute7productE
	.align		8
        /*0050*/ 	.dword	_ZN65_INTERNAL_ebbe5436_29_flash_bwd_hdim64_bf16_sm80_cu_49158569_33234cute1_E


//--------------------- .text._ZN7cutlass13device_kernelIN5flash19enable_sm80_to_sm89INS1_16FlashAttnBwdSm80INS1_25CollectiveMainloopBwdSm80ILi2ELi2EN4cute5tupleIJNS5_1CILi64EEENS7_ILi128EEES8_EEENS_10bfloat16_tEfNS_4arch4Sm80ELb0ELb0ELb0ELb0ELb0ELb0ELb0ELb0ELi2ELi2ELi4ELi2ELb1EEENS1_21CollectiveEpilogueBwdISA_SB_SD_Li256ELb0ELb0ELi2EEENS1_19SingleTileSchedulerILb0ELb0ELb0ELi128EEEEEEEEEvNT_6ParamsE --------------------------
	.section	.text._ZN7cutlass13device_kernelIN5flash19enable_sm80_to_sm89INS1_16FlashAttnBwdSm80INS1_25CollectiveMainloopBwdSm80ILi2ELi2EN4cute5tupleIJNS5_1CILi64EEENS7_ILi128EEES8_EEENS_10bfloat16_tEfNS_4arch4Sm80ELb0ELb0ELb0ELb0ELb0ELb0ELb0ELb0ELi2ELi2ELi4ELi2ELb1EEENS1_21CollectiveEpilogueBwdISA_SB_SD_Li256ELb0ELb0ELi2EEENS1_19SingleTileSchedulerILb0ELb0ELb0ELi128EEEEEEEEEvNT_6ParamsE,"ax",@progbits
	.align	128
.text._ZN7cutlass13device_kernelIN5flash19enable_sm80_to_sm89INS1_16FlashAttnBwdSm80INS1_25CollectiveMainloopBwdSm80ILi2ELi2EN4cute5tupleIJNS5_1CILi64EEENS7_ILi128EEES8_EEENS_10bfloat16_tEfNS_4arch4Sm80ELb0ELb0ELb0ELb0ELb0ELb0ELb0ELb0ELi2ELi2ELi4ELi2ELb1EEENS1_21CollectiveEpilogueBwdISA_SB_SD_Li256ELb0ELb0ELi2EEENS1_19SingleTileSchedulerILb0ELb0ELb0ELi128EEEEEEEEEvNT_6ParamsE:
        .type           _ZN7cutlass13device_kernelIN5flash19enable_sm80_to_sm89INS1_16FlashAttnBwdSm80INS1_25CollectiveMainloopBwdSm80ILi2ELi2EN4cute5tupleIJNS5_1CILi64EEENS7_ILi128EEES8_EEENS_10bfloat16_tEfNS_4arch4Sm80ELb0ELb0ELb0ELb0ELb0ELb0ELb0ELb0ELi2ELi2ELi4ELi2ELb1EEENS1_21CollectiveEpilogueBwdISA_SB_SD_Li256ELb0ELb0ELi2EEENS1_19SingleTileSchedulerILb0ELb0ELb0ELi128EEEEEEEEEvNT_6ParamsE,@function
        .size           _ZN7cutlass13device_kernelIN5flash19enable_sm80_to_sm89INS1_16FlashAttnBwdSm80INS1_25CollectiveMainloopBwdSm80ILi2ELi2EN4cute5tupleIJNS5_1CILi64EEENS7_ILi128EEES8_EEENS_10bfloat16_tEfNS_4arch4Sm80ELb0ELb0ELb0ELb0ELb0ELb0ELb0ELb0ELi2ELi2ELi4ELi2ELb1EEENS1_21CollectiveEpilogueBwdISA_SB_SD_Li256ELb0ELb0ELi2EEENS1_19SingleTileSchedulerILb0ELb0ELb0ELi128EEEEEEEEEvNT_6ParamsE,(.L_x_86 - _ZN7cutlass13device_kernelIN5flash19enable_sm80_to_sm89INS1_16FlashAttnBwdSm80INS1_25CollectiveMainloopBwdSm80ILi2ELi2EN4cute5tupleIJNS5_1CILi64EEENS7_ILi128EEES8_EEENS_10bfloat16_tEfNS_4arch4Sm80ELb0ELb0ELb0ELb0ELb0ELb0ELb0ELb0ELi2ELi2ELi4ELi2ELb1EEENS1_21CollectiveEpilogueBwdISA_SB_SD_Li256ELb0ELb0ELi2EEENS1_19SingleTileSchedulerILb0ELb0ELb0ELi128EEEEEEEEEvNT_6ParamsE)
        .other          _ZN7cutlass13device_kernelIN5flash19enable_sm80_to_sm89INS1_16FlashAttnBwdSm80INS1_25CollectiveMainloopBwdSm80ILi2ELi2EN4cute5tupleIJNS5_1CILi64EEENS7_ILi128EEES8_EEENS_10bfloat16_tEfNS_4arch4Sm80ELb0ELb0ELb0ELb0ELb0ELb0ELb0ELb0ELi2ELi2ELi4ELi2ELb1EEENS1_21CollectiveEpilogueBwdISA_SB_SD_Li256ELb0ELb0ELi2EEENS1_19SingleTileSchedulerILb0ELb0ELb0ELi128EEEEEEEEEvNT_6ParamsE,@"STO_CUDA_ENTRY STV_DEFAULT"
_ZN7cutlass13device_kernelIN5flash19enable_sm80_to_sm89INS1_16FlashAttnBwdSm80INS1_25CollectiveMainloopBwdSm80ILi2ELi2EN4cute5tupleIJNS5_1CILi64EEENS7_ILi128EEES8_EEENS_10bfloat16_tEfNS_4arch4Sm80ELb0ELb0ELb0ELb0ELb0ELb0ELb0ELb0ELi2ELi2ELi4ELi2ELb1EEENS1_21CollectiveEpilogueBwdISA_SB_SD_Li256ELb0ELb0ELi2EEENS1_19SingleTileSchedulerILb0ELb0ELb0ELi128EEEEEEEEEvNT_6ParamsE:
[----:B------:R-:W-:Y:S01]  /*0000*/  LDC R1, c[0x0][0x28] ;  /* 0x00000a00ff017b82 */ /* 0x000fe20000000800 */
[----:B------:R-:W-:Y:S05]  /*0010*/  EXIT ;  /* 0x000000000000794d */ /* 0x000fea0003800000 */
.L_x_0:
[----:B------:R-:W-:-:S00]  /*0020*/  BRA `(.L_x_0) ;  /* 0xfffffffc00fc7947 */ /* 0x000fc0000383ffff */
[----:B------:R-:W-:-:S00]  /*0030*/  NOP ;  /* 0x0000000000007918 */ /* 0x000fc00000000000 */
        /* <DEDUP_REMOVED lines=12> */
.L_x_86:


//--------------------- .text._ZN7cutlass13device_kernelIN5flash19enable_sm80_to_sm89INS1_16FlashAttnBwdSm80INS1_25CollectiveMainloopBwdSm80ILi2ELi2EN4cute5tupleIJNS5_1CILi64EEENS7_ILi128EEES8_EEENS_10bfloat16_tEfNS_4arch4Sm80ELb0ELb0ELb0ELb0ELb1ELb0ELb0ELb0ELi2ELi2ELi4ELi2ELb1EEENS1_21CollectiveEpilogueBwdISA_SB_SD_Li256ELb0ELb0ELi2EEENS1_19SingleTileSchedulerILb0ELb0ELb0ELi128EEEEEEEEEvNT_6ParamsE --------------------------
	.section	.text._ZN7cutlass13device_kernelIN5flash19enable_sm80_to_sm89INS1_16FlashAttnBwdSm80INS1_25CollectiveMainloopBwdSm80ILi2ELi2EN4cute5tupleIJNS5_1CILi64EEENS7_ILi128EEES8_EEENS_10bfloat16_tEfNS_4arch4Sm80ELb0ELb0ELb0ELb0ELb1ELb0ELb0ELb0ELi2ELi2ELi4ELi2ELb1EEENS1_21CollectiveEpilogueBwdISA_SB_SD_Li256ELb0ELb0ELi2EEENS1_19SingleTileSchedulerILb0ELb0ELb0ELi128EEEEEEEEEvNT_6ParamsE,"ax",@progbits
	.align	128
.text._ZN7cutlass13device_kernelIN5flash19enable_sm80_to_sm89INS1_16FlashAttnBwdSm80INS1_25CollectiveMainloopBwdSm80ILi2ELi2EN4cute5tupleIJNS5_1CILi64EEENS7_ILi128EEES8_EEENS_10bfloat16_tEfNS_4arch4Sm80ELb0ELb0ELb0ELb0ELb1ELb0ELb0ELb0ELi2ELi2ELi4ELi2ELb1EEENS1_21CollectiveEpilogueBwdISA_SB_SD_Li256ELb0ELb0ELi2EEENS1_19SingleTileSchedulerILb0ELb0ELb0ELi128EEEEEEEEEvNT_6ParamsE:
        .type           _ZN7cutlass13device_kernelIN5flash19enable_sm80_to_sm89INS1_16FlashAttnBwdSm80INS1_25CollectiveMainloopBwdSm80ILi2ELi2EN4cute5tupleIJNS5_1CILi64EEENS7_ILi128EEES8_EEENS_10bfloat16_tEfNS_4arch4Sm80ELb0ELb0ELb0ELb0ELb1ELb0ELb0ELb0ELi2ELi2ELi4ELi2ELb1EEENS1_21CollectiveEpilogueBwdISA_SB_SD_Li256ELb0ELb0ELi2EEENS1_19SingleTileSchedulerILb0ELb0ELb0ELi128EEEEEEEEEvNT_6ParamsE,@function
        .size           _ZN7cutlass13device_kernelIN5flash19enable_sm80_to_sm89INS1_16FlashAttnBwdSm80INS1_25CollectiveMainloopBwdSm80ILi2ELi2EN4cute5tupleIJNS5_1CILi64EEENS7_ILi128EEES8_EEENS_10bfloat16_tEfNS_4arch4Sm80ELb0ELb0ELb0ELb0ELb1ELb0ELb0ELb0ELi2ELi2ELi4ELi2ELb1EEENS1_21CollectiveEpilogueBwdISA_SB_SD_Li256ELb0ELb0ELi2EEENS1_19SingleTileSchedulerILb0ELb0ELb0ELi128EEEEEEEEEvNT_6ParamsE,(.L_x_87 - _ZN7cutlass13device_kernelIN5flash19enable_sm80_to_sm89INS1_16FlashAttnBwdSm80INS1_25CollectiveMainloopBwdSm80ILi2ELi2EN4cute5tupleIJNS5_1CILi64EEENS7_ILi128EEES8_EEENS_10bfloat16_tEfNS_4arch4Sm80ELb0ELb0ELb0ELb0ELb1ELb0ELb0ELb0ELi2ELi2ELi4ELi2ELb1EEENS1_21CollectiveEpilogueBwdISA_SB_SD_Li256ELb0ELb0ELi2EEENS1_19SingleTileSchedulerILb0ELb0ELb0ELi128EEEEEEEEEvNT_6ParamsE)
        .other          _ZN7cutlass13device_kernelIN5flash19enable_sm80_to_sm89INS1_16FlashAttnBwdSm80INS1_25CollectiveMainloopBwdSm80ILi2ELi2EN4cute5tupleIJNS5_1CILi64EEENS7_ILi128EEES8_EEENS_10bfloat16_tEfNS_4arch4Sm80ELb0ELb0ELb0ELb0ELb1ELb0ELb0ELb0ELi2ELi2ELi4ELi2ELb1EEENS1_21CollectiveEpilogueBwdISA_SB_SD_Li256ELb0ELb0ELi2EEENS1_19SingleTileSchedulerILb0ELb0ELb0ELi128EEEEEEEEEvNT_6ParamsE,@"STO_CUDA_ENTRY STV_DEFAULT"
_ZN7cutlass13device_kernelIN5flash19enable_sm80_to_sm89INS1_16FlashAttnBwdSm80INS1_25CollectiveMainloopBwdSm80ILi2ELi2EN4cute5tupleIJNS5_1CILi64EEENS7_ILi128EEES8_EEENS_10bfloat16_tEfNS_4arch4Sm80ELb0ELb0ELb0ELb0ELb1ELb0ELb0ELb0ELi2ELi2ELi4ELi2ELb1EEENS1_21CollectiveEpilogueBwdISA_SB_SD_Li256ELb0ELb0ELi2EEENS1_19SingleTileSchedulerILb0ELb0ELb0ELi128EEEEEEEEEvNT_6ParamsE:
[----:B------:R-:W-:Y:S01]  /*0000*/  LDC R1, c[0x0][0x28] ;  /* 0x00000a00ff017b82 */ /* 0x000fe20000000800 */
[----:B------:R-:W-:Y:S05]  /*0010*/  EXIT ;  /* 0x000000000000794d */ /* 0x000fea0003800000 */
.L_x_1:
        /* <DEDUP_REMOVED lines=14> */
.L_x_87:


//--------------------- .text._ZN7cutlass13device_kernelIN5flash19enable_sm80_to_sm89INS1_16FlashAttnBwdSm80INS1_25CollectiveMainloopBwdSm80ILi2ELi2EN4cute5tupleIJNS5_1CILi64EEENS7_ILi128EEES8_EEENS_10bfloat16_tEfNS_4arch4Sm80ELb0ELb0ELb0ELb0ELb0ELb0ELb0ELb0ELi2ELi2ELi4ELi2ELb1EEENS1_24CollectiveEpilogueBwdGQAISA_fSD_Li256ELb0ELb0EEENS1_19SingleTileSchedulerILb0ELb0ELb0ELi128EEEEEEEEEvNT_6ParamsE --------------------------
	.section	.text._ZN7cutlass13device_kernelIN5flash19enable_sm80_to_sm89INS1_16FlashAttnBwdSm80INS1_25CollectiveMainloopBwdSm80ILi2ELi2EN4cute5tupleIJNS5_1CILi64EEENS7_ILi128EEES8_EEENS_10bfloat16_tEfNS_4arch4Sm80ELb0ELb0ELb0ELb0ELb0ELb0ELb0ELb0ELi2ELi2ELi4ELi2ELb1EEENS1_24CollectiveEpilogueBwdGQAISA_fSD_Li256ELb0ELb0EEENS1_19SingleTileSchedulerILb0ELb0ELb0ELi128EEEEEEEEEvNT_6ParamsE,"ax",@progbits
	.align	128
.text._ZN7cutlass13device_kernelIN5flash19enable_sm80_to_sm89INS1_16FlashAttnBwdSm80INS1_25CollectiveMainloopBwdSm80ILi2ELi2EN4cute5tupleIJNS5_1CILi64EEENS7_ILi128EEES8_EEENS_10bfloat16_tEfNS_4arch4Sm80ELb0ELb0ELb0ELb0ELb0ELb0ELb0ELb0ELi2ELi2ELi4ELi2ELb1EEENS1_24CollectiveEpilogueBwdGQAISA_fSD_Li256ELb0ELb0EEENS1_19SingleTileSchedulerILb0ELb0ELb0ELi128EEEEEEEEEvNT_6ParamsE:
        .type           _ZN7cutlass13device_kernelIN5flash19enable_sm80_to_sm89INS1_16FlashAttnBwdSm80INS1_25CollectiveMainloopBwdSm80ILi2ELi2EN4cute5tupleIJNS5_1CILi64EEENS7_ILi128EEES8_EEENS_10bfloat16_tEfNS_4arch4Sm80ELb0ELb0ELb0ELb0ELb0ELb0ELb0ELb0ELi2ELi2ELi4ELi2ELb1EEENS1_24CollectiveEpilogueBwdGQAISA_fSD_Li256ELb0ELb0EEENS1_19SingleTileSchedulerILb0ELb0ELb0ELi128EEEEEEEEEvNT_6ParamsE,@function
        .size           _ZN7cutlass13device_kernelIN5flash19enable_sm80_to_sm89INS1_16FlashAttnBwdSm80INS1_25CollectiveMainloopBwdSm80ILi2ELi2EN4cute5tupleIJNS5_1CILi64EEENS7_ILi128EEES8_EEENS_10bfloat16_tEfNS_4arch4Sm80ELb0ELb0ELb0ELb0ELb0ELb0ELb0ELb0ELi2ELi2ELi4ELi2ELb1EEENS1_24CollectiveEpilogueBwdGQAISA_fSD_Li256ELb0ELb0EEENS1_19SingleTileSchedulerILb0ELb0ELb0ELi128EEEEEEEEEvNT_6ParamsE,(.L_x_88 - _ZN7cutlass13device_kernelIN5flash19enable_sm80_to_sm89INS1_16FlashAttnBwdSm80INS1_25CollectiveMainloopBwdSm80ILi2ELi2EN4cute5tupleIJNS5_1CILi64EEENS7_ILi128EEES8_EEENS_10bfloat16_tEfNS_4arch4Sm80ELb0ELb0ELb0ELb0ELb0ELb0ELb0ELb0ELi2ELi2ELi4ELi2ELb1EEENS1_24CollectiveEpilogueBwdGQAISA_fSD_Li256ELb0ELb0EEENS1_19SingleTileSchedulerILb0ELb0ELb0ELi128EEEEEEEEEvNT_6ParamsE)
        .other          _ZN7cutlass13device_kernelIN5flash19enable_sm80_to_sm89INS1_16FlashAttnBwdSm80INS1_25CollectiveMainloopBwdSm80ILi2ELi2EN4cute5tupleIJNS5_1CILi64EEENS7_ILi128EEES8_EEENS_10bfloat16_tEfNS_4arch4Sm80ELb0ELb0ELb0ELb0ELb0ELb0ELb0ELb0ELi2ELi2ELi4ELi2ELb1EEENS1_24CollectiveEpilogueBwdGQAISA_fSD_Li256ELb0ELb0EEENS1_19SingleTileSchedulerILb0ELb0ELb0ELi128EEEEEEEEEvNT_6ParamsE,@"STO_CUDA_ENTRY STV_DEFAULT"
_ZN7cutlass13device_kernelIN5flash19enable_sm80_to_sm89INS1_16FlashAttnBwdSm80INS1_25CollectiveMainloopBwdSm80ILi2ELi2EN4cute5tupleIJNS5_1CILi64EEENS7_ILi128EEES8_EEENS_10bfloat16_tEfNS_4arch4Sm80ELb0ELb0ELb0ELb0ELb0ELb0ELb0ELb0ELi2ELi2ELi4ELi2ELb1EEENS1_24CollectiveEpilogueBwdGQAISA_fSD_Li256ELb0ELb0EEENS1_19SingleTileSchedulerILb0ELb0ELb0ELi128EEEEEEEEEvNT_6ParamsE:
[----:B------:R-:W-:Y:S01]  /*0000*/  LDC R1, c[0x0][0x28] ;  /* 0x00000a00ff017b82 */ /* 0x000fe20000000800 */
[----:B------:R-:W-:Y:S05]  /*0010*/  EXIT ;  /* 0x000000000000794d */ /* 0x000fea0003800000 */
.L_x_2:
        /* <DEDUP_REMOVED lines=14> */
.L_x_88:


//--------------------- .text._ZN7cutlass13device_kernelIN5flash19enable_sm80_to_sm89INS1_16FlashAttnBwdSm80INS1_25CollectiveMainloopBwdSm80ILi2ELi2EN4cute5tupleIJNS5_1CILi64EEENS7_ILi128EEES8_EEENS_10bfloat16_tEfNS_4arch4Sm80ELb0ELb0ELb0ELb0ELb1ELb0ELb0ELb0ELi2ELi2ELi4ELi2ELb1EEENS1_24CollectiveEpilogueBwdGQAISA_fSD_Li256ELb0ELb1EEENS1_19SingleTileSchedulerILb0ELb0ELb0ELi128EEEEEEEEEvNT_6ParamsE --------------------------
	.section	.text._ZN7cutlass13device_kernelIN5flash19enable_sm80_to_sm89INS1_16FlashAttnBwdSm80INS1_25CollectiveMainloopBwdSm80ILi2ELi2EN4cute5tupleIJNS5_1CILi64EEENS7_ILi128EEES8_EEENS_10bfloat16_tEfNS_4arch4Sm80ELb0ELb0ELb0ELb0ELb1ELb0ELb0ELb0ELi2ELi2ELi4ELi2ELb1EEENS1_24CollectiveEpilogueBwdGQAISA_fSD_Li256ELb0ELb1EEENS1_19SingleTileSchedulerILb0ELb0ELb0ELi128EEEEEEEEEvNT_6ParamsE,"ax",@progbits
	.align	128
.text._ZN7cutlass13device_kernelIN5flash19enable_sm80_to_sm89INS1_16FlashAttnBwdSm80INS1_25CollectiveMainloopBwdSm80ILi2ELi2EN4cute5tupleIJNS5_1CILi64EEENS7_ILi128EEES8_EEENS_10bfloat16_tEfNS_4arch4Sm80ELb0ELb0ELb0ELb0ELb1ELb0ELb0ELb0ELi2ELi2ELi4ELi2ELb1EEENS1_24CollectiveEpilogueBwdGQAISA_fSD_Li256ELb0ELb1EEENS1_19SingleTileSchedulerILb0ELb0ELb0ELi128EEEEEEEEEvNT_6ParamsE:
        .type           _ZN7cutlass13device_kernelIN5flash19enable_sm80_to_sm89INS1_16FlashAttnBwdSm80INS1_25CollectiveMainloopBwdSm80ILi2ELi2EN4cute5tupleIJNS5_1CILi64EEENS7_ILi128EEES8_EEENS_10bfloat16_tEfNS_4arch4Sm80ELb0ELb0ELb0ELb0ELb1ELb0ELb0ELb0ELi2ELi2ELi4ELi2ELb1EEENS1_24CollectiveEpilogueBwdGQAISA_fSD_Li256ELb0ELb1EEENS1_19SingleTileSchedulerILb0ELb0ELb0ELi128EEEEEEEEEvNT_6ParamsE,@function
        .size           _ZN7cutlass13device_kernelIN5flash19enable_sm80_to_sm89INS1_16FlashAttnBwdSm80INS1_25CollectiveMainloopBwdSm80ILi2ELi2EN4cute5tupleIJNS5_1CILi64EEENS7_ILi128EEES8_EEENS_10bfloat16_tEfNS_4arch4Sm80ELb0ELb0ELb0ELb0ELb1ELb0ELb0ELb0ELi2ELi2ELi4ELi2ELb1EEENS1_24CollectiveEpilogueBwdGQAISA_fSD_Li256ELb0ELb1EEENS1_19SingleTileSchedulerILb0ELb0ELb0ELi128EEEEEEEEEvNT_6ParamsE,(.L_x_89 - _ZN7cutlass13device_kernelIN5flash19enable_sm80_to_sm89INS1_16FlashAttnBwdSm80INS1_25CollectiveMainloopBwdSm80ILi2ELi2EN4cute5tupleIJNS5_1CILi64EEENS7_ILi128EEES8_EEENS_10bfloat16_tEfNS_4arch4Sm80ELb0ELb0ELb0ELb0ELb1ELb0ELb0ELb0ELi2ELi2ELi4ELi2ELb1EEENS1_24CollectiveEpilogueBwdGQAISA_fSD_Li256ELb0ELb1EEENS1_19SingleTileSchedulerILb0ELb0ELb0ELi128EEEEEEEEEvNT_6ParamsE)
        .other          _ZN7cutlass13device_kernelIN5flash19enable_sm80_to_sm89INS1_16FlashAttnBwdSm80INS1_25CollectiveMainloopBwdSm80ILi2ELi2EN4cute5tupleIJNS5_1CILi64EEENS7_ILi128EEES8_EEENS_10bfloat16_tEfNS_4arch4Sm80ELb0ELb0ELb0ELb0ELb1ELb0ELb0ELb0ELi2ELi2ELi4ELi2ELb1EEENS1_24CollectiveEpilogueBwdGQAISA_fSD_Li256ELb0ELb1EEENS1_19SingleTileSchedulerILb0ELb0ELb0ELi128EEEEEEEEEvNT_6ParamsE,@"STO_CUDA_ENTRY STV_DEFAULT"
_ZN7cutlass13device_kernelIN5flash19enable_sm80_to_sm89INS1_16FlashAttnBwdSm80INS1_25CollectiveMainloopBwdSm80ILi2ELi2EN4cute5tupleIJNS5_1CILi64EEENS7_ILi128EEES8_EEENS_10bfloat16_tEfNS_4arch4Sm80ELb0ELb0ELb0ELb0ELb1ELb0ELb0ELb0ELi2ELi2ELi4ELi2ELb1EEENS1_24CollectiveEpilogueBwdGQAISA_fSD_Li256ELb0ELb1EEENS1_19SingleTileSchedulerILb0ELb0ELb0ELi128EEEEEEEEEvNT_6ParamsE:
[----:B------:R-:W-:Y:S01]  /*0000*/  LDC R1, c[0x0][0x28] ;  /* 0x00000a00ff017b82 */ /* 0x000fe20000000800 */
[----:B------:R-:W-:Y:S05]  /*0010*/  EXIT ;  /* 0x000000000000794d */ /* 0x000fea0003800000 */
.L_x_3:
        /* <DEDUP_REMOVED lines=14> */
.L_x_89:


//--------------------- .text._ZN7cutlass13device_kernelIN5flash19enable_sm80_to_sm89INS1_16FlashAttnBwdSm80INS1_25CollectiveMainloopBwdSm80ILi2ELi2EN4cute5tupleIJNS5_1CILi64EEENS7_ILi128EEES8_EEENS_10bfloat16_tEfNS_4arch4Sm80ELb0ELb0ELb0ELb1ELb0ELb0ELb0ELb0ELi2ELi2ELi4ELi2ELb1EEENS1_21CollectiveEpilogueBwdISA_SB_SD_Li256ELb1ELb0ELi2EEENS1_19SingleTileSchedulerILb1ELb0ELb0ELi128EEEEEEEEEvNT_6ParamsE --------------------------
	.section	.text._ZN7cutlass13device_kernelIN5flash19enable_sm80_to_sm89INS1_16FlashAttnBwdSm80INS1_25CollectiveMainloopBwdSm80ILi2ELi2EN4cute5tupleIJNS5_1CILi64EEENS7_ILi128EEES8_EEENS_10bfloat16_tEfNS_4arch4Sm80ELb0ELb0ELb0ELb1ELb0ELb0ELb0ELb0ELi2ELi2ELi4ELi2ELb1EEENS1_21CollectiveEpilogueBwdISA_SB_SD_Li256ELb1ELb0ELi2EEENS1_19SingleTileSchedulerILb1ELb0ELb0ELi128EEEEEEEEEvNT_6ParamsE,"ax",@progbits
	.align	128
.text._ZN7cutlass13device_kernelIN5flash19enable_sm80_to_sm89INS1_16FlashAttnBwdSm80INS1_25CollectiveMainloopBwdSm80ILi2ELi2EN4cute5tupleIJNS5_1CILi64EEENS7_ILi128EEES8_EEENS_10bfloat16_tEfNS_4arch4Sm80ELb0ELb0ELb0ELb1ELb0ELb0ELb0ELb0ELi2ELi2ELi4ELi2ELb1EEENS1_21CollectiveEpilogueBwdISA_SB_SD_Li256ELb1ELb0ELi2EEENS1_19SingleTileSchedulerILb1ELb0ELb0ELi128EEEEEEEEEvNT_6ParamsE:
        .type           _ZN7cutlass13device_kernelIN5flash19enable_sm80_to_sm89INS1_16FlashAttnBwdSm80INS1_25CollectiveMainloopBwdSm80ILi2ELi2EN4cute5tupleIJNS5_1CILi64EEENS7_ILi128EEES8_EEENS_10bfloat16_tEfNS_4arch4Sm80ELb0ELb0ELb0ELb1ELb0ELb0ELb0ELb0ELi2ELi2ELi4ELi2ELb1EEENS1_21CollectiveEpilogueBwdISA_SB_SD_Li256ELb1ELb0ELi2EEENS1_19SingleTileSchedulerILb1ELb0ELb0ELi128EEEEEEEEEvNT_6ParamsE,@function
        .size           _ZN7cutlass13device_kernelIN5flash19enable_sm80_to_sm89INS1_16FlashAttnBwdSm80INS1_25CollectiveMainloopBwdSm80ILi2ELi2EN4cute5tupleIJNS5_1CILi64EEENS7_ILi128EEES8_EEENS_10bfloat16_tEfNS_4arch4Sm80ELb0ELb0ELb0ELb1ELb0ELb0ELb0ELb0ELi2ELi2ELi4ELi2ELb1EEENS1_21CollectiveEpilogueBwdISA_SB_SD_Li256ELb1ELb0ELi2EEENS1_19SingleTileSchedulerILb1ELb0ELb0ELi128EEEEEEEEEvNT_6ParamsE,(.L_x_90 - _ZN7cutlass13device_kernelIN5flash19enable_sm80_to_sm89INS1_16FlashAttnBwdSm80INS1_25CollectiveMainloopBwdSm80ILi2ELi2EN4cute5tupleIJNS5_1CILi64EEENS7_ILi128EEES8_EEENS_10bfloat16_tEfNS_4arch4Sm80ELb0ELb0ELb0ELb1ELb0ELb0ELb0ELb0ELi2ELi2ELi4ELi2ELb1EEENS1_21CollectiveEpilogueBwdISA_SB_SD_Li256ELb1ELb0ELi2EEENS1_19SingleTileSchedulerILb1ELb0ELb0ELi128EEEEEEEEEvNT_6ParamsE)
        .other          _ZN7cutlass13device_kernelIN5flash19enable_sm80_to_sm89INS1_16FlashAttnBwdSm80INS1_25CollectiveMainloopBwdSm80ILi2ELi2EN4cute5tupleIJNS5_1CILi64EEENS7_ILi128EEES8_EEENS_10bfloat16_tEfNS_4arch4Sm80ELb0ELb0ELb0ELb1ELb0ELb0ELb0ELb0ELi2ELi2ELi4ELi2ELb1EEENS1_21CollectiveEpilogueBwdISA_SB_SD_Li256ELb1ELb0ELi2EEENS1_19SingleTileSchedulerILb1ELb0ELb0ELi128EEEEEEEEEvNT_6ParamsE,@"STO_CUDA_ENTRY STV_DEFAULT"
_ZN7cutlass13device_kernelIN5flash19enable_sm80_to_sm89INS1_16FlashAttnBwdSm80INS1_25CollectiveMainloopBwdSm80ILi2ELi2EN4cute5tupleIJNS5_1CILi64EEENS7_ILi128EEES8_EEENS_10bfloat16_tEfNS_4arch4Sm80ELb0ELb0ELb0ELb1ELb0ELb0ELb0ELb0ELi2ELi2ELi4ELi2ELb1EEENS1_21CollectiveEpilogueBwdISA_SB_SD_Li256ELb1ELb0ELi2EEENS1_19SingleTileSchedulerILb1ELb0ELb0ELi128EEEEEEEEEvNT_6ParamsE:
[----:B------:R-:W-:Y:S01]  /*0000*/  LDC R1, c[0x0][0x28] ;  /* 0x00000a00ff017b82 */ /* 0x000fe20000000800 */
[----:B------:R-:W-:Y:S05]  /*0010*/  EXIT ;  /* 0x000000000000794d */ /* 0x000fea0003800000 */
.L_x_4:
        /* <DEDUP_REMOVED lines=14> */
.L_x_90:


//--------------------- .text._ZN7cutlass13device_kernelIN5flash19enable_sm80_to_sm89INS1_16FlashAttnBwdSm80INS1_25CollectiveMainloopBwdSm80ILi2ELi2EN4cute5tupleIJNS5_1CILi64EEENS7_ILi128EEES8_EEENS_10bfloat16_tEfNS_4arch4Sm80ELb0ELb0ELb0ELb1ELb1ELb0ELb0ELb0ELi2ELi2ELi4ELi2ELb1EEENS1_21CollectiveEpilogueBwdISA_SB_SD_Li256ELb1ELb0ELi2EEENS1_19SingleTileSchedulerILb1ELb0ELb0ELi128EEEEEEEEEvNT_6ParamsE --------------------------
	.section	.text._ZN7cutlass13device_kernelIN5flash19enable_sm80_to_sm89INS1_16FlashAttnBwdSm80INS1_25CollectiveMainloopBwdSm80ILi2ELi2EN4cute5tupleIJNS5_1CILi64EEENS7_ILi128EEES8_EEENS_10bfloat16_tEfNS_4arch4Sm80ELb0ELb0ELb0ELb1ELb1ELb0ELb0ELb0ELi2ELi2ELi4ELi2ELb1EEENS1_21CollectiveEpilogueBwdISA_SB_SD_Li256ELb1ELb0ELi2EEENS1_19SingleTileSchedulerILb1ELb0ELb0ELi128EEEEEEEEEvNT_6ParamsE,"ax",@progbits
	.align	128
.text._ZN7cutlass13device_kernelIN5flash19enable_sm80_to_sm89INS1_16FlashAttnBwdSm80INS1_25CollectiveMainloopBwdSm80ILi2ELi2EN4cute5tupleIJNS5_1CILi64EEENS7_ILi128EEES8_EEENS_10bfloat16_tEfNS_4arch4Sm80ELb0ELb0ELb0ELb1ELb1ELb0ELb0ELb0ELi2ELi2ELi4ELi2ELb1EEENS1_21CollectiveEpilogueBwdISA_SB_SD_Li256ELb1ELb0ELi2EEENS1_19SingleTileSchedulerILb1ELb0ELb0ELi128EEEEEEEEEvNT_6ParamsE:
        .type           _ZN7cutlass13device_kernelIN5flash19enable_sm80_to_sm89INS1_16FlashAttnBwdSm80INS1_25CollectiveMainloopBwdSm80ILi2ELi2EN4cute5tupleIJNS5_1CILi64EEENS7_ILi128EEES8_EEENS_10bfloat16_tEfNS_4arch4Sm80ELb0ELb0ELb0ELb1ELb1ELb0ELb0ELb0ELi2ELi2ELi4ELi2ELb1EEENS1_21CollectiveEpilogueBwdISA_SB_SD_Li256ELb1ELb0ELi2EEENS1_19SingleTileSchedulerILb1ELb0ELb0ELi128EEEEEEEEEvNT_6ParamsE,@function
        .size           _ZN7cutlass13device_kernelIN5flash19enable_sm80_to_sm89INS1_16FlashAttnBwdSm80INS1_25CollectiveMainloopBwdSm80ILi2ELi2EN4cute5tupleIJNS5_1CILi64EEENS7_ILi128EEES8_EEENS_10bfloat16_tEfNS_4arch4Sm80ELb0ELb0ELb0ELb1ELb1ELb0ELb0ELb0ELi2ELi2ELi4ELi2ELb1EEENS1_21CollectiveEpilogueBwdISA_SB_SD_Li256ELb1ELb0ELi2EEENS1_19SingleTileSchedulerILb1ELb0ELb0ELi128EEEEEEEEEvNT_6ParamsE,(.L_x_91 - _ZN7cutlass13device_kernelIN5flash19enable_sm80_to_sm89INS1_16FlashAttnBwdSm80INS1_25CollectiveMainloopBwdSm80ILi2ELi2EN4cute5tupleIJNS5_1CILi64EEENS7_ILi128EEES8_EEENS_10bfloat16_tEfNS_4arch4Sm80ELb0ELb0ELb0ELb1ELb1ELb0ELb0ELb0ELi2ELi2ELi4ELi2ELb1EEENS1_21CollectiveEpilogueBwdISA_SB_SD_Li256ELb1ELb0ELi2EEENS1_19SingleTileSchedulerILb1ELb0ELb0ELi128EEEEEEEEEvNT_6ParamsE)
        .other          _ZN7cutlass13device_kernelIN5flash19enable_sm80_to_sm89INS1_16FlashAttnBwdSm80INS1_25CollectiveMainloopBwdSm80ILi2ELi2EN4cute5tupleIJNS5_1CILi64EEENS7_ILi128EEES8_EEENS_10bfloat16_tEfNS_4arch4Sm80ELb0ELb0ELb0ELb1ELb1ELb0ELb0ELb0ELi2ELi2ELi4ELi2ELb1EEENS1_21CollectiveEpilogueBwdISA_SB_SD_Li256ELb1ELb0ELi2EEENS1_19SingleTileSchedulerILb1ELb0ELb0ELi128EEEEEEEEEvNT_6ParamsE,@"STO_CUDA_ENTRY STV_DEFAULT"
_ZN7cutlass13device_kernelIN5flash19enable_sm80_to_sm89INS1_16FlashAttnBwdSm80INS1_25CollectiveMainloopBwdSm80ILi2ELi2EN4cute5tupleIJNS5_1CILi64EEENS7_ILi128EEES8_EEENS_10bfloat16_tEfNS_4arch4Sm80ELb0ELb0ELb0ELb1ELb1ELb0ELb0ELb0ELi2ELi2ELi4ELi2ELb1EEENS1_21CollectiveEpilogueBwdISA_SB_SD_Li256ELb1ELb0ELi2EEENS1_19SingleTileSchedulerILb1ELb0ELb0ELi128EEEEEEEEEvNT_6ParamsE:
[----:B------:R-:W-:Y:S01]  /*0000*/  LDC R1, c[0x0][0x28] ;  /* 0x00000a00ff017b82 */ /* 0x000fe20000000800 */
[----:B------:R-:W-:Y:S05]  /*0010*/  EXIT ;  /* 0x000000000000794d */ /* 0x000fea0003800000 */
.L_x_5:
        /* <DEDUP_REMOVED lines=14> */
.L_x_91:


//--------------------- .text._ZN7cutlass13device_kernelIN5flash19enable_sm80_to_sm89INS1_16FlashAttnBwdSm80INS1_25CollectiveMainloopBwdSm80ILi2ELi2EN4cute5tupleIJNS5_1CILi64EEENS7_ILi128EEES8_EEENS_10bfloat16_tEfNS_4arch4Sm80ELb0ELb0ELb0ELb1ELb0ELb0ELb0ELb0ELi2ELi2ELi4ELi2ELb1EEENS1_24CollectiveEpilogueBwdGQAISA_fSD_Li256ELb1ELb0EEENS1_19SingleTileSchedulerILb1ELb0ELb0ELi128EEEEEEEEEvNT_6ParamsE --------------------------
	.section	.text._ZN7cutlass13device_kernelIN5flash19enable_sm80_to_sm89INS1_16FlashAttnBwdSm80INS1_25CollectiveMainloopBwdSm80ILi2ELi2EN4cute5tupleIJNS5_1CILi64EEENS7_ILi128EEES8_EEENS_10bfloat16_tEfNS_4arch4Sm80ELb0ELb0ELb0ELb1ELb0ELb0ELb0ELb0ELi2ELi2ELi4ELi2ELb1EEENS1_24CollectiveEpilogueBwdGQAISA_fSD_Li256ELb1ELb0EEENS1_19SingleTileSchedulerILb1ELb0ELb0ELi128EEEEEEEEEvNT_6ParamsE,"ax",@progbits
	.align	128
.text._ZN7cutlass13device_kernelIN5flash19enable_sm80_to_sm89INS1_16FlashAttnBwdSm80INS1_25CollectiveMainloopBwdSm80ILi2ELi2EN4cute5tupleIJNS5_1CILi64EEENS7_ILi128EEES8_EEENS_10bfloat16_tEfNS_4arch4Sm80ELb0ELb0ELb0ELb1ELb0ELb0ELb0ELb0ELi2ELi2ELi4ELi2ELb1EEENS1_24CollectiveEpilogueBwdGQAISA_fSD_Li256ELb1ELb0EEENS1_19SingleTileSchedulerILb1ELb0ELb0ELi128EEEEEEEEEvNT_6ParamsE:
        .type           _ZN7cutlass13device_kernelIN5flash19enable_sm80_to_sm89INS1_16FlashAttnBwdSm80INS1_25CollectiveMainloopBwdSm80ILi2ELi2EN4cute5tupleIJNS5_1CILi64EEENS7_ILi128EEES8_EEENS_10bfloat16_tEfNS_4arch4Sm80ELb0ELb0ELb0ELb1ELb0ELb0ELb0ELb0ELi2ELi2ELi4ELi2ELb1EEENS1_24CollectiveEpilogueBwdGQAISA_fSD_Li256ELb1ELb0EEENS1_19SingleTileSchedulerILb1ELb0ELb0ELi128EEEEEEEEEvNT_6ParamsE,@function
        .size           _ZN7cutlass13device_kernelIN5flash19enable_sm80_to_sm89INS1_16FlashAttnBwdSm80INS1_25CollectiveMainloopBwdSm80ILi2ELi2EN4cute5tupleIJNS5_1CILi64EEENS7_ILi128EEES8_EEENS_10bfloat16_tEfNS_4arch4Sm80ELb0ELb0ELb0ELb1ELb0ELb0ELb0ELb0ELi2ELi2ELi4ELi2ELb1EEENS1_24CollectiveEpilogueBwdGQAISA_fSD_Li256ELb1ELb0EEENS1_19SingleTileSchedulerILb1ELb0ELb0ELi128EEEEEEEEEvNT_6ParamsE,(.L_x_92 - _ZN7cutlass13device_kernelIN5flash19enable_sm80_to_sm89INS1_16FlashAttnBwdSm80INS1_25CollectiveMainloopBwdSm80ILi2ELi2EN4cute5tupleIJNS5_1CILi64EEENS7_ILi128EEES8_EEENS_10bfloat16_tEfNS_4arch4Sm80ELb0ELb0ELb0ELb1ELb0ELb0ELb0ELb0ELi2ELi2ELi4ELi2ELb1EEENS1_24CollectiveEpilogueBwdGQAISA_fSD_Li256ELb1ELb0EEENS1_19SingleTileSchedulerILb1ELb0ELb0ELi128EEEEEEEEEvNT_6ParamsE)
        .other          _ZN7cutlass13device_kernelIN5flash19enable_sm80_to_sm89INS1_16FlashAttnBwdSm80INS1_25CollectiveMainloopBwdSm80ILi2ELi2EN4cute5tupleIJNS5_1CILi64EEENS7_ILi128EEES8_EEENS_10bfloat16_tEfNS_4arch4Sm80ELb0ELb0ELb0ELb1ELb0ELb0ELb0ELb0ELi2ELi2ELi4ELi2ELb1EEENS1_24CollectiveEpilogueBwdGQAISA_fSD_Li256ELb1ELb0EEENS1_19SingleTileSchedulerILb1ELb0ELb0ELi128EEEEEEEEEvNT_6ParamsE,@"STO_CUDA_ENTRY STV_DEFAULT"
_ZN7cutlass13device_kernelIN5flash19enable_sm80_to_sm89INS1_16FlashAttnBwdSm80INS1_25CollectiveMainloopBwdSm80ILi2ELi2EN4cute5tupleIJNS5_1CILi64EEENS7_ILi128EEES8_EEENS_10bfloat16_tEfNS_4arch4Sm80ELb0ELb0ELb0ELb1ELb0ELb0ELb0ELb0ELi2ELi2ELi4ELi2ELb1EEENS1_24CollectiveEpilogueBwdGQAISA_fSD_Li256ELb1ELb0EEENS1_19SingleTileSchedulerILb1ELb0ELb0ELi128EEEEEEEEEvNT_6ParamsE:
[----:B------:R-:W-:Y:S01]  /*0000*/  LDC R1, c[0x0][0x28] ;  /* 0x00000a00ff017b82 */ /* 0x000fe20000000800 */
[----:B------:R-:W-:Y:S05]  /*0010*/  EXIT ;  /* 0x000000000000794d */ /* 0x000fea0003800000 */
.L_x_6:
        /* <DEDUP_REMOVED lines=14> */
.L_x_92:


//--------------------- .text._ZN7cutlass13device_kernelIN5flash19enable_sm80_to_sm89INS1_16FlashAttnBwdSm80INS1_25CollectiveMainloopBwdSm80ILi2ELi2EN4cute5tupleIJNS5_1CILi64EEENS7_ILi128EEES8_EEENS_10bfloat16_tEfNS_4arch4Sm80ELb0ELb0ELb0ELb1ELb1ELb0ELb0ELb0ELi2ELi2ELi4ELi2ELb1EEENS1_24CollectiveEpilogueBwdGQAISA_fSD_Li256ELb1ELb1EEENS1_19SingleTileSchedulerILb1ELb0ELb0ELi128EEEEEEEEEvNT_6ParamsE --------------------------
	.section	.text._ZN7cutlass13device_kernelIN5flash19enable_sm80_to_sm89INS1_16FlashAttnBwdSm80INS1_25CollectiveMainloopBwdSm80ILi2ELi2EN4cute5tupleIJNS5_1CILi64EEENS7_ILi128EEES8_EEENS_10bfloat16_tEfNS_4arch4Sm80ELb0ELb0ELb0ELb1ELb1ELb0ELb0ELb0ELi2ELi2ELi4ELi2ELb1EEENS1_24CollectiveEpilogueBwdGQAISA_fSD_Li256ELb1ELb1EEENS1_19SingleTileSchedulerILb1ELb0ELb0ELi128EEEEEEEEEvNT_6ParamsE,"ax",@progbits
	.align	128
.text._ZN7cutlass13device_kernelIN5flash19enable_sm80_to_sm89INS1_16FlashAttnBwdSm80INS1_25CollectiveMainloopBwdSm80ILi2ELi2EN4cute5tupleIJNS5_1CILi64EEENS7_ILi128EEES8_EEENS_10bfloat16_tEfNS_4arch4Sm80ELb0ELb0ELb0ELb1ELb1ELb0ELb0ELb0ELi2ELi2ELi4ELi2ELb1EEENS1_24CollectiveEpilogueBwdGQAISA_fSD_Li256ELb1ELb1EEENS1_19SingleTileSchedulerILb1ELb0ELb0ELi128EEEEEEEEEvNT_6ParamsE:
        .type           _ZN7cutlass13device_kernelIN5flash19enable_sm80_to_sm89INS1_16FlashAttnBwdSm80INS1_25CollectiveMainloopBwdSm80ILi2ELi2EN4cute5tupleIJNS5_1CILi64EEENS7_ILi128EEES8_EEENS_10bfloat16_tEfNS_4arch4Sm80ELb0ELb0ELb0ELb1ELb1ELb0ELb0ELb0ELi2ELi2ELi4ELi2ELb1EEENS1_24CollectiveEpilogueBwdGQAISA_fSD_Li256ELb1ELb1EEENS1_19SingleTileSchedulerILb1ELb0ELb0ELi128EEEEEEEEEvNT_6ParamsE,@function
        .size           _ZN7cutlass13device_kernelIN5flash19enable_sm80_to_sm89INS1_16FlashAttnBwdSm80INS1_25CollectiveMainloopBwdSm80ILi2ELi2EN4cute5tupleIJNS5_1CILi64EEENS7_ILi128EEES8_EEENS_10bfloat16_tEfNS_4arch4Sm80ELb0ELb0ELb0ELb1ELb1ELb0ELb0ELb0ELi2ELi2ELi4ELi2ELb1EEENS1_24CollectiveEpilogueBwdGQAISA_fSD_Li256ELb1ELb1EEENS1_19SingleTileSchedulerILb1ELb0ELb0ELi128EEEEEEEEEvNT_6ParamsE,(.L_x_93 - _ZN7cutlass13device_kernelIN5flash19enable_sm80_to_sm89INS1_16FlashAttnBwdSm80INS1_25CollectiveMainloopBwdSm80ILi2ELi2EN4cute5tupleIJNS5_1CILi64EEENS7_ILi128EEES8_EEENS_10bfloat16_tEfNS_4arch4Sm80ELb0ELb0ELb0ELb1ELb1ELb0ELb0ELb0ELi2ELi2ELi4ELi2ELb1EEENS1_24CollectiveEpilogueBwdGQAISA_fSD_Li256ELb1ELb1EEENS1_19SingleTileSchedulerILb1ELb0ELb0ELi128EEEEEEEEEvNT_6ParamsE)
        .other          _ZN7cutlass13device_kernelIN5flash19enable_sm80_to_sm89INS1_16FlashAttnBwdSm80INS1_25CollectiveMainloopBwdSm80ILi2ELi2EN4cute5tupleIJNS5_1CILi64EEENS7_ILi128EEES8_EEENS_10bfloat16_tEfNS_4arch4Sm80ELb0ELb0ELb0ELb1ELb1ELb0ELb0ELb0ELi2ELi2ELi4ELi2ELb1EEENS1_24CollectiveEpilogueBwdGQAISA_fSD_Li256ELb1ELb1EEENS1_19SingleTileSchedulerILb1ELb0ELb0ELi128EEEEEEEEEvNT_6ParamsE,@"STO_CUDA_ENTRY STV_DEFAULT"
_ZN7cutlass13device_kernelIN5flash19enable_sm80_to_sm89INS1_16FlashAttnBwdSm80INS1_25CollectiveMainloopBwdSm80ILi2ELi2EN4cute5tupleIJNS5_1CILi64EEENS7_ILi128EEES8_EEENS_10bfloat16_tEfNS_4arch4Sm80ELb0ELb0ELb0ELb1ELb1ELb0ELb0ELb0ELi2ELi2ELi4ELi2ELb1EEENS1_24CollectiveEpilogueBwdGQAISA_fSD_Li256ELb1ELb1EEENS1_19SingleTileSchedulerILb1ELb0ELb0ELi128EEEEEEEEEvNT_6ParamsE:
[----:B------:R-:W-:Y:S01]  /*0000*/  LDC R1, c[0x0][0x28] ;  /* 0x00000a00ff017b82 */ /* 0x000fe20000000800 */
[----:B------:R-:W-:Y:S05]  /*0010*/  EXIT ;  /* 0x000000000000794d */ /* 0x000fea0003800000 */
.L_x_7:
        /* <DEDUP_REMOVED lines=14> */
.L_x_93:


//--------------------- .text._ZN7cutlass13device_kernelIN5flash19enable_sm80_to_sm89INS1_16FlashAttnBwdSm80INS1_25CollectiveMainloopBwdSm80ILi2ELi2EN4cute5tupleIJNS5_1CILi64EEENS7_ILi128EEES8_EEENS_10bfloat16_tEfNS_4arch4Sm80ELb0ELb1ELb0ELb0ELb0ELb0ELb0ELb0ELi2ELi2ELi4ELi2ELb1EEENS1_21CollectiveEpilogueBwdISA_SB_SD_Li256ELb0ELb0ELi2EEENS1_19SingleTileSchedulerILb0ELb0ELb0ELi128EEEEEEEEEvNT_6ParamsE --------------------------
	.section	.text._ZN7cutlass13device_kernelIN5flash19enable_sm80_to_sm89INS1_16FlashAttnBwdSm80INS1_25CollectiveMainloopBwdSm80ILi2ELi2EN4cute5tupleIJNS5_1CILi64EEENS7_ILi128EEES8_EEENS_10bfloat16_tEfNS_4arch4Sm80ELb0ELb1ELb0ELb0ELb0ELb0ELb0ELb0ELi2ELi2ELi4ELi2ELb1EEENS1_21CollectiveEpilogueBwdISA_SB_SD_Li256ELb0ELb0ELi2EEENS1_19SingleTileSchedulerILb0ELb0ELb0ELi128EEEEEEEEEvNT_6ParamsE,"ax",@progbits
	.align	128
.text._ZN7cutlass13device_kernelIN5flash19enable_sm80_to_sm89INS1_16FlashAttnBwdSm80INS1_25CollectiveMainloopBwdSm80ILi2ELi2EN4cute5tupleIJNS5_1CILi64EEENS7_ILi128EEES8_EEENS_10bfloat16_tEfNS_4arch4Sm80ELb0ELb1ELb0ELb0ELb0ELb0ELb0ELb0ELi2ELi2ELi4ELi2ELb1EEENS1_21CollectiveEpilogueBwdISA_SB_SD_Li256ELb0ELb0ELi2EEENS1_19SingleTileSchedulerILb0ELb0ELb0ELi128EEEEEEEEEvNT_6ParamsE:
        .type           _ZN7cutlass13device_kernelIN5flash19enable_sm80_to_sm89INS1_16FlashAttnBwdSm80INS1_25CollectiveMainloopBwdSm80ILi2ELi2EN4cute5tupleIJNS5_1CILi64EEENS7_ILi128EEES8_EEENS_10bfloat16_tEfNS_4arch4Sm80ELb0ELb1ELb0ELb0ELb0ELb0ELb0ELb0ELi2ELi2ELi4ELi2ELb1EEENS1_21CollectiveEpilogueBwdISA_SB_SD_Li256ELb0ELb0ELi2EEENS1_19SingleTileSchedulerILb0ELb0ELb0ELi128EEEEEEEEEvNT_6ParamsE,@function
        .size           _ZN7cutlass13device_kernelIN5flash19enable_sm80_to_sm89INS1_16FlashAttnBwdSm80INS1_25CollectiveMainloopBwdSm80ILi2ELi2EN4cute5tupleIJNS5_1CILi64EEENS7_ILi128EEES8_EEENS_10bfloat16_tEfNS_4arch4Sm80ELb0ELb1ELb0ELb0ELb0ELb0ELb0ELb0ELi2ELi2ELi4ELi2ELb1EEENS1_21CollectiveEpilogueBwdISA_SB_SD_Li256ELb0ELb0ELi2EEENS1_19SingleTileSchedulerILb0ELb0ELb0ELi128EEEEEEEEEvNT_6ParamsE,(.L_x_94 - _ZN7cutlass13device_kernelIN5flash19enable_sm80_to_sm89INS1_16FlashAttnBwdSm80INS1_25CollectiveMainloopBwdSm80ILi2ELi2EN4cute5tupleIJNS5_1CILi64EEENS7_ILi128EEES8_EEENS_10bfloat16_tEfNS_4arch4Sm80ELb0ELb1ELb0ELb0ELb0ELb0ELb0ELb0ELi2ELi2ELi4ELi2ELb1EEENS1_21CollectiveEpilogueBwdISA_SB_SD_Li256ELb0ELb0ELi2EEENS1_19SingleTileSchedulerILb0ELb0ELb0ELi128EEEEEEEEEvNT_6ParamsE)
        .other          _ZN7cutlass13device_kernelIN5flash19enable_sm80_to_sm89INS1_16FlashAttnBwdSm80INS1_25CollectiveMainloopBwdSm80ILi2ELi2EN4cute5tupleIJNS5_1CILi64EEENS7_ILi128EEES8_EEENS_10bfloat16_tEfNS_4arch4Sm80ELb0ELb1ELb0ELb0ELb0ELb0ELb0ELb0ELi2ELi2ELi4ELi2ELb1EEENS1_21CollectiveEpilogueBwdISA_SB_SD_Li256ELb0ELb0ELi2EEENS1_19SingleTileSchedulerILb0ELb0ELb0ELi128EEEEEEEEEvNT_6ParamsE,@"STO_CUDA_ENTRY STV_DEFAULT"
_ZN7cutlass13device_kernelIN5flash19enable_sm80_to_sm89INS1_16FlashAttnBwdSm80INS1_25CollectiveMainloopBwdSm80ILi2ELi2EN4cute5tupleIJNS5_1CILi64EEENS7_ILi128EEES8_EEENS_10bfloat16_tEfNS_4arch4Sm80ELb0ELb1ELb0ELb0ELb0ELb0ELb0ELb0ELi2ELi2ELi4ELi2ELb1EEENS1_21CollectiveEpilogueBwdISA_SB_SD_Li256ELb0ELb0ELi2EEENS1_19SingleTileSchedulerILb0ELb0ELb0ELi128EEEEEEEEEvNT_6ParamsE:
[----:B------:R-:W-:Y:S01]  /*0000*/  LDC R1, c[0x0][0x28] ;  /* 0x00000a00ff017b82 */ /* 0x000fe20000000800 */
[----:B------:R-:W-:Y:S05]  /*0010*/  EXIT ;  /* 0x000000000000794d */ /* 0x000fea0003800000 */
.L_x_8:
        /* <DEDUP_REMOVED lines=14> */
.L_x_94:


//--------------------- .text._ZN7cutlass13device_kernelIN5flash19enable_sm80_to_sm89INS1_16FlashAttnBwdSm80INS1_25CollectiveMainloopBwdSm80ILi2ELi2EN4cute5tupleIJNS5_1CILi64EEENS7_ILi128EEES8_EEENS_10bfloat16_tEfNS_4arch4Sm80ELb0ELb1ELb0ELb0ELb1ELb0ELb0ELb0ELi2ELi2ELi4ELi2ELb1EEENS1_21CollectiveEpilogueBwdISA_SB_SD_Li256ELb0ELb0ELi2EEENS1_19SingleTileSchedulerILb0ELb0ELb0ELi128EEEEEEEEEvNT_6ParamsE --------------------------
	.section	.text._ZN7cutlass13device_kernelIN5flash19enable_sm80_to_sm89INS1_16FlashAttnBwdSm80INS1_25CollectiveMainloopBwdSm80ILi2ELi2EN4cute5tupleIJNS5_1CILi64EEENS7_ILi128EEES8_EEENS_10bfloat16_tEfNS_4arch4Sm80ELb0ELb1ELb0ELb0ELb1ELb0ELb0ELb0ELi2ELi2ELi4ELi2ELb1EEENS1_21CollectiveEpilogueBwdISA_SB_SD_Li256ELb0ELb0ELi2EEENS1_19SingleTileSchedulerILb0ELb0ELb0ELi128EEEEEEEEEvNT_6ParamsE,"ax",@progbits
	.align	128
.text._ZN7cutlass13device_kernelIN5flash19enable_sm80_to_sm89INS1_16FlashAttnBwdSm80INS1_25CollectiveMainloopBwdSm80ILi2ELi2EN4cute5tupleIJNS5_1CILi64EEENS7_ILi128EEES8_EEENS_10bfloat16_tEfNS_4arch4Sm80ELb0ELb1ELb0ELb0ELb1ELb0ELb0ELb0ELi2ELi2ELi4ELi2ELb1EEENS1_21CollectiveEpilogueBwdISA_SB_SD_Li256ELb0ELb0ELi2EEENS1_19SingleTileSchedulerILb0ELb0ELb0ELi128EEEEEEEEEvNT_6ParamsE:
        .type           _ZN7cutlass13device_kernelIN5flash19enable_sm80_to_sm89INS1_16FlashAttnBwdSm80INS1_25CollectiveMainloopBwdSm80ILi2ELi2EN4cute5tupleIJNS5_1CILi64EEENS7_ILi128EEES8_EEENS_10bfloat16_tEfNS_4arch4Sm80ELb0ELb1ELb0ELb0ELb1ELb0ELb0ELb0ELi2ELi2ELi4ELi2ELb1EEENS1_21CollectiveEpilogueBwdISA_SB_SD_Li256ELb0ELb0ELi2EEENS1_19SingleTileSchedulerILb0ELb0ELb0ELi128EEEEEEEEEvNT_6ParamsE,@function
        .size           _ZN7cutlass13device_kernelIN5flash19enable_sm80_to_sm89INS1_16FlashAttnBwdSm80INS1_25CollectiveMainloopBwdSm80ILi2ELi2EN4cute5tupleIJNS5_1CILi64EEENS7_ILi128EEES8_EEENS_10bfloat16_tEfNS_4arch4Sm80ELb0ELb1ELb0ELb0ELb1ELb0ELb0ELb0ELi2ELi2ELi4ELi2ELb1EEENS1_21CollectiveEpilogueBwdISA_SB_SD_Li256ELb0ELb0ELi2EEENS1_19SingleTileSchedulerILb0ELb0ELb0ELi128EEEEEEEEEvNT_6ParamsE,(.L_x_95 - _ZN7cutlass13device_kernelIN5flash19enable_sm80_to_sm89INS1_16FlashAttnBwdSm80INS1_25CollectiveMainloopBwdSm80ILi2ELi2EN4cute5tupleIJNS5_1CILi64EEENS7_ILi128EEES8_EEENS_10bfloat16_tEfNS_4arch4Sm80ELb0ELb1ELb0ELb0ELb1ELb0ELb0ELb0ELi2ELi2ELi4ELi2ELb1EEENS1_21CollectiveEpilogueBwdISA_SB_SD_Li256ELb0ELb0ELi2EEENS1_19SingleTileSchedulerILb0ELb0ELb0ELi128EEEEEEEEEvNT_6ParamsE)
        .other          _ZN7cutlass13device_kernelIN5flash19enable_sm80_to_sm89INS1_16FlashAttnBwdSm80INS1_25CollectiveMainloopBwdSm80ILi2ELi2EN4cute5tupleIJNS5_1CILi64EEENS7_ILi128EEES8_EEENS_10bfloat16_tEfNS_4arch4Sm80ELb0ELb1ELb0ELb0ELb1ELb0ELb0ELb0ELi2ELi2ELi4ELi2ELb1EEENS1_21CollectiveEpilogueBwdISA_SB_SD_Li256ELb0ELb0ELi2EEENS1_19SingleTileSchedulerILb0ELb0ELb0ELi128EEEEEEEEEvNT_6ParamsE,@"STO_CUDA_ENTRY STV_DEFAULT"
_ZN7cutlass13device_kernelIN5flash19enable_sm80_to_sm89INS1_16FlashAttnBwdSm80INS1_25CollectiveMainloopBwdSm80ILi2ELi2EN4cute5tupleIJNS5_1CILi64EEENS7_ILi128EEES8_EEENS_10bfloat16_tEfNS_4arch4Sm80ELb0ELb1ELb0ELb0ELb1ELb0ELb0ELb0ELi2ELi2ELi4ELi2ELb1EEENS1_21CollectiveEpilogueBwdISA_SB_SD_Li256ELb0ELb0ELi2EEENS1_19SingleTileSchedulerILb0ELb0ELb0ELi128EEEEEEEEEvNT_6ParamsE:
[----:B------:R-:W-:Y:S01]  /*0000*/  LDC R1, c[0x0][0x28] ;  /* 0x00000a00ff017b82 */ /* 0x000fe20000000800 */
[----:B------:R-:W-:Y:S05]  /*0010*/  EXIT ;  /* 0x000000000000794d */ /* 0x000fea0003800000 */
.L_x_9:
        /* <DEDUP_REMOVED lines=14> */
.L_x_95:


//--------------------- .text._ZN7cutlass13device_kernelIN5flash19enable_sm80_to_sm89INS1_16FlashAttnBwdSm80INS1_25CollectiveMainloopBwdSm80ILi2ELi2EN4cute5tupleIJNS5_1CILi64EEENS7_ILi128EEES8_EEENS_10bfloat16_tEfNS_4arch4Sm80ELb0ELb1ELb0ELb0ELb0ELb0ELb0ELb0ELi2ELi2ELi4ELi2ELb1EEENS1_24CollectiveEpilogueBwdGQAISA_fSD_Li256ELb0ELb0EEENS1_19SingleTileSchedulerILb0ELb0ELb0ELi128EEEEEEEEEvNT_6ParamsE --------------------------
	.section	.text._ZN7cutlass13device_kernelIN5flash19enable_sm80_to_sm89INS1_16FlashAttnBwdSm80INS1_25CollectiveMainloopBwdSm80ILi2ELi2EN4cute5tupleIJNS5_1CILi64EEENS7_ILi128EEES8_EEENS_10bfloat16_tEfNS_4arch4Sm80ELb0ELb1ELb0ELb0ELb0ELb0ELb0ELb0ELi2ELi2ELi4ELi2ELb1EEENS1_24CollectiveEpilogueBwdGQAISA_fSD_Li256ELb0ELb0EEENS1_19SingleTileSchedulerILb0ELb0ELb0ELi128EEEEEEEEEvNT_6ParamsE,"ax",@progbits
	.align	128
.text._ZN7cutlass13device_kernelIN5flash19enable_sm80_to_sm89INS1_16FlashAttnBwdSm80INS1_25CollectiveMainloopBwdSm80ILi2ELi2EN4cute5tupleIJNS5_1CILi64EEENS7_ILi128EEES8_EEENS_10bfloat16_tEfNS_4arch4Sm80ELb0ELb1ELb0ELb0ELb0ELb0ELb0ELb0ELi2ELi2ELi4ELi2ELb1EEENS1_24CollectiveEpilogueBwdGQAISA_fSD_Li256ELb0ELb0EEENS1_19SingleTileSchedulerILb0ELb0ELb0ELi128EEEEEEEEEvNT_6ParamsE:
        .type           _ZN7cutlass13device_kernelIN5flash19enable_sm80_to_sm89INS1_16FlashAttnBwdSm80INS1_25CollectiveMainloopBwdSm80ILi2ELi2EN4cute5tupleIJNS5_1CILi64EEENS7_ILi128EEES8_EEENS_10bfloat16_tEfNS_4arch4Sm80ELb0ELb1ELb0ELb0ELb0ELb0ELb0ELb0ELi2ELi2ELi4ELi2ELb1EEENS1_24CollectiveEpilogueBwdGQAISA_fSD_Li256ELb0ELb0EEENS1_19SingleTileSchedulerILb0ELb0ELb0ELi128EEEEEEEEEvNT_6ParamsE,@function
        .size           _ZN7cutlass13device_kernelIN5flash19enable_sm80_to_sm89INS1_16FlashAttnBwdSm80INS1_25CollectiveMainloopBwdSm80ILi2ELi2EN4cute5tupleIJNS5_1CILi64EEENS7_ILi128EEES8_EEENS_10bfloat16_tEfNS_4arch4Sm80ELb0ELb1ELb0ELb0ELb0ELb0ELb0ELb0ELi2ELi2ELi4ELi2ELb1EEENS1_24CollectiveEpilogueBwdGQAISA_fSD_Li256ELb0ELb0EEENS1_19SingleTileSchedulerILb0ELb0ELb0ELi128EEEEEEEEEvNT_6ParamsE,(.L_x_96 - _ZN7cutlass13device_kernelIN5flash19enable_sm80_to_sm89INS1_16FlashAttnBwdSm80INS1_25CollectiveMainloopBwdSm80ILi2ELi2EN4cute5tupleIJNS5_1CILi64EEENS7_ILi128EEES8_EEENS_10bfloat16_tEfNS_4arch4Sm80ELb0ELb1ELb0ELb0ELb0ELb0ELb0ELb0ELi2ELi2ELi4ELi2ELb1EEENS1_24CollectiveEpilogueBwdGQAISA_fSD_Li256ELb0ELb0EEENS1_19SingleTileSchedulerILb0ELb0ELb0ELi128EEEEEEEEEvNT_6ParamsE)
        .other          _ZN7cutlass13device_kernelIN5flash19enable_sm80_to_sm89INS1_16FlashAttnBwdSm80INS1_25CollectiveMainloopBwdSm80ILi2ELi2EN4cute5tupleIJNS5_1CILi64EEENS7_ILi128EEES8_EEENS_10bfloat16_tEfNS_4arch4Sm80ELb0ELb1ELb0ELb0ELb0ELb0ELb0ELb0ELi2ELi2ELi4ELi2ELb1EEENS1_24CollectiveEpilogueBwdGQAISA_fSD_Li256ELb0ELb0EEENS1_19SingleTileSchedulerILb0ELb0ELb0ELi128EEEEEEEEEvNT_6ParamsE,@"STO_CUDA_ENTRY STV_DEFAULT"
_ZN7cutlass13device_kernelIN5flash19enable_sm80_to_sm89INS1_16FlashAttnBwdSm80INS1_25CollectiveMainloopBwdSm80ILi2ELi2EN4cute5tupleIJNS5_1CILi64EEENS7_ILi128EEES8_EEENS_10bfloat16_tEfNS_4arch4Sm80ELb0ELb1ELb0ELb0ELb0ELb0ELb0ELb0ELi2ELi2ELi4ELi2ELb1EEENS1_24CollectiveEpilogueBwdGQAISA_fSD_Li256ELb0ELb0EEENS1_19SingleTileSchedulerILb0ELb0ELb0ELi128EEEEEEEEEvNT_6ParamsE:
[----:B------:R-:W-:Y:S01]  /*0000*/  LDC R1, c[0x0][0x28] ;  /* 0x00000a00ff017b82 */ /* 0x000fe20000000800 */
[----:B------:R-:W-:Y:S05]  /*0010*/  EXIT ;  /* 0x000000000000794d */ /* 0x000fea0003800000 */
.L_x_10:
        /* <DEDUP_REMOVED lines=14> */
.L_x_96:


//--------------------- .text._ZN7cutlass13device_kernelIN5flash19enable_sm80_to_sm89INS1_16FlashAttnBwdSm80INS1_25CollectiveMainloopBwdSm80ILi2ELi2EN4cute5tupleIJNS5_1CILi64EEENS7_ILi128EEES8_EEENS_10bfloat16_tEfNS_4arch4Sm80ELb0ELb1ELb0ELb0ELb1ELb0ELb0ELb0ELi2ELi2ELi4ELi2ELb1EEENS1_24CollectiveEpilogueBwdGQAISA_fSD_Li256ELb0ELb1EEENS1_19SingleTileSchedulerILb0ELb0ELb0ELi128EEEEEEEEEvNT_6ParamsE --------------------------
	.section	.text._ZN7cutlass13device_kernelIN5flash19enable_sm80_to_sm89INS1_16FlashAttnBwdSm80INS1_25CollectiveMainloopBwdSm80ILi2ELi2EN4cute5tupleIJNS5_1CILi64EEENS7_ILi128EEES8_EEENS_10bfloat16_tEfNS_4arch4Sm80ELb0ELb1ELb0ELb0ELb1ELb0ELb0ELb0ELi2ELi2ELi4ELi2ELb1EEENS1_24CollectiveEpilogueBwdGQAISA_fSD_Li256ELb0ELb1EEENS1_19SingleTileSchedulerILb0ELb0ELb0ELi128EEEEEEEEEvNT_6ParamsE,"ax",@progbits
	.align	128
.text._ZN7cutlass13device_kernelIN5flash19enable_sm80_to_sm89INS1_16FlashAttnBwdSm80INS1_25CollectiveMainloopBwdSm80ILi2ELi2EN4cute5tupleIJNS5_1CILi64EEENS7_ILi128EEES8_EEENS_10bfloat16_tEfNS_4arch4Sm80ELb0ELb1ELb0ELb0ELb1ELb0ELb0ELb0ELi2ELi2ELi4ELi2ELb1EEENS1_24CollectiveEpilogueBwdGQAISA_fSD_Li256ELb0ELb1EEENS1_19SingleTileSchedulerILb0ELb0ELb0ELi128EEEEEEEEEvNT_6ParamsE:
        .type           _ZN7cutlass13device_kernelIN5flash19enable_sm80_to_sm89INS1_16FlashAttnBwdSm80INS1_25CollectiveMainloopBwdSm80ILi2ELi2EN4cute5tupleIJNS5_1CILi64EEENS7_ILi128EEES8_EEENS_10bfloat16_tEfNS_4arch4Sm80ELb0ELb1ELb0ELb0ELb1ELb0ELb0ELb0ELi2ELi2ELi4ELi2ELb1EEENS1_24CollectiveEpilogueBwdGQAISA_fSD_Li256ELb0ELb1EEENS1_19SingleTileSchedulerILb0ELb0ELb0ELi128EEEEEEEEEvNT_6ParamsE,@function
        .size           _ZN7cutlass13device_kernelIN5flash19enable_sm80_to_sm89INS1_16FlashAttnBwdSm80INS1_25CollectiveMainloopBwdSm80ILi2ELi2EN4cute5tupleIJNS5_1CILi64EEENS7_ILi128EEES8_EEENS_10bfloat16_tEfNS_4arch4Sm80ELb0ELb1ELb0ELb0ELb1ELb0ELb0ELb0ELi2ELi2ELi4ELi2ELb1EEENS1_24CollectiveEpilogueBwdGQAISA_fSD_Li256ELb0ELb1EEENS1_19SingleTileSchedulerILb0ELb0ELb0ELi128EEEEEEEEEvNT_6ParamsE,(.L_x_97 - _ZN7cutlass13device_kernelIN5flash19enable_sm80_to_sm89INS1_16FlashAttnBwdSm80INS1_25CollectiveMainloopBwdSm80ILi2ELi2EN4cute5tupleIJNS5_1CILi64EEENS7_ILi128EEES8_EEENS_10bfloat16_tEfNS_4arch4Sm80ELb0ELb1ELb0ELb0ELb1ELb0ELb0ELb0ELi2ELi2ELi4ELi2ELb1EEENS1_24CollectiveEpilogueBwdGQAISA_fSD_Li256ELb0ELb1EEENS1_19SingleTileSchedulerILb0ELb0ELb0ELi128EEEEEEEEEvNT_6ParamsE)
        .other          _ZN7cutlass13device_kernelIN5flash19enable_sm80_to_sm89INS1_16FlashAttnBwdSm80INS1_25CollectiveMainloopBwdSm80ILi2ELi2EN4cute5tupleIJNS5_1CILi64EEENS7_ILi128EEES8_EEENS_10bfloat16_tEfNS_4arch4Sm80ELb0ELb1ELb0ELb0ELb1ELb0ELb0ELb0ELi2ELi2ELi4ELi2ELb1EEENS1_24CollectiveEpilogueBwdGQAISA_fSD_Li256ELb0ELb1EEENS1_19SingleTileSchedulerILb0ELb0ELb0ELi128EEEEEEEEEvNT_6ParamsE,@"STO_CUDA_ENTRY STV_DEFAULT"
_ZN7cutlass13device_kernelIN5flash19enable_sm80_to_sm89INS1_16FlashAttnBwdSm80INS1_25CollectiveMainloopBwdSm80ILi2ELi2EN4cute5tupleIJNS5_1CILi64EEENS7_ILi128EEES8_EEENS_10bfloat16_tEfNS_4arch4Sm80ELb0ELb1ELb0ELb0ELb1ELb0ELb0ELb0ELi2ELi2ELi4ELi2ELb1EEENS1_24CollectiveEpilogueBwdGQAISA_fSD_Li256ELb0ELb1EEENS1_19SingleTileSchedulerILb0ELb0ELb0ELi128EEEEEEEEEvNT_6ParamsE:
[----:B------:R-:W-:Y:S01]  /*0000*/  LDC R1, c[0x0][0x28] ;  /* 0x00000a00ff017b82 */ /* 0x000fe20000000800 */
[----:B------:R-:W-:Y:S05]  /*0010*/  EXIT ;  /* 0x000000000000794d */ /* 0x000fea0003800000 */
.L_x_11:
        /* <DEDUP_REMOVED lines=14> */
.L_x_97:


//--------------------- .text._ZN7cutlass13device_kernelIN5flash19enable_sm80_to_sm89INS1_16FlashAttnBwdSm80INS1_25CollectiveMainloopBwdSm80ILi2ELi2EN4cute5tupleIJNS5_1CILi64EEENS7_ILi128EEES8_EEENS_10bfloat16_tEfNS_4arch4Sm80ELb0ELb1ELb0ELb1ELb0ELb0ELb0ELb0ELi2ELi2ELi4ELi2ELb1EEENS1_21CollectiveEpilogueBwdISA_SB_SD_Li256ELb1ELb0ELi2EEENS1_19SingleTileSchedulerILb1ELb0ELb0ELi128EEEEEEEEEvNT_6ParamsE --------------------------
	.section	.text._ZN7cutlass13device_kernelIN5flash19enable_sm80_to_sm89INS1_16FlashAttnBwdSm80INS1_25CollectiveMainloopBwdSm80ILi2ELi2EN4cute5tupleIJNS5_1CILi64EEENS7_ILi128EEES8_EEENS_10bfloat16_tEfNS_4arch4Sm80ELb0ELb1ELb0ELb1ELb0ELb0ELb0ELb0ELi2ELi2ELi4ELi2ELb1EEENS1_21CollectiveEpilogueBwdISA_SB_SD_Li256ELb1ELb0ELi2EEENS1_19SingleTileSchedulerILb1ELb0ELb0ELi128EEEEEEEEEvNT_6ParamsE,"ax",@progbits
	.align	128
.text._ZN7cutlass13device_kernelIN5flash19enable_sm80_to_sm89INS1_16FlashAttnBwdSm80INS1_25CollectiveMainloopBwdSm80ILi2ELi2EN4cute5tupleIJNS5_1CILi64EEENS7_ILi128EEES8_EEENS_10bfloat16_tEfNS_4arch4Sm80ELb0ELb1ELb0ELb1ELb0ELb0ELb0ELb0ELi2ELi2ELi4ELi2ELb1EEENS1_21CollectiveEpilogueBwdISA_SB_SD_Li256ELb1ELb0ELi2EEENS1_19SingleTileSchedulerILb1ELb0ELb0ELi128EEEEEEEEEvNT_6ParamsE:
        .type           _ZN7cutlass13device_kernelIN5flash19enable_sm80_to_sm89INS1_16FlashAttnBwdSm80INS1_25CollectiveMainloopBwdSm80ILi2ELi2EN4cute5tupleIJNS5_1CILi64EEENS7_ILi128EEES8_EEENS_10bfloat16_tEfNS_4arch4Sm80ELb0ELb1ELb0ELb1ELb0ELb0ELb0ELb0ELi2ELi2ELi4ELi2ELb1EEENS1_21CollectiveEpilogueBwdISA_SB_SD_Li256ELb1ELb0ELi2EEENS1_19SingleTileSchedulerILb1ELb0ELb0ELi128EEEEEEEEEvNT_6ParamsE,@function
        .size           _ZN7cutlass13device_kernelIN5flash19enable_sm80_to_sm89INS1_16FlashAttnBwdSm80INS1_25CollectiveMainloopBwdSm80ILi2ELi2EN4cute5tupleIJNS5_1CILi64EEENS7_ILi128EEES8_EEENS_10bfloat16_tEfNS_4arch4Sm80ELb0ELb1ELb0ELb1ELb0ELb0ELb0ELb0ELi2ELi2ELi4ELi2ELb1EEENS1_21CollectiveEpilogueBwdISA_SB_SD_Li256ELb1ELb0ELi2EEENS1_19SingleTileSchedulerILb1ELb0ELb0ELi128EEEEEEEEEvNT_6ParamsE,(.L_x_98 - _ZN7cutlass13device_kernelIN5flash19enable_sm80_to_sm89INS1_16FlashAttnBwdSm80INS1_25CollectiveMainloopBwdSm80ILi2ELi2EN4cute5tupleIJNS5_1CILi64EEENS7_ILi128EEES8_EEENS_10bfloat16_tEfNS_4arch4Sm80ELb0ELb1ELb0ELb1ELb0ELb0ELb0ELb0ELi2ELi2ELi4ELi2ELb1EEENS1_21CollectiveEpilogueBwdISA_SB_SD_Li256ELb1ELb0ELi2EEENS1_19SingleTileSchedulerILb1ELb0ELb0ELi128EEEEEEEEEvNT_6ParamsE)
        .other          _ZN7cutlass13device_kernelIN5flash19enable_sm80_to_sm89INS1_16FlashAttnBwdSm80INS1_25CollectiveMainloopBwdSm80ILi2ELi2EN4cute5tupleIJNS5_1CILi64EEENS7_ILi128EEES8_EEENS_10bfloat16_tEfNS_4arch4Sm80ELb0ELb1ELb0ELb1ELb0ELb0ELb0ELb0ELi2ELi2ELi4ELi2ELb1EEENS1_21CollectiveEpilogueBwdISA_SB_SD_Li256ELb1ELb0ELi2EEENS1_19SingleTileSchedulerILb1ELb0ELb0ELi128EEEEEEEEEvNT_6ParamsE,@"STO_CUDA_ENTRY STV_DEFAULT"
_ZN7cutlass13device_kernelIN5flash19enable_sm80_to_sm89INS1_16FlashAttnBwdSm80INS1_25CollectiveMainloopBwdSm80ILi2ELi2EN4cute5tupleIJNS5_1CILi64EEENS7_ILi128EEES8_EEENS_10bfloat16_tEfNS_4arch4Sm80ELb0ELb1ELb0ELb1ELb0ELb0ELb0ELb0ELi2ELi2ELi4ELi2ELb1EEENS1_21CollectiveEpilogueBwdISA_SB_SD_Li256ELb1ELb0ELi2EEENS1_19SingleTileSchedulerILb1ELb0ELb0ELi128EEEEEEEEEvNT_6ParamsE:
[----:B------:R-:W-:Y:S01]  /*0000*/  LDC R1, c[0x0][0x28] ;  /* 0x00000a00ff017b82 */ /* 0x000fe20000000800 */
[----:B------:R-:W-:Y:S05]  /*0010*/  EXIT ;  /* 0x000000000000794d */ /* 0x000fea0003800000 */
.L_x_12:
        /* <DEDUP_REMOVED lines=14> */
.L_x_98:


//--------------------- .text._ZN7cutlass13device_kernelIN5flash19enable_sm80_to_sm89INS1_16FlashAttnBwdSm80INS1_25CollectiveMainloopBwdSm80ILi2ELi2EN4cute5tupleIJNS5_1CILi64EEENS7_ILi128EEES8_EEENS_10bfloat16_tEfNS_4arch4Sm80ELb0ELb1ELb0ELb1ELb1ELb0ELb0ELb0ELi2ELi2ELi4ELi2ELb1EEENS1_21CollectiveEpilogueBwdISA_SB_SD_Li256ELb1ELb0ELi2EEENS1_19SingleTileSchedulerILb1ELb0ELb0ELi128EEEEEEEEEvNT_6ParamsE --------------------------
	.section	.text._ZN7cutlass13device_kernelIN5flash19enable_sm80_to_sm89INS1_16FlashAttnBwdSm80INS1_25CollectiveMainloopBwdSm80ILi2ELi2EN4cute5tupleIJNS5_1CILi64EEENS7_ILi128EEES8_EEENS_10bfloat16_tEfNS_4arch4Sm80ELb0ELb1ELb0ELb1ELb1ELb0ELb0ELb0ELi2ELi2ELi4ELi2ELb1EEENS1_21CollectiveEpilogueBwdISA_SB_SD_Li256ELb1ELb0ELi2EEENS1_19SingleTileSchedulerILb1ELb0ELb0ELi128EEEEEEEEEvNT_6ParamsE,"ax",@progbits
	.align	128
.text._ZN7cutlass13device_kernelIN5flash19enable_sm80_to_sm89INS1_16FlashAttnBwdSm80INS1_25CollectiveMainloopBwdSm80ILi2ELi2EN4cute5tupleIJNS5_1CILi64EEENS7_ILi128EEES8_EEENS_10bfloat16_tEfNS_4arch4Sm80ELb0ELb1ELb0ELb1ELb1ELb0ELb0ELb0ELi2ELi2ELi4ELi2ELb1EEENS1_21CollectiveEpilogueBwdISA_SB_SD_Li256ELb1ELb0ELi2EEENS1_19SingleTileSchedulerILb1ELb0ELb0ELi128EEEEEEEEEvNT_6ParamsE:
        .type           _ZN7cutlass13device_kernelIN5flash19enable_sm80_to_sm89INS1_16FlashAttnBwdSm80INS1_25CollectiveMainloopBwdSm80ILi2ELi2EN4cute5tupleIJNS5_1CILi64EEENS7_ILi128EEES8_EEENS_10bfloat16_tEfNS_4arch4Sm80ELb0ELb1ELb0ELb1ELb1ELb0ELb0ELb0ELi2ELi2ELi4ELi2ELb1EEENS1_21CollectiveEpilogueBwdISA_SB_SD_Li256ELb1ELb0ELi2EEENS1_19SingleTileSchedulerILb1ELb0ELb0ELi128EEEEEEEEEvNT_6ParamsE,@function
        .size           _ZN7cutlass13device_kernelIN5flash19enable_sm80_to_sm89INS1_16FlashAttnBwdSm80INS1_25CollectiveMainloopBwdSm80ILi2ELi2EN4cute5tupleIJNS5_1CILi64EEENS7_ILi128EEES8_EEENS_10bfloat16_tEfNS_4arch4Sm80ELb0ELb1ELb0ELb1ELb1ELb0ELb0ELb0ELi2ELi2ELi4ELi2ELb1EEENS1_21CollectiveEpilogueBwdISA_SB_SD_Li256ELb1ELb0ELi2EEENS1_19SingleTileSchedulerILb1ELb0ELb0ELi128EEEEEEEEEvNT_6ParamsE,(.L_x_99 - _ZN7cutlass13device_kernelIN5flash19enable_sm80_to_sm89INS1_16FlashAttnBwdSm80INS1_25CollectiveMainloopBwdSm80ILi2ELi2EN4cute5tupleIJNS5_1CILi64EEENS7_ILi128EEES8_EEENS_10bfloat16_tEfNS_4arch4Sm80ELb0ELb1ELb0ELb1ELb1ELb0ELb0ELb0ELi2ELi2ELi4ELi2ELb1EEENS1_21CollectiveEpilogueBwdISA_SB_SD_Li256ELb1ELb0ELi2EEENS1_19SingleTileSchedulerILb1ELb0ELb0ELi128EEEEEEEEEvNT_6ParamsE)
        .other          _ZN7cutlass13device_kernelIN5flash19enable_sm80_to_sm89INS1_16FlashAttnBwdSm80INS1_25CollectiveMainloopBwdSm80ILi2ELi2EN4cute5tupleIJNS5_1CILi64EEENS7_ILi128EEES8_EEENS_10bfloat16_tEfNS_4arch4Sm80ELb0ELb1ELb0ELb1ELb1ELb0ELb0ELb0ELi2ELi2ELi4ELi2ELb1EEENS1_21CollectiveEpilogueBwdISA_SB_SD_Li256ELb1ELb0ELi2EEENS1_19SingleTileSchedulerILb1ELb0ELb0ELi128EEEEEEEEEvNT_6ParamsE,@"STO_CUDA_ENTRY STV_DEFAULT"
_ZN7cutlass13device_kernelIN5flash19enable_sm80_to_sm89INS1_16FlashAttnBwdSm80INS1_25CollectiveMainloopBwdSm80ILi2ELi2EN4cute5tupleIJNS5_1CILi64EEENS7_ILi128EEES8_EEENS_10bfloat16_tEfNS_4arch4Sm80ELb0ELb1ELb0ELb1ELb1ELb0ELb0ELb0ELi2ELi2ELi4ELi2ELb1EEENS1_21CollectiveEpilogueBwdISA_SB_SD_Li256ELb1ELb0ELi2EEENS1_19SingleTileSchedulerILb1ELb0ELb0ELi128EEEEEEEEEvNT_6ParamsE:
[----:B------:R-:W-:Y:S01]  /*0000*/  LDC R1, c[0x0][0x28] ;  /* 0x00000a00ff017b82 */ /* 0x000fe20000000800 */
[----:B------:R-:W-:Y:S05]  /*0010*/  EXIT ;  /* 0x000000000000794d */ /* 0x000fea0003800000 */
.L_x_13:
        /* <DEDUP_REMOVED lines=14> */
.L_x_99:


//--------------------- .text._ZN7cutlass13device_kernelIN5flash19enable_sm80_to_sm89INS1_16FlashAttnBwdSm80INS1_25CollectiveMainloopBwdSm80ILi2ELi2EN4cute5tupleIJNS5_1CILi64EEENS7_ILi128EEES8_EEENS_10bfloat16_tEfNS_4arch4Sm80ELb0ELb1ELb0ELb1ELb0ELb0ELb0ELb0ELi2ELi2ELi4ELi2ELb1EEENS1_24CollectiveEpilogueBwdGQAISA_fSD_Li256ELb1ELb0EEENS1_19SingleTileSchedulerILb1ELb0ELb0ELi128EEEEEEEEEvNT_6ParamsE --------------------------
	.section	.text._ZN7cutlass13device_kernelIN5flash19enable_sm80_to_sm89INS1_16FlashAttnBwdSm80INS1_25CollectiveMainloopBwdSm80ILi2ELi2EN4cute5tupleIJNS5_1CILi64EEENS7_ILi128EEES8_EEENS_10bfloat16_tEfNS_4arch4Sm80ELb0ELb1ELb0ELb1ELb0ELb0ELb0ELb0ELi2ELi2ELi4ELi2ELb1EEENS1_24CollectiveEpilogueBwdGQAISA_fSD_Li256ELb1ELb0EEENS1_19SingleTileSchedulerILb1ELb0ELb0ELi128EEEEEEEEEvNT_6ParamsE,"ax",@progbits
	.align	128
.text._ZN7cutlass13device_kernelIN5flash19enable_sm80_to_sm89INS1_16FlashAttnBwdSm80INS1_25CollectiveMainloopBwdSm80ILi2ELi2EN4cute5tupleIJNS5_1CILi64EEENS7_ILi128EEES8_EEENS_10bfloat16_tEfNS_4arch4Sm80ELb0ELb1ELb0ELb1ELb0ELb0ELb0ELb0ELi2ELi2ELi4ELi2ELb1EEENS1_24CollectiveEpilogueBwdGQAISA_fSD_Li256ELb1ELb0EEENS1_19SingleTileSchedulerILb1ELb0ELb0ELi128EEEEEEEEEvNT_6ParamsE:
        .type           _ZN7cutlass13device_kernelIN5flash19enable_sm80_to_sm89INS1_16FlashAttnBwdSm80INS1_25CollectiveMainloopBwdSm80ILi2ELi2EN4cute5tupleIJNS5_1CILi64EEENS7_ILi128EEES8_EEENS_10bfloat16_tEfNS_4arch4Sm80ELb0ELb1ELb0ELb1ELb0ELb0ELb0ELb0ELi2ELi2ELi4ELi2ELb1EEENS1_24CollectiveEpilogueBwdGQAISA_fSD_Li256ELb1ELb0EEENS1_19SingleTileSchedulerILb1ELb0ELb0ELi128EEEEEEEEEvNT_6ParamsE,@function
        .size           _ZN7cutlass13device_kernelIN5flash19enable_sm80_to_sm89INS1_16FlashAttnBwdSm80INS1_25CollectiveMainloopBwdSm80ILi2ELi2EN4cute5tupleIJNS5_1CILi64EEENS7_ILi128EEES8_EEENS_10bfloat16_tEfNS_4arch4Sm80ELb0ELb1ELb0ELb1ELb0ELb0ELb0ELb0ELi2ELi2ELi4ELi2ELb1EEENS1_24CollectiveEpilogueBwdGQAISA_fSD_Li256ELb1ELb0EEENS1_19SingleTileSchedulerILb1ELb0ELb0ELi128EEEEEEEEEvNT_6ParamsE,(.L_x_100 - _ZN7cutlass13device_kernelIN5flash19enable_sm80_to_sm89INS1_16FlashAttnBwdSm80INS1_25CollectiveMainloopBwdSm80ILi2ELi2EN4cute5tupleIJNS5_1CILi64EEENS7_ILi128EEES8_EEENS_10bfloat16_tEfNS_4arch4Sm80ELb0ELb1ELb0ELb1ELb0ELb0ELb0ELb0ELi2ELi2ELi4ELi2ELb1EEENS1_24CollectiveEpilogueBwdGQAISA_fSD_Li256ELb1ELb0EEENS1_19SingleTileSchedulerILb1ELb0ELb0ELi128EEEEEEEEEvNT_6ParamsE)
        .other          _ZN7cutlass13device_kernelIN5flash19enable_sm80_to_sm89INS1_16FlashAttnBwdSm80INS1_25CollectiveMainloopBwdSm80ILi2ELi2EN4cute5tupleIJNS5_1CILi64EEENS7_ILi128EEES8_EEENS_10bfloat16_tEfNS_4arch4Sm80ELb0ELb1ELb0ELb1ELb0ELb0ELb0ELb0ELi2ELi2ELi4ELi2ELb1EEENS1_24CollectiveEpilogueBwdGQAISA_fSD_Li256ELb1ELb0EEENS1_19SingleTileSchedulerILb1ELb0ELb0ELi128EEEEEEEEEvNT_6ParamsE,@"STO_CUDA_ENTRY STV_DEFAULT"
_ZN7cutlass13device_kernelIN5flash19enable_sm80_to_sm89INS1_16FlashAttnBwdSm80INS1_25CollectiveMainloopBwdSm80ILi2ELi2EN4cute5tupleIJNS5_1CILi64EEENS7_ILi128EEES8_EEENS_10bfloat16_tEfNS_4arch4Sm80ELb0ELb1ELb0ELb1ELb0ELb0ELb0ELb0ELi2ELi2ELi4ELi2ELb1EEENS1_24CollectiveEpilogueBwdGQAISA_fSD_Li256ELb1ELb0EEENS1_19SingleTileSchedulerILb1ELb0ELb0ELi128EEEEEEEEEvNT_6ParamsE:
[----:B------:R-:W-:Y:S01]  /*0000*/  LDC R1, c[0x0][0x28] ;  /* 0x00000a00ff017b82 */ /* 0x000fe20000000800 */
[----:B------:R-:W-:Y:S05]  /*0010*/  EXIT ;  /* 0x000000000000794d */ /* 0x000fea0003800000 */
.L_x_14:
        /* <DEDUP_REMOVED lines=14> */
.L_x_100:


//--------------------- .text._ZN7cutlass13device_kernelIN5flash19enable_sm80_to_sm89INS1_16FlashAttnBwdSm80INS1_25CollectiveMainloopBwdSm80ILi2ELi2EN4cute5tupleIJNS5_1CILi64EEENS7_ILi128EEES8_EEENS_10bfloat16_tEfNS_4arch4Sm80ELb0ELb1ELb0ELb1ELb1ELb0ELb0ELb0ELi2ELi2ELi4ELi2ELb1EEENS1_24CollectiveEpilogueBwdGQAISA_fSD_Li256ELb1ELb1EEENS1_19SingleTileSchedulerILb1ELb0ELb0ELi128EEEEEEEEEvNT_6ParamsE --------------------------
	.section	.text._ZN7cutlass13device_kernelIN5flash19enable_sm80_to_sm89INS1_16FlashAttnBwdSm80INS1_25CollectiveMainloopBwdSm80ILi2ELi2EN4cute5tupleIJNS5_1CILi64EEENS7_ILi128EEES8_EEENS_10bfloat16_tEfNS_4arch4Sm80ELb0ELb1ELb0ELb1ELb1ELb0ELb0ELb0ELi2ELi2ELi4ELi2ELb1EEENS1_24CollectiveEpilogueBwdGQAISA_fSD_Li256ELb1ELb1EEENS1_19SingleTileSchedulerILb1ELb0ELb0ELi128EEEEEEEEEvNT_6ParamsE,"ax",@progbits
	.align	128
.text._ZN7cutlass13device_kernelIN5flash19enable_sm80_to_sm89INS1_16FlashAttnBwdSm80INS1_25CollectiveMainloopBwdSm80ILi2ELi2EN4cute5tupleIJNS5_1CILi64EEENS7_ILi128EEES8_EEENS_10bfloat16_tEfNS_4arch4Sm80ELb0ELb1ELb0ELb1ELb1ELb0ELb0ELb0ELi2ELi2ELi4ELi2ELb1EEENS1_24CollectiveEpilogueBwdGQAISA_fSD_Li256ELb1ELb1EEENS1_19SingleTileSchedulerILb1ELb0ELb0ELi128EEEEEEEEEvNT_6ParamsE:
        .type           _ZN7cutlass13device_kernelIN5flash19enable_sm80_to_sm89INS1_16FlashAttnBwdSm80INS1_25CollectiveMainloopBwdSm80ILi2ELi2EN4cute5tupleIJNS5_1CILi64EEENS7_ILi128EEES8_EEENS_10bfloat16_tEfNS_4arch4Sm80ELb0ELb1ELb0ELb1ELb1ELb0ELb0ELb0ELi2ELi2ELi4ELi2ELb1EEENS1_24CollectiveEpilogueBwdGQAISA_fSD_Li256ELb1ELb1EEENS1_19SingleTileSchedulerILb1ELb0ELb0ELi128EEEEEEEEEvNT_6ParamsE,@function
        .size           _ZN7cutlass13device_kernelIN5flash19enable_sm80_to_sm89INS1_16FlashAttnBwdSm80INS1_25CollectiveMainloopBwdSm80ILi2ELi2EN4cute5tupleIJNS5_1CILi64EEENS7_ILi128EEES8_EEENS_10bfloat16_tEfNS_4arch4Sm80ELb0ELb1ELb0ELb1ELb1ELb0ELb0ELb0ELi2ELi2ELi4ELi2ELb1EEENS1_24CollectiveEpilogueBwdGQAISA_fSD_Li256ELb1ELb1EEENS1_19SingleTileSchedulerILb1ELb0ELb0ELi128EEEEEEEEEvNT_6ParamsE,(.L_x_101 - _ZN7cutlass13device_kernelIN5flash19enable_sm80_to_sm89INS1_16FlashAttnBwdSm80INS1_25CollectiveMainloopBwdSm80ILi2ELi2EN4cute5tupleIJNS5_1CILi64EEENS7_ILi128EEES8_EEENS_10bfloat16_tEfNS_4arch4Sm80ELb0ELb1ELb0ELb1ELb1ELb0ELb0ELb0ELi2ELi2ELi4ELi2ELb1EEENS1_24CollectiveEpilogueBwdGQAISA_fSD_Li256ELb1ELb1EEENS1_19SingleTileSchedulerILb1ELb0ELb0ELi128EEEEEEEEEvNT_6ParamsE)
        .other          _ZN7cutlass13device_kernelIN5flash19enable_sm80_to_sm89INS1_16FlashAttnBwdSm80INS1_25CollectiveMainloopBwdSm80ILi2ELi2EN4cute5tupleIJNS5_1CILi64EEENS7_ILi128EEES8_EEENS_10bfloat16_tEfNS_4arch4Sm80ELb0ELb1ELb0ELb1ELb1ELb0ELb0ELb0ELi2ELi2ELi4ELi2ELb1EEENS1_24CollectiveEpilogueBwdGQAISA_fSD_Li256ELb1ELb1EEENS1_19SingleTileSchedulerILb1ELb0ELb0ELi128EEEEEEEEEvNT_6ParamsE,@"STO_CUDA_ENTRY STV_DEFAULT"
_ZN7cutlass13device_kernelIN5flash19enable_sm80_to_sm89INS1_16FlashAttnBwdSm80INS1_25CollectiveMainloopBwdSm80ILi2ELi2EN4cute5tupleIJNS5_1CILi64EEENS7_ILi128EEES8_EEENS_10bfloat16_tEfNS_4arch4Sm80ELb0ELb1ELb0ELb1ELb1ELb0ELb0ELb0ELi2ELi2ELi4ELi2ELb1EEENS1_24CollectiveEpilogueBwdGQAISA_fSD_Li256ELb1ELb1EEENS1_19SingleTileSchedulerILb1ELb0ELb0ELi128EEEEEEEEEvNT_6ParamsE:
[----:B------:R-:W-:Y:S01]  /*0000*/  LDC R1, c[0x0][0x28] ;  /* 0x00000a00ff017b82 */ /* 0x000fe20000000800 */
[----:B------:R-:W-:Y:S05]  /*0010*/  EXIT ;  /* 0x000000000000794d */ /* 0x000fea0003800000 */
.L_x_15:
        /* <DEDUP_REMOVED lines=14> */
.L_x_101:


//--------------------- .text._ZN7cutlass13device_kernelIN5flash19enable_sm80_to_sm89INS1_16FlashAttnBwdSm80INS1_25CollectiveMainloopBwdSm80ILi2ELi2EN4cute5tupleIJNS5_1CILi64EEENS7_ILi128EEES8_EEENS_10bfloat16_tEfNS_4arch4Sm80ELb1ELb0ELb0ELb0ELb0ELb0ELb0ELb0ELi2ELi2ELi4ELi2ELb1EEENS1_21CollectiveEpilogueBwdISA_SB_SD_Li256ELb0ELb0ELi2EEENS1_25SingleTileBwdLPTSchedulerILb0ELi128ELb0EEEEEEEEEvNT_6ParamsE --------------------------
	.section	.text._ZN7cutlass13device_kernelIN5flash19enable_sm80_to_sm89INS1_16FlashAttnBwdSm80INS1_25CollectiveMainloopBwdSm80ILi2ELi2EN4cute5tupleIJNS5_1CILi64EEENS7_ILi128EEES8_EEENS_10bfloat16_tEfNS_4arch4Sm80ELb1ELb0ELb0ELb0ELb0ELb0ELb0ELb0ELi2ELi2ELi4ELi2ELb1EEENS1_21CollectiveEpilogueBwdISA_SB_SD_Li256ELb0ELb0ELi2EEENS1_25SingleTileBwdLPTSchedulerILb0ELi128ELb0EEEEEEEEEvNT_6ParamsE,"ax",@progbits
	.align	128
.text._ZN7cutlass13device_kernelIN5flash19enable_sm80_to_sm89INS1_16FlashAttnBwdSm80INS1_25CollectiveMainloopBwdSm80ILi2ELi2EN4cute5tupleIJNS5_1CILi64EEENS7_ILi128EEES8_EEENS_10bfloat16_tEfNS_4arch4Sm80ELb1ELb0ELb0ELb0ELb0ELb0ELb0ELb0ELi2ELi2ELi4ELi2ELb1EEENS1_21CollectiveEpilogueBwdISA_SB_SD_Li256ELb0ELb0ELi2EEENS1_25SingleTileBwdLPTSchedulerILb0ELi128ELb0EEEEEEEEEvNT_6ParamsE:
        .type           _ZN7cutlass13device_kernelIN5flash19enable_sm80_to_sm89INS1_16FlashAttnBwdSm80INS1_25CollectiveMainloopBwdSm80ILi2ELi2EN4cute5tupleIJNS5_1CILi64EEENS7_ILi128EEES8_EEENS_10bfloat16_tEfNS_4arch4Sm80ELb1ELb0ELb0ELb0ELb0ELb0ELb0ELb0ELi2ELi2ELi4ELi2ELb1EEENS1_21CollectiveEpilogueBwdISA_SB_SD_Li256ELb0ELb0ELi2EEENS1_25SingleTileBwdLPTSchedulerILb0ELi128ELb0EEEEEEEEEvNT_6ParamsE,@function
        .size           _ZN7cutlass13device_kernelIN5flash19enable_sm80_to_sm89INS1_16FlashAttnBwdSm80INS1_25CollectiveMainloopBwdSm80ILi2ELi2EN4cute5tupleIJNS5_1CILi64EEENS7_ILi128EEES8_EEENS_10bfloat16_tEfNS_4arch4Sm80ELb1ELb0ELb0ELb0ELb0ELb0ELb0ELb0ELi2ELi2ELi4ELi2ELb1EEENS1_21CollectiveEpilogueBwdISA_SB_SD_Li256ELb0ELb0ELi2EEENS1_25SingleTileBwdLPTSchedulerILb0ELi128ELb0EEEEEEEEEvNT_6ParamsE,(.L_x_102 - _ZN7cutlass13device_kernelIN5flash19enable_sm80_to_sm89INS1_16FlashAttnBwdSm80INS1_25CollectiveMainloopBwdSm80ILi2ELi2EN4cute5tupleIJNS5_1CILi64EEENS7_ILi128EEES8_EEENS_10bfloat16_tEfNS_4arch4Sm80ELb1ELb0ELb0ELb0ELb0ELb0ELb0ELb0ELi2ELi2ELi4ELi2ELb1EEENS1_21CollectiveEpilogueBwdISA_SB_SD_Li256ELb0ELb0ELi2EEENS1_25SingleTileBwdLPTSchedulerILb0ELi128ELb0EEEEEEEEEvNT_6ParamsE)
        .other          _ZN7cutlass13device_kernelIN5flash19enable_sm80_to_sm89INS1_16FlashAttnBwdSm80INS1_25CollectiveMainloopBwdSm80ILi2ELi2EN4cute5tupleIJNS5_1CILi64EEENS7_ILi128EEES8_EEENS_10bfloat16_tEfNS_4arch4Sm80ELb1ELb0ELb0ELb0ELb0ELb0ELb0ELb0ELi2ELi2ELi4ELi2ELb1EEENS1_21CollectiveEpilogueBwdISA_SB_SD_Li256ELb0ELb0ELi2EEENS1_25SingleTileBwdLPTSchedulerILb0ELi128ELb0EEEEEEEEEvNT_6ParamsE,@"STO_CUDA_ENTRY STV_DEFAULT"
_ZN7cutlass13device_kernelIN5flash19enable_sm80_to_sm89INS1_16FlashAttnBwdSm80INS1_25CollectiveMainloopBwdSm80ILi2ELi2EN4cute5tupleIJNS5_1CILi64EEENS7_ILi128EEES8_EEENS_10bfloat16_tEfNS_4arch4Sm80ELb1ELb0ELb0ELb0ELb0ELb0ELb0ELb0ELi2ELi2ELi4ELi2ELb1EEENS1_21CollectiveEpilogueBwdISA_SB_SD_Li256ELb0ELb0ELi2EEENS1_25SingleTileBwdLPTSchedulerILb0ELi128ELb0EEEEEEEEEvNT_6ParamsE:
[----:B------:R-:W-:Y:S01]  /*0000*/  LDC R1, c[0x0][0x28] ;  /* 0x00000a00ff017b82 */ /* 0x000fe20000000800 */
[----:B------:R-:W-:Y:S05]  /*0010*/  EXIT ;  /* 0x000000000000794d */ /* 0x000fea0003800000 */
.L_x_16:
        /* <DEDUP_REMOVED lines=14> */
.L_x_102:


//--------------------- .text._ZN7cutlass13device_kernelIN5flash19enable_sm80_to_sm89INS1_16FlashAttnBwdSm80INS1_25CollectiveMainloopBwdSm80ILi2ELi2EN4cute5tupleIJNS5_1CILi64EEENS7_ILi128EEES8_EEENS_10bfloat16_tEfNS_4arch4Sm80ELb1ELb0ELb0ELb0ELb1ELb0ELb0ELb0ELi2ELi2ELi4ELi2ELb1EEENS1_21CollectiveEpilogueBwdISA_SB_SD_Li256ELb0ELb0ELi2EEENS1_25SingleTileBwdLPTSchedulerILb0ELi128ELb1EEEEEEEEEvNT_6ParamsE --------------------------
	.section	.text._ZN7cutlass13device_kernelIN5flash19enable_sm80_to_sm89INS1_16FlashAttnBwdSm80INS1_25CollectiveMainloopBwdSm80ILi2ELi2EN4cute5tupleIJNS5_1CILi64EEENS7_ILi128EEES8_EEENS_10bfloat16_tEfNS_4arch4Sm80ELb1ELb0ELb0ELb0ELb1ELb0ELb0ELb0ELi2ELi2ELi4ELi2ELb1EEENS1_21CollectiveEpilogueBwdISA_SB_SD_Li256ELb0ELb0ELi2EEENS1_25SingleTileBwdLPTSchedulerILb0ELi128ELb1EEEEEEEEEvNT_6ParamsE,"ax",@progbits
	.align	128
.text._ZN7cutlass13device_kernelIN5flash19enable_sm80_to_sm89INS1_16FlashAttnBwdSm80INS1_25CollectiveMainloopBwdSm80ILi2ELi2EN4cute5tupleIJNS5_1CILi64EEENS7_ILi128EEES8_EEENS_10bfloat16_tEfNS_4arch4Sm80ELb1ELb0ELb0ELb0ELb1ELb0ELb0ELb0ELi2ELi2ELi4ELi2ELb1EEENS1_21CollectiveEpilogueBwdISA_SB_SD_Li256ELb0ELb0ELi2EEENS1_25SingleTileBwdLPTSchedulerILb0ELi128ELb1EEEEEEEEEvNT_6ParamsE:
        .type           _ZN7cutlass13device_kernelIN5flash19enable_sm80_to_sm89INS1_16FlashAttnBwdSm80INS1_25CollectiveMainloopBwdSm80ILi2ELi2EN4cute5tupleIJNS5_1CILi64EEENS7_ILi128EEES8_EEENS_10bfloat16_tEfNS_4arch4Sm80ELb1ELb0ELb0ELb0ELb1ELb0ELb0ELb0ELi2ELi2ELi4ELi2ELb1EEENS1_21CollectiveEpilogueBwdISA_SB_SD_Li256ELb0ELb0ELi2EEENS1_25SingleTileBwdLPTSchedulerILb0ELi128ELb1EEEEEEEEEvNT_6ParamsE,@function
        .size           _ZN7cutlass13device_kernelIN5flash19enable_sm80_to_sm89INS1_16FlashAttnBwdSm80INS1_25CollectiveMainloopBwdSm80ILi2ELi2EN4cute5tupleIJNS5_1CILi64EEENS7_ILi128EEES8_EEENS_10bfloat16_tEfNS_4arch4Sm80ELb1ELb0ELb0ELb0ELb1ELb0ELb0ELb0ELi2ELi2ELi4ELi2ELb1EEENS1_21CollectiveEpilogueBwdISA_SB_SD_Li256ELb0ELb0ELi2EEENS1_25SingleTileBwdLPTSchedulerILb0ELi128ELb1EEEEEEEEEvNT_6ParamsE,(.L_x_103 - _ZN7cutlass13device_kernelIN5flash19enable_sm80_to_sm89INS1_16FlashAttnBwdSm80INS1_25CollectiveMainloopBwdSm80ILi2ELi2EN4cute5tupleIJNS5_1CILi64EEENS7_ILi128EEES8_EEENS_10bfloat16_tEfNS_4arch4Sm80ELb1ELb0ELb0ELb0ELb1ELb0ELb0ELb0ELi2ELi2ELi4ELi2ELb1EEENS1_21CollectiveEpilogueBwdISA_SB_SD_Li256ELb0ELb0ELi2EEENS1_25SingleTileBwdLPTSchedulerILb0ELi128ELb1EEEEEEEEEvNT_6ParamsE)
        .other          _ZN7cutlass13device_kernelIN5flash19enable_sm80_to_sm89INS1_16FlashAttnBwdSm80INS1_25CollectiveMainloopBwdSm80ILi2ELi2EN4cute5tupleIJNS5_1CILi64EEENS7_ILi128EEES8_EEENS_10bfloat16_tEfNS_4arch4Sm80ELb1ELb0ELb0ELb0ELb1ELb0ELb0ELb0ELi2ELi2ELi4ELi2ELb1EEENS1_21CollectiveEpilogueBwdISA_SB_SD_Li256ELb0ELb0ELi2EEENS1_25SingleTileBwdLPTSchedulerILb0ELi128ELb1EEEEEEEEEvNT_6ParamsE,@"STO_CUDA_ENTRY STV_DEFAULT"
_ZN7cutlass13device_kernelIN5flash19enable_sm80_to_sm89INS1_16FlashAttnBwdSm80INS1_25CollectiveMainloopBwdSm80ILi2ELi2EN4cute5tupleIJNS5_1CILi64EEENS7_ILi128EEES8_EEENS_10bfloat16_tEfNS_4arch4Sm80ELb1ELb0ELb0ELb0ELb1ELb0ELb0ELb0ELi2ELi2ELi4ELi2ELb1EEENS1_21CollectiveEpilogueBwdISA_SB_SD_Li256ELb0ELb0ELi2EEENS1_25SingleTileBwdLPTSchedulerILb0ELi128ELb1EEEEEEEEEvNT_6ParamsE:
[----:B------:R-:W-:Y:S01]  /*0000*/  LDC R1, c[0x0][0x28] ;  /* 0x00000a00ff017b82 */ /* 0x000fe20000000800 */
[----:B------:R-:W-:Y:S05]  /*0010*/  EXIT ;  /* 0x000000000000794d */ /* 0x000fea0003800000 */
.L_x_17:
        /* <DEDUP_REMOVED lines=14> */
.L_x_103:


//--------------------- .text._ZN7cutlass13device_kernelIN5flash19enable_sm80_to_sm89INS1_16FlashAttnBwdSm80INS1_25CollectiveMainloopBwdSm80ILi2ELi2EN4cute5tupleIJNS5_1CILi64EEENS7_ILi128EEES8_EEENS_10bfloat16_tEfNS_4arch4Sm80ELb1ELb0ELb0ELb0ELb0ELb0ELb0ELb0ELi2ELi2ELi4ELi2ELb1EEENS1_24CollectiveEpilogueBwdGQAISA_fSD_Li256ELb0ELb0EEENS1_25SingleTileBwdLPTSchedulerILb0ELi128ELb0EEEEEEEEEvNT_6ParamsE --------------------------
	.section	.text._ZN7cutlass13device_kernelIN5flash19enable_sm80_to_sm89INS1_16FlashAttnBwdSm80INS1_25CollectiveMainloopBwdSm80ILi2ELi2EN4cute5tupleIJNS5_1CILi64EEENS7_ILi128EEES8_EEENS_10bfloat16_tEfNS_4arch4Sm80ELb1ELb0ELb0ELb0ELb0ELb0ELb0ELb0ELi2ELi2ELi4ELi2ELb1EEENS1_24CollectiveEpilogueBwdGQAISA_fSD_Li256ELb0ELb0EEENS1_25SingleTileBwdLPTSchedulerILb0ELi128ELb0EEEEEEEEEvNT_6ParamsE,"ax",@progbits
	.align	128
.text._ZN7cutlass13device_kernelIN5flash19enable_sm80_to_sm89INS1_16FlashAttnBwdSm80INS1_25CollectiveMainloopBwdSm80ILi2ELi2EN4cute5tupleIJNS5_1CILi64EEENS7_ILi128EEES8_EEENS_10bfloat16_tEfNS_4arch4Sm80ELb1ELb0ELb0ELb0ELb0ELb0ELb0ELb0ELi2ELi2ELi4ELi2ELb1EEENS1_24CollectiveEpilogueBwdGQAISA_fSD_Li256ELb0ELb0EEENS1_25SingleTileBwdLPTSchedulerILb0ELi128ELb0EEEEEEEEEvNT_6ParamsE:
        .type           _ZN7cutlass13device_kernelIN5flash19enable_sm80_to_sm89INS1_16FlashAttnBwdSm80INS1_25CollectiveMainloopBwdSm80ILi2ELi2EN4cute5tupleIJNS5_1CILi64EEENS7_ILi128EEES8_EEENS_10bfloat16_tEfNS_4arch4Sm80ELb1ELb0ELb0ELb0ELb0ELb0ELb0ELb0ELi2ELi2ELi4ELi2ELb1EEENS1_24CollectiveEpilogueBwdGQAISA_fSD_Li256ELb0ELb0EEENS1_25SingleTileBwdLPTSchedulerILb0ELi128ELb0EEEEEEEEEvNT_6ParamsE,@function
        .size           _ZN7cutlass13device_kernelIN5flash19enable_sm80_to_sm89INS1_16FlashAttnBwdSm80INS1_25CollectiveMainloopBwdSm80ILi2ELi2EN4cute5tupleIJNS5_1CILi64EEENS7_ILi128EEES8_EEENS_10bfloat16_tEfNS_4arch4Sm80ELb1ELb0ELb0ELb0ELb0ELb0ELb0ELb0ELi2ELi2ELi4ELi2ELb1EEENS1_24CollectiveEpilogueBwdGQAISA_fSD_Li256ELb0ELb0EEENS1_25SingleTileBwdLPTSchedulerILb0ELi128ELb0EEEEEEEEEvNT_6ParamsE,(.L_x_104 - _ZN7cutlass13device_kernelIN5flash19enable_sm80_to_sm89INS1_16FlashAttnBwdSm80INS1_25CollectiveMainloopBwdSm80ILi2ELi2EN4cute5tupleIJNS5_1CILi64EEENS7_ILi128EEES8_EEENS_10bfloat16_tEfNS_4arch4Sm80ELb1ELb0ELb0ELb0ELb0ELb0ELb0ELb0ELi2ELi2ELi4ELi2ELb1EEENS1_24CollectiveEpilogueBwdGQAISA_fSD_Li256ELb0ELb0EEENS1_25SingleTileBwdLPTSchedulerILb0ELi128ELb0EEEEEEEEEvNT_6ParamsE)
        .other          _ZN7cutlass13device_kernelIN5flash19enable_sm80_to_sm89INS1_16FlashAttnBwdSm80INS1_25CollectiveMainloopBwdSm80ILi2ELi2EN4cute5tupleIJNS5_1CILi64EEENS7_ILi128EEES8_EEENS_10bfloat16_tEfNS_4arch4Sm80ELb1ELb0ELb0ELb0ELb0ELb0ELb0ELb0ELi2ELi2ELi4ELi2ELb1EEENS1_24CollectiveEpilogueBwdGQAISA_fSD_Li256ELb0ELb0EEENS1_25SingleTileBwdLPTSchedulerILb0ELi128ELb0EEEEEEEEEvNT_6ParamsE,@"STO_CUDA_ENTRY STV_DEFAULT"
_ZN7cutlass13device_kernelIN5flash19enable_sm80_to_sm89INS1_16FlashAttnBwdSm80INS1_25CollectiveMainloopBwdSm80ILi2ELi2EN4cute5tupleIJNS5_1CILi64EEENS7_ILi128EEES8_EEENS_10bfloat16_tEfNS_4arch4Sm80ELb1ELb0ELb0ELb0ELb0ELb0ELb0ELb0ELi2ELi2ELi4ELi2ELb1EEENS1_24CollectiveEpilogueBwdGQAISA_fSD_Li256ELb0ELb0EEENS1_25SingleTileBwdLPTSchedulerILb0ELi128ELb0EEEEEEEEEvNT_6ParamsE:
[----:B------:R-:W-:Y:S01]  /*0000*/  LDC R1, c[0x0][0x28] ;  /* 0x00000a00ff017b82 */ /* 0x000fe20000000800 */
[----:B------:R-:W-:Y:S05]  /*0010*/  EXIT ;  /* 0x000000000000794d */ /* 0x000fea0003800000 */
.L_x_18:
        /* <DEDUP_REMOVED lines=14> */
.L_x_104:


//--------------------- .text._ZN7cutlass13device_kernelIN5flash19enable_sm80_to_sm89INS1_16FlashAttnBwdSm80INS1_25CollectiveMainloopBwdSm80ILi2ELi2EN4cute5tupleIJNS5_1CILi64EEENS7_ILi128EEES8_EEENS_10bfloat16_tEfNS_4arch4Sm80ELb1ELb0ELb0ELb0ELb1ELb0ELb0ELb0ELi2ELi2ELi4ELi2ELb1EEENS1_24CollectiveEpilogueBwdGQAISA_fSD_Li256ELb0ELb1EEENS1_25SingleTileBwdLPTSchedulerILb0ELi128ELb1EEEEEEEEEvNT_6ParamsE --------------------------
	.section	.text._ZN7cutlass13device_kernelIN5flash19enable_sm80_to_sm89INS1_16FlashAttnBwdSm80INS1_25CollectiveMainloopBwdSm80ILi2ELi2EN4cute5tupleIJNS5_1CILi64EEENS7_ILi128EEES8_EEENS_10bfloat16_tEfNS_4arch4Sm80ELb1ELb0ELb0ELb0ELb1ELb0ELb0ELb0ELi2ELi2ELi4ELi2ELb1EEENS1_24CollectiveEpilogueBwdGQAISA_fSD_Li256ELb0ELb1EEENS1_25SingleTileBwdLPTSchedulerILb0ELi128ELb1EEEEEEEEEvNT_6ParamsE,"ax",@progbits
	.align	128
.text._ZN7cutlass13device_kernelIN5flash19enable_sm80_to_sm89INS1_16FlashAttnBwdSm80INS1_25CollectiveMainloopBwdSm80ILi2ELi2EN4cute5tupleIJNS5_1CILi64EEENS7_ILi128EEES8_EEENS_10bfloat16_tEfNS_4arch4Sm80ELb1ELb0ELb0ELb0ELb1ELb0ELb0ELb0ELi2ELi2ELi4ELi2ELb1EEENS1_24CollectiveEpilogueBwdGQAISA_fSD_Li256ELb0ELb1EEENS1_25SingleTileBwdLPTSchedulerILb0ELi128ELb1EEEEEEEEEvNT_6ParamsE:
        .type           _ZN7cutlass13device_kernelIN5flash19enable_sm80_to_sm89INS1_16FlashAttnBwdSm80INS1_25CollectiveMainloopBwdSm80ILi2ELi2EN4cute5tupleIJNS5_1CILi64EEENS7_ILi128EEES8_EEENS_10bfloat16_tEfNS_4arch4Sm80ELb1ELb0ELb0ELb0ELb1ELb0ELb0ELb0ELi2ELi2ELi4ELi2ELb1EEENS1_24CollectiveEpilogueBwdGQAISA_fSD_Li256ELb0ELb1EEENS1_25SingleTileBwdLPTSchedulerILb0ELi128ELb1EEEEEEEEEvNT_6ParamsE,@function
        .size           _ZN7cutlass13device_kernelIN5flash19enable_sm80_to_sm89INS1_16FlashAttnBwdSm80INS1_25CollectiveMainloopBwdSm80ILi2ELi2EN4cute5tupleIJNS5_1CILi64EEENS7_ILi128EEES8_EEENS_10bfloat16_tEfNS_4arch4Sm80ELb1ELb0ELb0ELb0ELb1ELb0ELb0ELb0ELi2ELi2ELi4ELi2ELb1EEENS1_24CollectiveEpilogueBwdGQAISA_fSD_Li256ELb0ELb1EEENS1_25SingleTileBwdLPTSchedulerILb0ELi128ELb1EEEEEEEEEvNT_6ParamsE,(.L_x_105 - _ZN7cutlass13device_kernelIN5flash19enable_sm80_to_sm89INS1_16FlashAttnBwdSm80INS1_25CollectiveMainloopBwdSm80ILi2ELi2EN4cute5tupleIJNS5_1CILi64EEENS7_ILi128EEES8_EEENS_10bfloat16_tEfNS_4arch4Sm80ELb1ELb0ELb0ELb0ELb1ELb0ELb0ELb0ELi2ELi2ELi4ELi2ELb1EEENS1_24CollectiveEpilogueBwdGQAISA_fSD_Li256ELb0ELb1EEENS1_25SingleTileBwdLPTSchedulerILb0ELi128ELb1EEEEEEEEEvNT_6ParamsE)
        .other          _ZN7cutlass13device_kernelIN5flash19enable_sm80_to_sm89INS1_16FlashAttnBwdSm80INS1_25CollectiveMainloopBwdSm80ILi2ELi2EN4cute5tupleIJNS5_1CILi64EEENS7_ILi128EEES8_EEENS_10bfloat16_tEfNS_4arch4Sm80ELb1ELb0ELb0ELb0ELb1ELb0ELb0ELb0ELi2ELi2ELi4ELi2ELb1EEENS1_24CollectiveEpilogueBwdGQAISA_fSD_Li256ELb0ELb1EEENS1_25SingleTileBwdLPTSchedulerILb0ELi128ELb1EEEEEEEEEvNT_6ParamsE,@"STO_CUDA_ENTRY STV_DEFAULT"
_ZN7cutlass13device_kernelIN5flash19enable_sm80_to_sm89INS1_16FlashAttnBwdSm80INS1_25CollectiveMainloopBwdSm80ILi2ELi2EN4cute5tupleIJNS5_1CILi64EEENS7_ILi128EEES8_EEENS_10bfloat16_tEfNS_4arch4Sm80ELb1ELb0ELb0ELb0ELb1ELb0ELb0ELb0ELi2ELi2ELi4ELi2ELb1EEENS1_24CollectiveEpilogueBwdGQAISA_fSD_Li256ELb0ELb1EEENS1_25SingleTileBwdLPTSchedulerILb0ELi128ELb1EEEEEEEEEvNT_6ParamsE:
[----:B------:R-:W-:Y:S01]  /*0000*/  LDC R1, c[0x0][0x28] ;  /* 0x00000a00ff017b82 */ /* 0x000fe20000000800 */
[----:B------:R-:W-:Y:S05]  /*0010*/  EXIT ;  /* 0x000000000000794d */ /* 0x000fea0003800000 */
.L_x_19:
        /* <DEDUP_REMOVED lines=14> */
.L_x_105:


//--------------------- .text._ZN7cutlass13device_kernelIN5flash22FlashAttnBwdPreprocessIN4cute5tupleIJNS3_1CILi64EEES6_EEENS_10bfloat16_tEfNS_4arch4Sm80ELb1ELb0EEEEEvNT_6ParamsE --------------------------
	.section	.text._ZN7cutlass13device_kernelIN5flash22FlashAttnBwdPreprocessIN4cute5tupleIJNS3_1CILi64EEES6_EEENS_10bfloat16_tEfNS_4arch4Sm80ELb1ELb0EEEEEvNT_6ParamsE,"ax",@progbits
	.align	128
.text._ZN7cutlass13device_kernelIN5flash22FlashAttnBwdPreprocessIN4cute5tupleIJNS3_1CILi64EEES6_EEENS_10bfloat16_tEfNS_4arch4Sm80ELb1ELb0EEEEEvNT_6ParamsE:
        .type           _ZN7cutlass13device_kernelIN5flash22FlashAttnBwdPreprocessIN4cute5tupleIJNS3_1CILi64EEES6_EEENS_10bfloat16_tEfNS_4arch4Sm80ELb1ELb0EEEEEvNT_6ParamsE,@function
        .size           _ZN7cutlass13device_kernelIN5flash22FlashAttnBwdPreprocessIN4cute5tupleIJNS3_1CILi64EEES6_EEENS_10bfloat16_tEfNS_4arch4Sm80ELb1ELb0EEEEEvNT_6ParamsE,(.L_x_106 - _ZN7cutlass13device_kernelIN5flash22FlashAttnBwdPreprocessIN4cute5tupleIJNS3_1CILi64EEES6_EEENS_10bfloat16_tEfNS_4arch4Sm80ELb1ELb0EEEEEvNT_6ParamsE)
        .other          _ZN7cutlass13device_kernelIN5flash22FlashAttnBwdPreprocessIN4cute5tupleIJNS3_1CILi64EEES6_EEENS_10bfloat16_tEfNS_4arch4Sm80ELb1ELb0EEEEEvNT_6ParamsE,@"STO_CUDA_ENTRY STV_DEFAULT"
_ZN7cutlass13device_kernelIN5flash22FlashAttnBwdPreprocessIN4cute5tupleIJNS3_1CILi64EEES6_EEENS_10bfloat16_tEfNS_4arch4Sm80ELb1ELb0EEEEEvNT_6ParamsE:
[----:B------:R-:W-:Y:S01]  /*0000*/  LDC R1, c[0x0][0x28] ;  /* 0x00000a00ff017b82 */ /* 0x000fe20000000800 */
[----:B------:R-:W0:Y:S07]  /*0010*/  S2R R0, SR_TID.X ;  /* 0x0000000000007919 */ /* 0x000e2e0000002100 */
[----:B------:R-:W1:Y:S01]  /*0020*/  S2UR UR8, SR_CTAID.Y ;  /* 0x00000000000879c3 */ /* 0x000e620000002600 */
[----:B------:R-:W-:Y:S01]  /*0030*/  ULDC UR4, c[0x0][0x218] ;  /* 0x0000860000047ab9 */ /* 0x000fe20000000800 */
[----:B------:R-:W-:Y:S01]  /*0040*/  ULDC UR5, c[0x0][0x21c] ;  /* 0x0000870000057ab9 */ /* 0x000fe20000000800 */
[----:B------:R-:W2:Y:S01]  /*0050*/  S2R R2, SR_CTAID.X ;  /* 0x0000000000027919 */ /* 0x000ea20000002500 */
[----:B------:R-:W-:-:S04]  /*0060*/  ULDC.64 UR6, c[0x0][0x208] ;  /* 0x0000820000067ab9 */ /* 0x000fc80000000a00 */
[----:B------:R-:W3:Y:S08]  /*0070*/  LDC.64 R14, c[0x0][0x230] ;  /* 0x00008c00ff0e7b82 */ /* 0x000ef00000000a00 */
[----:B------:R-:W4:Y:S08]  /*0080*/  S2UR UR9, SR_CTAID.Z ;  /* 0x00000000000979c3 */ /* 0x000f300000002700 */
[----:B------:R-:W4:Y:S01]  /*0090*/  LDC.64 R10, c[0x0][0x238] ;  /* 0x00008e00ff0a7b82 */ /* 0x000f220000000a00 */
[----:B-1----:R-:W-:Y:S01]  /*00a0*/  USHF.R.S32.HI UR10, URZ, 0x1f, UR8 ;  /* 0x0000001f3f0a7899 */ /* 0x002fe20008011408 */
[----:B0-----:R-:W-:-:S06]  /*00b0*/  SHF.R.S32.HI R3, RZ, 0x1f, R0 ;  /* 0x0000001fff037819 */ /* 0x001fcc0000011400 */
[----:B------:R-:W0:Y:S01]  /*00c0*/  LDC.64 R8, c[0x0][0x250] ;  /* 0x00009400ff087b82 */ /* 0x000e220000000a00 */
[----:B---3--:R-:W-:Y:S01]  /*00d0*/  IMAD R4, R14, UR10, RZ ;  /* 0x0000000a0e047c24 */ /* 0x008fe2000f8e02ff */
[----:B------:R-:W-:Y:S01]  /*00e0*/  LEA.HI R6, R3, R0, RZ, 0x3 ;  /* 0x0000000003067211 */ /* 0x000fe200078f18ff */
[----:B--2---:R-:W-:Y:S02]  /*00f0*/  IMAD.SHL.U32 R24, R2, 0x40, RZ ;  /* 0x0000004002187824 */ /* 0x004fe400078e00ff */
[----:B------:R-:W-:Y:S01]  /*0100*/  IMAD R7, R15, UR8, R4 ;  /* 0x000000080f077c24 */ /* 0x000fe2000f8e0204 */
[----:B------:R-:W-:Y:S02]  /*0110*/  LOP3.LUT R3, R6, 0xfffffff8, RZ, 0xc0, !PT ;  /* 0xfffffff806037812 */ /* 0x000fe400078ec0ff */
[----:B------:R-:W1:Y:S01]  /*0120*/  LDC.64 R22, c[0x0][0x258] ;  /* 0x00009600ff167b82 */ /* 0x000e620000000a00 */
[----:B------:R-:W-:Y:S01]  /*0130*/  IADD3 R5, -R24, UR4, RZ ;  /* 0x0000000418057c10 */ /* 0x000fe2000fffe1ff */
[----:B----4-:R-:W-:Y:S01]  /*0140*/  USHF.R.S32.HI UR11, URZ, 0x1f, UR9 ;  /* 0x0000001f3f0b7899 */ /* 0x010fe20008011409 */
[----:B------:R-:W-:Y:S01]  /*0150*/  SHF.R.S32.HI R6, RZ, 0x3, R6 ;  /* 0x00000003ff067819 */ /* 0x000fe20000011406 */
[----:B------:R-:W-:-:S03]  /*0160*/  IMAD.IADD R3, R0, 0x1, -R3 ;  /* 0x0000000100037824 */ /* 0x000fc600078e0a03 */
[C---:B------:R-:W-:Y:S01]  /*0170*/  ISETP.GE.AND P1, PT, R6.reuse, R5, PT ;  /* 0x000000050600720c */ /* 0x040fe20003f26270 */
[----:B------:R-:W-:Y:S01]  /*0180*/  VIADD R4, R6, 0x20 ;  /* 0x0000002006047836 */ /* 0x000fe20000000000 */
[----:B------:R-:W-:-:S04]  /*0190*/  SHF.L.U32 R12, R3, 0x3, RZ ;  /* 0x00000003030c7819 */ /* 0x000fc800000006ff */
[----:B------:R-:W-:Y:S02]  /*01a0*/  ISETP.LT.AND P3, PT, R12, UR5, !P1 ;  /* 0x000000050c007c0c */ /* 0x000fe4000cf61270 */
[--C-:B------:R-:W-:Y:S01]  /*01b0*/  SHF.R.S32.HI R13, RZ, 0x1f, R12.reuse ;  /* 0x0000001fff0d7819 */ /* 0x100fe2000001140c */
[----:B0-----:R-:W-:Y:S01]  /*01c0*/  IMAD R18, R8, UR10, RZ ;  /* 0x0000000a08127c24 */ /* 0x001fe2000f8e02ff */
[----:B------:R-:W-:Y:S01]  /*01d0*/  ISETP.GE.AND P2, PT, R4, R5, PT ;  /* 0x000000050400720c */ /* 0x000fe20003f46270 */
[----:B------:R-:W-:Y:S02]  /*01e0*/  IMAD R4, R10, UR11, RZ ;  /* 0x0000000b0a047c24 */ /* 0x000fe4000f8e02ff */
[----:B------:R-:W-:Y:S01]  /*01f0*/  IMAD.WIDE.U32 R14, R14, UR8, R12 ;  /* 0x000000080e0e7c25 */ /* 0x000fe2000f8e000c */
[----:B------:R-:W-:-:S03]  /*0200*/  ISETP.LT.AND P0, PT, R12, UR5, !P2 ;  /* 0x000000050c007c0c */ /* 0x000fc6000d701270 */
[----:B------:R-:W-:Y:S01]  /*0210*/  IMAD R11, R11, UR9, R4 ;  /* 0x000000090b0b7c24 */ /* 0x000fe2000f8e0204 */
[----:B------:R-:W-:Y:S01]  /*0220*/  IADD3 R15, R15, R7, RZ ;  /* 0x000000070f0f7210 */ /* 0x000fe20007ffe0ff */
[----:B------:R-:W0:Y:S01]  /*0230*/  @P3 LDC.64 R20, c[0x0][0x228] ;  /* 0x00008a00ff143b82 */ /* 0x000e220000000a00 */
[----:B------:R-:W-:Y:S01]  /*0240*/  IMAD R9, R9, UR8, R18 ;  /* 0x0000000809097c24 */ /* 0x000fe2000f8e0212 */
[----:B------:R-:W-:Y:S01]  /*0250*/  SHF.R.S32.HI R7, RZ, 0x1f, R6 ;  /* 0x0000001fff077819 */ /* 0x000fe20000011406 */
[----:B------:R-:W-:-:S04]  /*0260*/  IMAD.WIDE.U32 R12, R8, UR8, R12 ;  /* 0x00000008080c7c25 */ /* 0x000fc8000f8e000c */
[----:B------:R-:W-:Y:S01]  /*0270*/  IMAD.WIDE.U32 R32, R10, UR9, R14 ;  /* 0x000000090a207c25 */ /* 0x000fe2000f8e000e */
[----:B------:R-:W2:Y:S01]  /*0280*/  @P3 LDC.64 R16, c[0x0][0x248] ;  /* 0x00009200ff103b82 */ /* 0x000ea20000000a00 */
[----:B------:R-:W-:Y:S02]  /*0290*/  IADD3 R13, R13, R9, RZ ;  /* 0x000000090d0d7210 */ /* 0x000fe40007ffe0ff */
[----:B------:R-:W-:Y:S02]  /*02a0*/  IMAD.IADD R33, R33, 0x1, R11 ;  /* 0x0000000121217824 */ /* 0x000fe400078e020b */
[----:B-1----:R-:W-:Y:S02]  /*02b0*/  IMAD R4, R22, UR11, RZ ;  /* 0x0000000b16047c24 */ /* 0x002fe4000f8e02ff */
[----:B------:R-:W-:Y:S01]  /*02c0*/  IMAD.WIDE R28, R2, 0x40, R6 ;  /* 0x00000040021c7825 */ /* 0x000fe200078e0206 */
[----:B------:R-:W1:Y:S01]  /*02d0*/  @P0 LDC.64 R10, c[0x0][0x228] ;  /* 0x00008a00ff0a0b82 */ /* 0x000e620000000a00 */
[----:B------:R-:W-:-:S02]  /*02e0*/  @P0 MOV R9, R33 ;  /* 0x0000002100090202 */ /* 0x000fc40000000f00 */
[----:B------:R-:W-:Y:S01]  /*02f0*/  IMAD R35, R23, UR9, R4 ;  /* 0x0000000917237c24 */ /* 0x000fe2000f8e0204 */
[----:B------:R-:W-:Y:S01]  /*0300*/  @P0 IADD3 R4, P4, R28, 0x20, RZ ;  /* 0x000000201c040810 */ /* 0x000fe20007f9e0ff */
[----:B------:R-:W-:-:S03]  /*0310*/  IMAD.WIDE.U32 R22, R22, UR9, R12 ;  /* 0x0000000916167c25 */ /* 0x000fc6000f8e000c */
[----:B------:R-:W3:Y:S01]  /*0320*/  @P3 LDC.64 R26, c[0x0][0x210] ;  /* 0x00008400ff1a3b82 */ /* 0x000ee20000000a00 */
[-C--:B0-----:R-:W-:Y:S02]  /*0330*/  @P3 IMAD R31, R29, R20.reuse, RZ ;  /* 0x000000141d1f3224 */ /* 0x081fe400078e02ff */
[----:B------:R-:W-:Y:S02]  /*0340*/  IMAD.IADD R23, R23, 0x1, R35 ;  /* 0x0000000117177824 */ /* 0x000fe400078e0223 */
[C---:B------:R-:W-:Y:S02]  /*0350*/  @P3 IMAD R31, R28.reuse, R21, R31 ;  /* 0x000000151c1f3224 */ /* 0x040fe400078e021f */
[----:B------:R-:W-:Y:S01]  /*0360*/  @P3 IMAD.WIDE.U32 R20, R28, R20, R32 ;  /* 0x000000141c143225 */ /* 0x000fe200078e0020 */
[----:B------:R-:W0:Y:S01]  /*0370*/  @P0 LDC.64 R14, c[0x0][0x210] ;  /* 0x00008400ff0e0b82 */ /* 0x000e220000000a00 */
[----:B------:R-:W-:Y:S02]  /*0380*/  @P0 IADD3.X R33, RZ, R29, RZ, P4, !PT ;  /* 0x0000001dff210210 */ /* 0x000fe400027fe4ff */
[----:B--2---:R-:W-:-:S02]  /*0390*/  @P3 IMAD R30, R29, R16, RZ ;  /* 0x000000101d1e3224 */ /* 0x004fc400078e02ff */
[----:B------:R-:W-:-:S03]  /*03a0*/  @P3 IMAD.WIDE.U32 R34, R28, R16, R22 ;  /* 0x000000101c223225 */ /* 0x000fc600078e0016 */
[----:B------:R-:W2:Y:S01]  /*03b0*/  @P0 LDC.64 R12, c[0x0][0x248] ;  /* 0x00009200ff0c0b82 */ /* 0x000ea20000000a00 */
[C---:B------:R-:W-:Y:S02]  /*03c0*/  @P3 IMAD R30, R28.reuse, R17, R30 ;  /* 0x000000111c1e3224 */ /* 0x040fe400078e021e */
[----:B------:R-:W-:Y:S01]  /*03d0*/  @P0 IMAD.MOV.U32 R8, RZ, RZ, R32 ;  /* 0x000000ffff080224 */ /* 0x000fe200078e0020 */
[----:B------:R-:W-:Y:S01]  /*03e0*/  @P0 IADD3 R32, P5, R28, 0x20, RZ ;  /* 0x000000201c200810 */ /* 0x000fe20007fbe0ff */
[----:B-1----:R-:W-:Y:S02]  /*03f0*/  @P0 IMAD R28, R33, R10, RZ ;  /* 0x0000000a211c0224 */ /* 0x002fe400078e02ff */
[----:B------:R-:W-:Y:S01]  /*0400*/  @P3 IMAD.IADD R31, R21, 0x1, R31 ;  /* 0x00000001151f3824 */ /* 0x000fe200078e021f */
[----:B------:R-:W1:Y:S01]  /*0410*/  @P3 LDC.64 R18, c[0x0][0x240] ;  /* 0x00009000ff123b82 */ /* 0x000e620000000a00 */
[----:B---3--:R-:W-:Y:S01]  /*0420*/  @P3 LEA R26, P4, R20, R26, 0x1 ;  /* 0x0000001a141a3211 */ /* 0x008fe200078808ff */
[C---:B------:R-:W-:Y:S01]  /*0430*/  @P0 IMAD R11, R4.reuse, R11, R28 ;  /* 0x0000000b040b0224 */ /* 0x040fe200078e021c */
[----:B------:R-:W-:Y:S01]  /*0440*/  @P0 IADD3.X R29, RZ, R29, RZ, P5, !PT ;  /* 0x0000001dff1d0210 */ /* 0x000fe20002ffe4ff */
[----:B------:R-:W-:Y:S01]  /*0450*/  @P0 IMAD.WIDE.U32 R8, R4, R10, R8 ;  /* 0x0000000a04080225 */ /* 0x000fe200078e0008 */
[----:B------:R-:W-:-:S03]  /*0460*/  @P3 LEA.HI.X R27, R20, R27, R31, 0x1, P4 ;  /* 0x0000001b141b3211 */ /* 0x000fc600020f0c1f */
[----:B------:R-:W3:Y:S01]  /*0470*/  @P0 LDC.64 R16, c[0x0][0x240] ;  /* 0x00009000ff100b82 */ /* 0x000ee20000000a00 */
[----:B------:R-:W-:Y:S01]  /*0480*/  @P0 IADD3 R11, R9, R11, RZ ;  /* 0x0000000b090b0210 */ /* 0x000fe20007ffe0ff */
[----:B------:R-:W-:Y:S01]  /*0490*/  @P3 IMAD.IADD R4, R35, 0x1, R30 ;  /* 0x0000000123043824 */ /* 0x000fe200078e021e */
[----:B0-----:R-:W-:Y:S01]  /*04a0*/  @P0 LEA R28, P4, R8, R14, 0x1 ;  /* 0x0000000e081c0211 */ /* 0x001fe200078808ff */
[----:B--2---:R-:W-:-:S03]  /*04b0*/  @P0 IMAD R9, R29, R12, RZ ;  /* 0x0000000c1d090224 */ /* 0x004fc600078e02ff */
[----:B------:R-:W-:Y:S01]  /*04c0*/  @P0 LEA.HI.X R29, R8, R15, R11, 0x1, P4 ;  /* 0x0000000f081d0211 */ /* 0x000fe200020f0c0b */
[----:B------:R-:W-:Y:S01]  /*04d0*/  @P0 IMAD.WIDE.U32 R22, R32, R12, R22 ;  /* 0x0000000c20160225 */ /* 0x000fe200078e0016 */
[----:B------:R-:W-:-:S03]  /*04e0*/  CS2R R10, SRZ ;  /* 0x00000000000a7805 */ /* 0x000fc6000001ff00 */
[----:B------:R-:W-:Y:S01]  /*04f0*/  @P0 IMAD R15, R32, R13, R9 ;  /* 0x0000000d200f0224 */ /* 0x000fe200078e0209 */
[----:B------:R-:W-:Y:S02]  /*0500*/  CS2R R8, SRZ ;  /* 0x0000000000087805 */ /* 0x000fe4000001ff00 */
[C---:B-1----:R-:W-:Y:S02]  /*0510*/  @P3 LEA R30, P5, R34.reuse, R18, 0x1 ;  /* 0x00000012221e3211 */ /* 0x042fe400078a08ff */
[----:B------:R-:W-:Y:S02]  /*0520*/  CS2R R12, SRZ ;  /* 0x00000000000c7805 */ /* 0x000fe4000001ff00 */
[----:B------:R-:W-:Y:S01]  /*0530*/  @P3 LEA.HI.X R31, R34, R19, R4, 0x1, P5 ;  /* 0x00000013221f3211 */ /* 0x000fe200028f0c04 */
[----:B------:R-:W-:Y:S01]  /*0540*/  @P0 IMAD.IADD R4, R23, 0x1, R15 ;  /* 0x0000000117040824 */ /* 0x000fe200078e020f */
[----:B------:R-:W-:Y:S02]  /*0550*/  CS2R R14, SRZ ;  /* 0x00000000000e7805 */ /* 0x000fe4000001ff00 */
[----:B---3--:R-:W-:-:S02]  /*0560*/  @P0 LEA R32, P4, R22, R16, 0x1 ;  /* 0x0000001016200211 */ /* 0x008fc400078808ff */
[----:B------:R-:W-:Y:S02]  /*0570*/  CS2R R18, SRZ ;  /* 0x0000000000127805 */ /* 0x000fe4000001ff00 */
[----:B------:R-:W-:Y:S01]  /*0580*/  CS2R R20, SRZ ;  /* 0x0000000000147805 */ /* 0x000fe2000001ff00 */
[----:B------:R-:W2:Y:S01]  /*0590*/  @P3 LDG.E.128 R8, desc[UR6][R26.64] ;  /* 0x000000061a083981 */ /* 0x000ea2000c1e1d00 */
[----:B------:R-:W-:Y:S02]  /*05a0*/  @P0 LEA.HI.X R33, R22, R17, R4, 0x1, P4 ;  /* 0x0000001116210211 */ /* 0x000fe400020f0c04 */
[----:B------:R-:W-:Y:S02]  /*05b0*/  CS2R R16, SRZ ;  /* 0x0000000000107805 */ /* 0x000fe4000001ff00 */
[----:B------:R-:W-:Y:S01]  /*05c0*/  CS2R R22, SRZ ;  /* 0x0000000000167805 */ /* 0x000fe2000001ff00 */
[----:B------:R0:W3:Y:S04]  /*05d0*/  @P3 LDG.E.128 R12, desc[UR6][R30.64] ;  /* 0x000000061e0c3981 */ /* 0x0000e8000c1e1d00 */
[----:B------:R1:W4:Y:S04]  /*05e0*/  @P0 LDG.E.128 R16, desc[UR6][R28.64] ;  /* 0x000000061c100981 */ /* 0x000328000c1e1d00 */
[----:B------:R1:W4:Y:S01]  /*05f0*/  @P0 LDG.E.128 R20, desc[UR6][R32.64] ;  /* 0x0000000620140981 */ /* 0x000322000c1e1d00 */
[----:B------:R-:W-:-:S04]  /*0600*/  ISETP.GT.AND P0, PT, R0, 0x3f, PT ;  /* 0x0000003f0000780c */ /* 0x000fc80003f04270 */
[----:B------:R-:W-:-:S13]  /*0610*/  ISETP.GE.OR P3, PT, R0, R5, P0 ;  /* 0x000000050000720c */ /* 0x000fda0000766670 */
[----:B------:R-:W1:Y:S01]  /*0620*/  @!P3 LDC.64 R34, c[0x0][0x290] ;  /* 0x0000a400ff22bb82 */ /* 0x000e620000000a00 */
[----:B0-----:R-:W-:Y:S02]  /*0630*/  @!P3 SHF.R.S32.HI R31, RZ, 0x1f, R0 ;  /* 0x0000001fff1fb819 */ /* 0x001fe40000011400 */
[----:B------:R-:W-:-:S04]  /*0640*/  @!P3 IADD3 R30, P4, R24, R0, RZ ;  /* 0x00000000181eb210 */ /* 0x000fc80007f9e0ff */
[----:B------:R-:W-:Y:S01]  /*0650*/  @!P3 LEA.HI.X.SX32 R31, R24, R31, 0x1, P4 ;  /* 0x0000001f181fb211 */ /* 0x000fe200020f0eff */
[----:B------:R-:W0:Y:S08]  /*0660*/  @!P3 LDC.64 R26, c[0x0][0x298] ;  /* 0x0000a600ff1abb82 */ /* 0x000e300000000a00 */
[----:B------:R-:W0:Y:S01]  /*0670*/  @!P3 LDC.64 R4, c[0x0][0x288] ;  /* 0x0000a200ff04bb82 */ /* 0x000e220000000a00 */
[----:B-1----:R-:W-:-:S02]  /*0680*/  @!P3 IMAD R36, R34, UR10, RZ ;  /* 0x0000000a2224bc24 */ /* 0x002fc4000f8e02ff */
[----:B------:R-:W-:-:S04]  /*0690*/  @!P3 IMAD.WIDE.U32 R30, R34, UR8, R30 ;  /* 0x00000008221ebc25 */ /* 0x000fc8000f8e001e */
[----:B------:R-:W-:Y:S02]  /*06a0*/  @!P3 IMAD R35, R35, UR8, R36 ;  /* 0x000000082323bc24 */ /* 0x000fe4000f8e0224 */
[----:B0-----:R-:W-:-:S03]  /*06b0*/  @!P3 IMAD R28, R26, UR11, RZ ;  /* 0x0000000b1a1cbc24 */ /* 0x001fc6000f8e02ff */
[----:B------:R-:W-:Y:S01]  /*06c0*/  @!P3 IADD3 R31, R31, R35, RZ ;  /* 0x000000231f1fb210 */ /* 0x000fe20007ffe0ff */
[----:B------:R-:W-:Y:S02]  /*06d0*/  @!P3 IMAD R29, R27, UR9, R28 ;  /* 0x000000091b1dbc24 */ /* 0x000fe4000f8e021c */
[----:B------:R-:W-:Y:S01]  /*06e0*/  @!P3 IMAD.WIDE.U32 R26, R26, UR9, R30 ;  /* 0x000000091a1abc25 */ /* 0x000fe2000f8e001e */
[----:B------:R-:W-:-:S03]  /*06f0*/  MOV R30, 0x7f800000 ;  /* 0x7f800000001e7802 */ /* 0x000fc60000000f00 */
[----:B------:R-:W-:Y:S01]  /*0700*/  @!P3 IMAD.IADD R27, R27, 0x1, R29 ;  /* 0x000000011b1bb824 */ /* 0x000fe200078e021d */
[----:B------:R-:W-:-:S04]  /*0710*/  @!P3 LEA R32, P4, R26, R4, 0x2 ;  /* 0x000000041a20b211 */ /* 0x000fc800078810ff */
[----:B------:R-:W-:-:S05]  /*0720*/  @!P3 LEA.HI.X R33, R26, R5, R27, 0x2, P4 ;  /* 0x000000051a21b211 */ /* 0x000fca00020f141b */
[----:B------:R0:W5:Y:S01]  /*0730*/  @!P3 LDG.E R30, desc[UR6][R32.64] ;  /* 0x00000006201eb981 */ /* 0x000162000c1e1900 */
[----:B------:R-:W-:Y:S01]  /*0740*/  ISETP.NE.AND P3, PT, R3, RZ, PT ;  /* 0x000000ff0300720c */ /* 0x000fe20003f65270 */
[----:B------:R-:W-:Y:S01]  /*0750*/  BSSY B0, `(.L_x_20) ;  /* 0x0000055000007945 */ /* 0x000fe20003800000 */
[----:B------:R-:W-:Y:S01]  /*0760*/  SHF.L.U32 R3, R2, 0xc, RZ ;  /* 0x0000000c02037819 */ /* 0x000fe200000006ff */
[C---:B--2---:R-:W-:Y:S01]  /*0770*/  IMAD.U32 R4, R8.reuse, 0x10000, RZ ;  /* 0x0001000008047824 */ /* 0x044fe200078e00ff */
[----:B------:R-:W-:Y:S02]  /*0780*/  LOP3.LUT R8, R8, 0xffff0000, RZ, 0xc0, !PT ;  /* 0xffff000008087812 */ /* 0x000fe400078ec0ff */
[----:B------:R-:W-:Y:S01]  /*0790*/  SHF.L.U32 R5, R9, 0x10, RZ ;  /* 0x0000001009057819 */ /* 0x000fe200000006ff */
[C---:B---3--:R-:W-:Y:S01]  /*07a0*/  IMAD.U32 R29, R12.reuse, 0x10000, RZ ;  /* 0x000100000c1d7824 */ /* 0x048fe200078e00ff */
[----:B------:R-:W-:Y:S01]  /*07b0*/  LOP3.LUT R35, R12, 0xffff0000, RZ, 0xc0, !PT ;  /* 0xffff00000c237812 */ /* 0x000fe200078ec0ff */
[----:B------:R-:W-:Y:S01]  /*07c0*/  IMAD.U32 R28, R14, 0x10000, RZ ;  /* 0x000100000e1c7824 */ /* 0x000fe200078e00ff */
[----:B------:R-:W-:-:S02]  /*07d0*/  SHF.L.U32 R31, R15, 0x10, RZ ;  /* 0x000000100f1f7819 */ /* 0x000fc400000006ff */
[----:B----4-:R-:W-:Y:S01]  /*07e0*/  LOP3.LUT R34, R16, 0xffff0000, RZ, 0xc0, !PT ;  /* 0xffff000010227812 */ /* 0x010fe200078ec0ff */
[----:B------:R-:W-:Y:S01]  /*07f0*/  FMUL.FTZ R35, R8, R35 ;  /* 0x0000002308237220 */ /* 0x000fe20000410000 */
[----:B0-----:R-:W-:Y:S01]  /*0800*/  LOP3.LUT R32, R15, 0xffff0000, RZ, 0xc0, !PT ;  /* 0xffff00000f207812 */ /* 0x001fe200078ec0ff */
[----:B------:R-:W-:Y:S01]  /*0810*/  IMAD.U32 R16, R16, 0x10000, RZ ;  /* 0x0001000010107824 */ /* 0x000fe200078e00ff */
[----:B------:R-:W-:Y:S01]  /*0820*/  LOP3.LUT R33, R20, 0xffff0000, RZ, 0xc0, !PT ;  /* 0xffff000014217812 */ /* 0x000fe200078ec0ff */
[----:B------:R-:W-:Y:S01]  /*0830*/  FFMA.FTZ R8, R4, R29, R35 ;  /* 0x0000001d04087223 */ /* 0x000fe20000010023 */
[----:B------:R-:W-:Y:S01]  /*0840*/  SHF.L.U32 R15, R20, 0x10, RZ ;  /* 0x00000010140f7819 */ /* 0x000fe200000006ff */
[----:B------:R-:W-:Y:S01]  /*0850*/  IMAD.U32 R4, R17, 0x10000, RZ ;  /* 0x0001000011047824 */ /* 0x000fe200078e00ff */
[----:B------:R-:W-:Y:S01]  /*0860*/  SHF.L.U32 R12, R13, 0x10, RZ ;  /* 0x000000100d0c7819 */ /* 0x000fe200000006ff */
[----:B------:R-:W-:Y:S01]  /*0870*/  FMUL.FTZ R33, R34, R33 ;  /* 0x0000002122217220 */ /* 0x000fe20000410000 */
[----:B------:R-:W-:-:S02]  /*0880*/  SHF.L.U32 R29, R21, 0x10, RZ ;  /* 0x00000010151d7819 */ /* 0x000fc400000006ff */
[----:B------:R-:W-:Y:S01]  /*0890*/  LOP3.LUT R26, R9, 0xffff0000, RZ, 0xc0, !PT ;  /* 0xffff0000091a7812 */ /* 0x000fe200078ec0ff */
[----:B------:R-:W-:Y:S01]  /*08a0*/  FFMA.FTZ R15, R16, R15, R33 ;  /* 0x0000000f100f7223 */ /* 0x000fe20000010021 */
[----:B------:R-:W-:Y:S01]  /*08b0*/  LOP3.LUT R13, R13, 0xffff0000, RZ, 0xc0, !PT ;  /* 0xffff00000d0d7812 */ /* 0x000fe200078ec0ff */
[----:B------:R-:W-:Y:S01]  /*08c0*/  FFMA.FTZ R5, R5, R12, R8 ;  /* 0x0000000c05057223 */ /* 0x000fe20000010008 */
[----:B------:R-:W-:Y:S01]  /*08d0*/  LOP3.LUT R17, R17, 0xffff0000, RZ, 0xc0, !PT ;  /* 0xffff000011117812 */ /* 0x000fe200078ec0ff */
[----:B------:R-:W-:Y:S01]  /*08e0*/  FFMA.FTZ R12, R4, R29, R15 ;  /* 0x0000001d040c7223 */ /* 0x000fe2000001000f */
[----:B------:R-:W-:Y:S01]  /*08f0*/  LOP3.LUT R8, R21, 0xffff0000, RZ, 0xc0, !PT ;  /* 0xffff000015087812 */ /* 0x000fe200078ec0ff */
[----:B------:R-:W-:Y:S02]  /*0900*/  IMAD.U32 R9, R10, 0x10000, RZ ;  /* 0x000100000a097824 */ /* 0x000fe400078e00ff */
[----:B------:R-:W-:Y:S01]  /*0910*/  FFMA.FTZ R26, R26, R13, R5 ;  /* 0x0000000d1a1a7223 */ /* 0x000fe20000010005 */
[----:B------:R-:W-:Y:S01]  /*0920*/  SHF.L.U32 R5, R22, 0x10, RZ ;  /* 0x0000001016057819 */ /* 0x000fe200000006ff */
[----:B------:R-:W-:-:S02]  /*0930*/  IMAD.U32 R4, R18, 0x10000, RZ ;  /* 0x0001000012047824 */ /* 0x000fc400078e00ff */
[----:B------:R-:W-:Y:S01]  /*0940*/  FFMA.FTZ R17, R17, R8, R12 ;  /* 0x0000000811117223 */ /* 0x000fe2000001000c */
[----:B------:R-:W-:Y:S01]  /*0950*/  FFMA.FTZ R26, R9, R28, R26 ;  /* 0x0000001c091a7223 */ /* 0x000fe2000001001a */
[----:B------:R-:W-:Y:S02]  /*0960*/  LOP3.LUT R27, R10, 0xffff0000, RZ, 0xc0, !PT ;  /* 0xffff00000a1b7812 */ /* 0x000fe400078ec0ff */
[----:B------:R-:W-:Y:S01]  /*0970*/  LOP3.LUT R14, R14, 0xffff0000, RZ, 0xc0, !PT ;  /* 0xffff00000e0e7812 */ /* 0x000fe200078ec0ff */
[----:B------:R-:W-:Y:S01]  /*0980*/  FFMA.FTZ R17, R4, R5, R17 ;  /* 0x0000000504117223 */ /* 0x000fe20000010011 */
[----:B------:R-:W-:Y:S01]  /*0990*/  LOP3.LUT R18, R18, 0xffff0000, RZ, 0xc0, !PT ;  /* 0xffff000012127812 */ /* 0x000fe200078ec0ff */
[----:B------:R-:W-:Y:S01]  /*09a0*/  IMAD.U32 R4, R19, 0x10000, RZ ;  /* 0x0001000013047824 */ /* 0x000fe200078e00ff */
[----:B------:R-:W-:Y:S01]  /*09b0*/  LOP3.LUT R9, R22, 0xffff0000, RZ, 0xc0, !PT ;  /* 0xffff000016097812 */ /* 0x000fe200078ec0ff */
[----:B------:R-:W-:Y:S01]  /*09c0*/  FFMA.FTZ R27, R27, R14, R26 ;  /* 0x0000000e1b1b7223 */ /* 0x000fe2000001001a */
[----:B------:R-:W-:-:S02]  /*09d0*/  SHF.L.U32 R10, R11, 0x10, RZ ;  /* 0x000000100b0a7819 */ /* 0x000fc400000006ff */
[----:B------:R-:W-:Y:S01]  /*09e0*/  SHF.L.U32 R5, R23, 0x10, RZ ;  /* 0x0000001017057819 */ /* 0x000fe200000006ff */
[----:B------:R-:W-:Y:S01]  /*09f0*/  FFMA.FTZ R9, R18, R9, R17 ;  /* 0x0000000912097223 */ /* 0x000fe20000010011 */
[----:B------:R-:W-:Y:S01]  /*0a00*/  LOP3.LUT R11, R11, 0xffff0000, RZ, 0xc0, !PT ;  /* 0xffff00000b0b7812 */ /* 0x000fe200078ec0ff */
[----:B------:R-:W-:Y:S01]  /*0a10*/  FFMA.FTZ R10, R10, R31, R27 ;  /* 0x0000001f0a0a7223 */ /* 0x000fe2000001001b */
[----:B------:R-:W-:Y:S01]  /*0a20*/  LOP3.LUT R19, R19, 0xffff0000, RZ, 0xc0, !PT ;  /* 0xffff000013137812 */ /* 0x000fe200078ec0ff */
[----:B------:R-:W-:Y:S01]  /*0a30*/  FFMA.FTZ R4, R4, R5, R9 ;  /* 0x0000000504047223 */ /* 0x000fe20000010009 */
[----:B------:R-:W-:Y:S01]  /*0a40*/  LOP3.LUT R8, R23, 0xffff0000, RZ, 0xc0, !PT ;  /* 0xffff000017087812 */ /* 0x000fe200078ec0ff */
[----:B------:R-:W-:-:S04]  /*0a50*/  FFMA.FTZ R10, R11, R32, R10 ;  /* 0x000000200b0a7223 */ /* 0x000fc8000001000a */
[----:B------:R-:W-:Y:S01]  /*0a60*/  FFMA.FTZ R19, R19, R8, R4 ;  /* 0x0000000813137223 */ /* 0x000fe20000010004 */
[----:B------:R-:W0:Y:S01]  /*0a70*/  SHFL.BFLY PT, R5, R10, 0x4, 0x1f ;  /* 0x0c801f000a057f89 */ /* 0x000e2200000e0000 */
[----:B------:R-:W1:Y:S03]  /*0a80*/  LDC.64 R8, c[0x0][0x2d0] ;  /* 0x0000b400ff087b82 */ /* 0x000e660000000a00 */
[----:B------:R-:W2:Y:S01]  /*0a90*/  SHFL.BFLY PT, R4, R19, 0x4, 0x1f ;  /* 0x0c801f0013047f89 */ /* 0x000ea200000e0000 */
[----:B0-----:R-:W-:Y:S01]  /*0aa0*/  FADD.FTZ R11, R10, R5 ;  /* 0x000000050a0b7221 */ /* 0x001fe20000010000 */
[----:B------:R-:W-:Y:S02]  /*0ab0*/  IMAD.SHL.U32 R10, R0, 0x4, RZ ;  /* 0x00000004000a7824 */ /* 0x000fe400078e00ff */
[----:B--2---:R-:W-:Y:S02]  /*0ac0*/  FADD.FTZ R14, R19, R4 ;  /* 0x00000004130e7221 */ /* 0x004fe40000010000 */
[----:B------:R-:W0:Y:S04]  /*0ad0*/  SHFL.BFLY PT, R4, R11, 0x2, 0x1f ;  /* 0x0c401f000b047f89 */ /* 0x000e2800000e0000 */
[----:B------:R-:W2:Y:S01]  /*0ae0*/  SHFL.BFLY PT, R5, R14, 0x2, 0x1f ;  /* 0x0c401f000e057f89 */ /* 0x000ea200000e0000 */
[----:B0-----:R-:W-:Y:S01]  /*0af0*/  FADD.FTZ R12, R11, R4 ;  /* 0x000000040b0c7221 */ /* 0x001fe20000010000 */
[----:B--2---:R-:W-:-:S04]  /*0b00*/  FADD.FTZ R15, R14, R5 ;  /* 0x000000050e0f7221 */ /* 0x004fc80000010000 */
[----:B------:R-:W0:Y:S01]  /*0b10*/  SHFL.BFLY PT, R13, R12, 0x1, 0x1f ;  /* 0x0c201f000c0d7f89 */ /* 0x000e2200000e0000 */
[----:B------:R-:W2:Y:S03]  /*0b20*/  LDC.64 R4, c[0x0][0x2d8] ;  /* 0x0000b600ff047b82 */ /* 0x000ea60000000a00 */
[----:B------:R-:W3:Y:S01]  /*0b30*/  SHFL.BFLY PT, R16, R15, 0x1, 0x1f ;  /* 0x0c201f000f107f89 */ /* 0x000ee200000e0000 */
[----:B0-----:R-:W-:Y:S01]  /*0b40*/  FADD.FTZ R17, R12, R13 ;  /* 0x0000000d0c117221 */ /* 0x001fe20000010000 */
[----:B---3--:R-:W-:Y:S01]  /*0b50*/  FADD.FTZ R20, R15, R16 ;  /* 0x000000100f147221 */ /* 0x008fe20000010000 */
[----:B-1----:R-:W-:Y:S06]  /*0b60*/  @P3 BRA `(.L_x_21) ;  /* 0x00000000004c3947 */ /* 0x002fec0003800000 */
[----:B------:R-:W0:Y:S01]  /*0b70*/  LDC.64 R18, c[0x0][0x278] ;  /* 0x00009e00ff127b82 */ /* 0x000e220000000a00 */
[----:B------:R-:W-:Y:S01]  /*0b80*/  SHF.R.S32.HI R25, RZ, 0x1f, R24 ;  /* 0x0000001fff197819 */ /* 0x000fe20000011418 */
[----:B------:R-:W-:-:S06]  /*0b90*/  ULDC.64 UR12, c[0x0][0x260] ;  /* 0x00009800000c7ab9 */ /* 0x000fcc0000000a00 */
[----:B------:R-:W1:Y:S01]  /*0ba0*/  LDC.64 R12, c[0x0][0x280] ;  /* 0x0000a000ff0c7b82 */ /* 0x000e620000000a00 */
[C---:B0-----:R-:W-:Y:S02]  /*0bb0*/  IMAD R16, R18.reuse, UR10, RZ ;  /* 0x0000000a12107c24 */ /* 0x041fe4000f8e02ff */
[----:B------:R-:W-:-:S04]  /*0bc0*/  IMAD.WIDE.U32 R14, R18, UR8, R24 ;  /* 0x00000008120e7c25 */ /* 0x000fc8000f8e0018 */
[----:B------:R-:W-:Y:S02]  /*0bd0*/  IMAD R11, R19, UR8, R16 ;  /* 0x00000008130b7c24 */ /* 0x000fe4000f8e0210 */
[C---:B-1----:R-:W-:Y:S02]  /*0be0*/  IMAD R16, R12.reuse, UR11, RZ ;  /* 0x0000000b0c107c24 */ /* 0x042fe4000f8e02ff */
[----:B------:R-:W-:Y:S02]  /*0bf0*/  IMAD.IADD R15, R15, 0x1, R11 ;  /* 0x000000010f0f7824 */ /* 0x000fe400078e020b */
[----:B------:R-:W-:Y:S02]  /*0c00*/  IMAD R13, R13, UR9, R16 ;  /* 0x000000090d0d7c24 */ /* 0x000fe4000f8e0210 */
[----:B------:R-:W-:-:S03]  /*0c10*/  IMAD.WIDE.U32 R14, R12, UR9, R14 ;  /* 0x000000090c0e7c25 */ /* 0x000fc6000f8e000e */
[----:B------:R-:W-:-:S04]  /*0c20*/  IADD3 R11, P3, R6, R14, RZ ;  /* 0x0000000e060b7210 */ /* 0x000fc80007f7e0ff */
[----:B------:R-:W-:Y:S02]  /*0c30*/  IADD3.X R14, R7, R15, R13, P3, !PT ;  /* 0x0000000f070e7210 */ /* 0x000fe40001ffe40d */
[C---:B------:R-:W-:Y:S02]  /*0c40*/  LEA R6, P3, R11.reuse, UR12, 0x2 ;  /* 0x0000000c0b067c11 */ /* 0x040fe4000f8610ff */
[----:B------:R-:W-:Y:S02]  /*0c50*/  FSEL R13, R20, RZ, !P2 ;  /* 0x000000ff140d7208 */ /* 0x000fe40005000000 */
[----:B------:R-:W-:Y:S02]  /*0c60*/  LEA.HI.X R7, R11, UR13, R14, 0x2, P3 ;  /* 0x0000000d0b077c11 */ /* 0x000fe400098f140e */
[----:B------:R-:W-:-:S03]  /*0c70*/  FSEL R11, R17, RZ, !P1 ;  /* 0x000000ff110b7208 */ /* 0x000fc60004800000 */
[----:B------:R0:W-:Y:S04]  /*0c80*/  STG.E desc[UR6][R6.64+0x80], R13 ;  /* 0x0000800d06007986 */ /* 0x0001e8000c101906 */
[----:B------:R0:W-:Y:S02]  /*0c90*/  STG.E desc[UR6][R6.64], R11 ;  /* 0x0000000b06007986 */ /* 0x0001e4000c101906 */
.L_x_21:
[----:B------:R-:W-:Y:S05]  /*0ca0*/  BSYNC B0 ;  /* 0x0000000000007941 */ /* 0x000fea0003800000 */
.L_x_20:
[----:B------:R-:W-:Y:S01]  /*0cb0*/  UIADD3 UR4, UR4, 0x3f, URZ ;  /* 0x0000003f04047890 */ /* 0x000fe2000fffe03f */
[----:B0-----:R-:W-:Y:S01]  /*0cc0*/  SHF.R.S32.HI R6, RZ, 0x1f, R10 ;  /* 0x0000001fff067819 */ /* 0x001fe2000001140a */
[----:B------:R-:W-:Y:S01]  /*0cd0*/  BSSY B0, `(.L_x_22) ;  /* 0x0000025000007945 */ /* 0x000fe20003800000 */
[----:B------:R-:W-:Y:S01]  /*0ce0*/  IADD3 R10, P1, R3, R10, RZ ;  /* 0x0000000a030a7210 */ /* 0x000fe20007f3e0ff */
[----:B------:R-:W-:-:S03]  /*0cf0*/  USHF.R.S32.HI UR5, URZ, 0x1f, UR4 ;  /* 0x0000001f3f057899 */ /* 0x000fc60008011404 */
[----:B------:R-:W-:Y:S01]  /*0d00*/  LEA.HI.X.SX32 R11, R3, R6, 0x1, P1 ;  /* 0x00000006030b7211 */ /* 0x000fe200008f0eff */
[----:B------:R-:W-:Y:S01]  /*0d10*/  IMAD R6, R8, UR10, RZ ;  /* 0x0000000a08067c24 */ /* 0x000fe2000f8e02ff */
[----:B------:R-:W-:-:S03]  /*0d20*/  ULEA.HI UR5, UR5, UR4, URZ, 0x6 ;  /* 0x0000000405057291 */ /* 0x000fc6000f8f303f */
[----:B------:R-:W-:Y:S01]  /*0d30*/  IMAD R3, R9, UR8, R6 ;  /* 0x0000000809037c24 */ /* 0x000fe2000f8e0206 */
[----:B------:R-:W-:Y:S01]  /*0d40*/  ULOP3.LUT UR5, UR5, 0xffffffc0, URZ, 0xc0, !UPT ;  /* 0xffffffc005057892 */ /* 0x000fe2000f8ec03f */
[----:B------:R-:W-:-:S04]  /*0d50*/  IMAD.WIDE.U32 R8, R8, UR8, R10 ;  /* 0x0000000808087c25 */ /* 0x000fc8000f8e000a */
[----:B--2---:R-:W-:Y:S01]  /*0d60*/  IMAD R6, R4, UR11, RZ ;  /* 0x0000000b04067c24 */ /* 0x004fe2000f8e02ff */
[----:B------:R-:W-:Y:S02]  /*0d70*/  IADD3 R9, R9, R3, RZ ;  /* 0x0000000309097210 */ /* 0x000fe40007ffe0ff */
[----:B------:R-:W-:Y:S01]  /*0d80*/  IADD3 R3, -R24, UR5, RZ ;  /* 0x0000000518037c10 */ /* 0x000fe2000fffe1ff */
[----:B------:R-:W-:Y:S02]  /*0d90*/  IMAD R11, R5, UR9, R6 ;  /* 0x00000009050b7c24 */ /* 0x000fe4000f8e0206 */
[----:B------:R-:W-:Y:S01]  /*0da0*/  IMAD.WIDE.U32 R4, R4, UR9, R8 ;  /* 0x0000000904047c25 */ /* 0x000fe2000f8e0008 */
[----:B------:R-:W-:-:S03]  /*0db0*/  ISETP.GE.OR P0, PT, R0, R3, P0 ;  /* 0x000000030000720c */ /* 0x000fc60000706670 */
[----:B------:R-:W-:-:S10]  /*0dc0*/  IMAD.IADD R11, R5, 0x1, R11 ;  /* 0x00000001050b7824 */ /* 0x000fd400078e020b */
[----:B------:R-:W-:Y:S05]  /*0dd0*/  @P0 BRA `(.L_x_23) ;  /* 0x0000000000500947 */ /* 0x000fea0003800000 */
[----:B------:R-:W0:Y:S01]  /*0de0*/  LDC.64 R12, c[0x0][0x2a8] ;  /* 0x0000aa00ff0c7b82 */ /* 0x000e220000000a00 */
[----:B------:R-:W-:Y:S01]  /*0df0*/  SHF.R.S32.HI R3, RZ, 0x1f, R0 ;  /* 0x0000001fff037819 */ /* 0x000fe20000011400 */
[----:B------:R-:W-:Y:S01]  /*0e00*/  ULDC.64 UR4, c[0x0][0x2a0] ;  /* 0x0000a80000047ab9 */ /* 0x000fe20000000a00 */
[----:B------:R-:W-:-:S04]  /*0e10*/  IADD3 R6, P0, R24, R0, RZ ;  /* 0x0000000018067210 */ /* 0x000fc80007f1e0ff */
[----:B------:R-:W-:Y:S01]  /*0e20*/  LEA.HI.X.SX32 R7, R24, R3, 0x1, P0 ;  /* 0x0000000318077211 */ /* 0x000fe200000f0eff */
[----:B------:R-:W1:Y:S01]  /*0e30*/  LDC.64 R14, c[0x0][0x2b0] ;  /* 0x0000ac00ff0e7b82 */ /* 0x000e620000000a00 */
[----:B-----5:R-:W-:Y:S01]  /*0e40*/  FSETP.NEU.FTZ.AND P0, PT, R30, -INF , PT ;  /* 0xff8000001e00780b */ /* 0x020fe20003f1d000 */
[C---:B0-----:R-:W-:Y:S02]  /*0e50*/  IMAD R8, R12.reuse, UR10, RZ ;  /* 0x0000000a0c087c24 */ /* 0x041fe4000f8e02ff */
[----:B------:R-:W-:-:S04]  /*0e60*/  IMAD.WIDE.U32 R6, R12, UR8, R6 ;  /* 0x000000080c067c25 */ /* 0x000fc8000f8e0006 */
[----:B------:R-:W-:Y:S02]  /*0e70*/  IMAD R3, R13, UR8, R8 ;  /* 0x000000080d037c24 */ /* 0x000fe4000f8e0208 */
[----:B-1----:R-:W-:-:S03]  /*0e80*/  IMAD R8, R14, UR11, RZ ;  /* 0x0000000b0e087c24 */ /* 0x002fc6000f8e02ff */
[----:B------:R-:W-:Y:S01]  /*0e90*/  IADD3 R7, R7, R3, RZ ;  /* 0x0000000307077210 */ /* 0x000fe20007ffe0ff */
[----:B------:R-:W-:Y:S02]  /*0ea0*/  IMAD R9, R15, UR9, R8 ;  /* 0x000000090f097c24 */ /* 0x000fe4000f8e0208 */
[----:B------:R-:W-:Y:S01]  /*0eb0*/  FMUL.FTZ R3, R30, 1.4426950216293334961 ;  /* 0x3fb8aa3b1e037820 */ /* 0x000fe20000410000 */
[----:B------:R-:W-:-:S04]  /*0ec0*/  IMAD.WIDE.U32 R6, R14, UR9, R6 ;  /* 0x000000090e067c25 */ /* 0x000fc8000f8e0006 */
[----:B------:R-:W-:Y:S01]  /*0ed0*/  FSEL R3, R3, RZ, P0 ;  /* 0x000000ff03037208 */ /* 0x000fe20000000000 */
[----:B------:R-:W-:Y:S01]  /*0ee0*/  IMAD.IADD R7, R7, 0x1, R9 ;  /* 0x0000000107077824 */ /* 0x000fe200078e0209 */
[----:B------:R-:W-:-:S04]  /*0ef0*/  LEA R8, P1, R6, UR4, 0x2 ;  /* 0x0000000406087c11 */ /* 0x000fc8000f8210ff */
[----:B------:R-:W-:-:S05]  /*0f00*/  LEA.HI.X R9, R6, UR5, R7, 0x2, P1 ;  /* 0x0000000506097c11 */ /* 0x000fca00088f1407 */
[----:B------:R0:W-:Y:S04]  /*0f10*/  STG.E desc[UR6][R8.64], R3 ;  /* 0x0000000308007986 */ /* 0x0001e8000c101906 */
.L_x_23:
[----:B------:R-:W-:Y:S05]  /*0f20*/  BSYNC B0 ;  /* 0x0000000000007941 */ /* 0x000fea0003800000 */
.L_x_22:
[----:B------:R-:W-:Y:S01]  /*0f30*/  ULDC.64 UR12, c[0x0][0x2e8] ;  /* 0x0000ba00000c7ab9 */ /* 0x000fe20000000a00 */
[----:B------:R-:W-:Y:S01]  /*0f40*/  ULDC.64 UR4, c[0x0][0x2b8] ;  /* 0x0000ae0000047ab9 */ /* 0x000fe20000000a00 */
[----:B------:R-:W-:Y:S02]  /*0f50*/  ISETP.NE.U32.AND P0, PT, RZ, UR12, PT ;  /* 0x0000000cff007c0c */ /* 0x000fe4000bf05070 */
[C---:B------:R-:W-:Y:S02]  /*0f60*/  LEA R6, P1, R4.reuse, UR4, 0x2 ;  /* 0x0000000404067c11 */ /* 0x040fe4000f8210ff */
[----:B------:R-:W-:Y:S02]  /*0f70*/  ISETP.NE.AND.EX P0, PT, RZ, UR13, PT, P0 ;  /* 0x0000000dff007c0c */ /* 0x000fe4000bf05300 */
[----:B------:R-:W-:Y:S02]  /*0f80*/  LEA.HI.X R7, R4, UR5, R11, 0x2, P1 ;  /* 0x0000000504077c11 */ /* 0x000fe400088f140b */
[----:B------:R-:W-:-:S03]  /*0f90*/  ISETP.NE.OR P0, PT, R0, RZ, !P0 ;  /* 0x000000ff0000720c */ /* 0x000fc60004705670 */
[----:B------:R1:W-:Y:S04]  /*0fa0*/  STG.E.128 desc[UR6][R6.64], RZ ;  /* 0x000000ff06007986 */ /* 0x0003e8000c101d06 */
[----:B------:R1:W-:Y:S04]  /*0fb0*/  STG.E.128 desc[UR6][R6.64+0x1000], RZ ;  /* 0x001000ff06007986 */ /* 0x0003e8000c101d06 */
[----:B------:R1:W-:Y:S04]  /*0fc0*/  STG.E.128 desc[UR6][R6.64+0x2000], RZ ;  /* 0x002000ff06007986 */ /* 0x0003e8000c101d06 */
[----:B------:R1:W-:Y:S01]  /*0fd0*/  STG.E.128 desc[UR6][R6.64+0x3000], RZ ;  /* 0x003000ff06007986 */ /* 0x0003e2000c101d06 */
[----:B------:R-:W-:Y:S05]  /*0fe0*/  @P0 EXIT ;  /* 0x000000000000094d */ /* 0x000fea0003800000 */
[----:B0-----:R-:W0:Y:S08]  /*0ff0*/  LDC R3, c[0x0][0x2e0] ;  /* 0x0000b800ff037b82 */ /* 0x001e300000000800 */
[----:B-1----:R-:W1:Y:S08]  /*1000*/  LDC R7, c[0x0][0x220] ;  /* 0x00008800ff077b82 */ /* 0x002e700000000800 */
[----:B------:R-:W2:Y:S01]  /*1010*/  LDC.64 R4, c[0x0][0x2e8] ;  /* 0x0000ba00ff047b82 */ /* 0x000ea20000000a00 */
[----:B0-----:R-:W-:-:S04]  /*1020*/  IMAD R2, R2, R3, UR9 ;  /* 0x0000000902027e24 */ /* 0x001fc8000f8e0203 */
[----:B-1----:R-:W-:-:S04]  /*1030*/  IMAD R3, R2, R7, UR8 ;  /* 0x0000000802037e24 */ /* 0x002fc8000f8e0207 */
[----:B--2---:R-:W-:-:S05]  /*1040*/  IMAD.WIDE R2, R3, 0x4, R4 ;  /* 0x0000000403027825 */ /* 0x004fca00078e0204 */
[----:B------:R-:W-:Y:S01]  /*1050*/  STG.E desc[UR6][R2.64], RZ ;  /* 0x000000ff02007986 */ /* 0x000fe2000c101906 */
[----:B------:R-:W-:Y:S05]  /*1060*/  EXIT ;  /* 0x000000000000794d */ /* 0x000fea0003800000 */
.L_x_24:
        /* <DEDUP_REMOVED lines=9> */
.L_x_106:


//--------------------- .text._ZN7cutlass13device_kernelIN5flash19enable_sm80_to_sm89INS1_16FlashAttnBwdSm80INS1_25CollectiveMainloopBwdSm80ILi2ELi2EN4cute5tupleIJNS5_1CILi64EEENS7_ILi128EEES8_EEENS_10bfloat16_tEfNS_4arch4Sm80ELb1ELb0ELb0ELb1ELb0ELb0ELb0ELb0ELi2ELi2ELi4ELi2ELb1EEENS1_21CollectiveEpilogueBwdISA_SB_SD_Li256ELb1ELb0ELi2EEENS1_25SingleTileBwdLPTSchedulerILb1ELi128ELb0EEEEEEEEEvNT_6ParamsE --------------------------
	.section	.text._ZN7cutlass13device_kernelIN5flash19enable_sm80_to_sm89INS1_16FlashAttnBwdSm80INS1_25CollectiveMainloopBwdSm80ILi2ELi2EN4cute5tupleIJNS5_1CILi64EEENS7_ILi128EEES8_EEENS_10bfloat16_tEfNS_4arch4Sm80ELb1ELb0ELb0ELb1ELb0ELb0ELb0ELb0ELi2ELi2ELi4ELi2ELb1EEENS1_21CollectiveEpilogueBwdISA_SB_SD_Li256ELb1ELb0ELi2EEENS1_25SingleTileBwdLPTSchedulerILb1ELi128ELb0EEEEEEEEEvNT_6ParamsE,"ax",@progbits
	.align	128
.text._ZN7cutlass13device_kernelIN5flash19enable_sm80_to_sm89INS1_16FlashAttnBwdSm80INS1_25CollectiveMainloopBwdSm80ILi2ELi2EN4cute5tupleIJNS5_1CILi64EEENS7_ILi128EEES8_EEENS_10bfloat16_tEfNS_4arch4Sm80ELb1ELb0ELb0ELb1ELb0ELb0ELb0ELb0ELi2ELi2ELi4ELi2ELb1EEENS1_21CollectiveEpilogueBwdISA_SB_SD_Li256ELb1ELb0ELi2EEENS1_25SingleTileBwdLPTSchedulerILb1ELi128ELb0EEEEEEEEEvNT_6ParamsE:
        .type           _ZN7cutlass13device_kernelIN5flash19enable_sm80_to_sm89INS1_16FlashAttnBwdSm80INS1_25CollectiveMainloopBwdSm80ILi2ELi2EN4cute5tupleIJNS5_1CILi64EEENS7_ILi128EEES8_EEENS_10bfloat16_tEfNS_4arch4Sm80ELb1ELb0ELb0ELb1ELb0ELb0ELb0ELb0ELi2ELi2ELi4ELi2ELb1EEENS1_21CollectiveEpilogueBwdISA_SB_SD_Li256ELb1ELb0ELi2EEENS1_25SingleTileBwdLPTSchedulerILb1ELi128ELb0EEEEEEEEEvNT_6ParamsE,@function
        .size           _ZN7cutlass13device_kernelIN5flash19enable_sm80_to_sm89INS1_16FlashAttnBwdSm80INS1_25CollectiveMainloopBwdSm80ILi2ELi2EN4cute5tupleIJNS5_1CILi64EEENS7_ILi128EEES8_EEENS_10bfloat16_tEfNS_4arch4Sm80ELb1ELb0ELb0ELb1ELb0ELb0ELb0ELb0ELi2ELi2ELi4ELi2ELb1EEENS1_21CollectiveEpilogueBwdISA_SB_SD_Li256ELb1ELb0ELi2EEENS1_25SingleTileBwdLPTSchedulerILb1ELi128ELb0EEEEEEEEEvNT_6ParamsE,(.L_x_107 - _ZN7cutlass13device_kernelIN5flash19enable_sm80_to_sm89INS1_16FlashAttnBwdSm80INS1_25CollectiveMainloopBwdSm80ILi2ELi2EN4cute5tupleIJNS5_1CILi64EEENS7_ILi128EEES8_EEENS_10bfloat16_tEfNS_4arch4Sm80ELb1ELb0ELb0ELb1ELb0ELb0ELb0ELb0ELi2ELi2ELi4ELi2ELb1EEENS1_21CollectiveEpilogueBwdISA_SB_SD_Li256ELb1ELb0ELi2EEENS1_25SingleTileBwdLPTSchedulerILb1ELi128ELb0EEEEEEEEEvNT_6ParamsE)
        .other          _ZN7cutlass13device_kernelIN5flash19enable_sm80_to_sm89INS1_16FlashAttnBwdSm80INS1_25CollectiveMainloopBwdSm80ILi2ELi2EN4cute5tupleIJNS5_1CILi64EEENS7_ILi128EEES8_EEENS_10bfloat16_tEfNS_4arch4Sm80ELb1ELb0ELb0ELb1ELb0ELb0ELb0ELb0ELi2ELi2ELi4ELi2ELb1EEENS1_21CollectiveEpilogueBwdISA_SB_SD_Li256ELb1ELb0ELi2EEENS1_25SingleTileBwdLPTSchedulerILb1ELi128ELb0EEEEEEEEEvNT_6ParamsE,@"STO_CUDA_ENTRY STV_DEFAULT"
_ZN7cutlass13device_kernelIN5flash19enable_sm80_to_sm89INS1_16FlashAttnBwdSm80INS1_25CollectiveMainloopBwdSm80ILi2ELi2EN4cute5tupleIJNS5_1CILi64EEENS7_ILi128EEES8_EEENS_10bfloat16_tEfNS_4arch4Sm80ELb1ELb0ELb0ELb1ELb0ELb0ELb0ELb0ELi2ELi2ELi4ELi2ELb1EEENS1_21CollectiveEpilogueBwdISA_SB_SD_Li256ELb1ELb0ELi2EEENS1_25SingleTileBwdLPTSchedulerILb1ELi128ELb0EEEEEEEEEvNT_6ParamsE:
[----:B------:R-:W-:Y:S01]  /*0000*/  LDC R1, c[0x0][0x28] ;  /* 0x00000a00ff017b82 */ /* 0x000fe20000000800 */
[----:B------:R-:W-:Y:S05]  /*0010*/  EXIT ;  /* 0x000000000000794d */ /* 0x000fea0003800000 */
.L_x_25:
        /* <DEDUP_REMOVED lines=14> */
.L_x_107:


//--------------------- .text._ZN7cutlass13device_kernelIN5flash19enable_sm80_to_sm89INS1_16FlashAttnBwdSm80INS1_25CollectiveMainloopBwdSm80ILi2ELi2EN4cute5tupleIJNS5_1CILi64EEENS7_ILi128EEES8_EEENS_10bfloat16_tEfNS_4arch4Sm80ELb1ELb0ELb0ELb1ELb1ELb0ELb0ELb0ELi2ELi2ELi4ELi2ELb1EEENS1_21CollectiveEpilogueBwdISA_SB_SD_Li256ELb1ELb0ELi2EEENS1_25SingleTileBwdLPTSchedulerILb1ELi128ELb1EEEEEEEEEvNT_6ParamsE --------------------------
	.section	.text._ZN7cutlass13device_kernelIN5flash19enable_sm80_to_sm89INS1_16FlashAttnBwdSm80INS1_25CollectiveMainloopBwdSm80ILi2ELi2EN4cute5tupleIJNS5_1CILi64EEENS7_ILi128EEES8_EEENS_10bfloat16_tEfNS_4arch4Sm80ELb1ELb0ELb0ELb1ELb1ELb0ELb0ELb0ELi2ELi2ELi4ELi2ELb1EEENS1_21CollectiveEpilogueBwdISA_SB_SD_Li256ELb1ELb0ELi2EEENS1_25SingleTileBwdLPTSchedulerILb1ELi128ELb1EEEEEEEEEvNT_6ParamsE,"ax",@progbits
	.align	128
.text._ZN7cutlass13device_kernelIN5flash19enable_sm80_to_sm89INS1_16FlashAttnBwdSm80INS1_25CollectiveMainloopBwdSm80ILi2ELi2EN4cute5tupleIJNS5_1CILi64EEENS7_ILi128EEES8_EEENS_10bfloat16_tEfNS_4arch4Sm80ELb1ELb0ELb0ELb1ELb1ELb0ELb0ELb0ELi2ELi2ELi4ELi2ELb1EEENS1_21CollectiveEpilogueBwdISA_SB_SD_Li256ELb1ELb0ELi2EEENS1_25SingleTileBwdLPTSchedulerILb1ELi128ELb1EEEEEEEEEvNT_6ParamsE:
        .type           _ZN7cutlass13device_kernelIN5flash19enable_sm80_to_sm89INS1_16FlashAttnBwdSm80INS1_25CollectiveMainloopBwdSm80ILi2ELi2EN4cute5tupleIJNS5_1CILi64EEENS7_ILi128EEES8_EEENS_10bfloat16_tEfNS_4arch4Sm80ELb1ELb0ELb0ELb1ELb1ELb0ELb0ELb0ELi2ELi2ELi4ELi2ELb1EEENS1_21CollectiveEpilogueBwdISA_SB_SD_Li256ELb1ELb0ELi2EEENS1_25SingleTileBwdLPTSchedulerILb1ELi128ELb1EEEEEEEEEvNT_6ParamsE,@function
        .size           _ZN7cutlass13device_kernelIN5flash19enable_sm80_to_sm89INS1_16FlashAttnBwdSm80INS1_25CollectiveMainloopBwdSm80ILi2ELi2EN4cute5tupleIJNS5_1CILi64EEENS7_ILi128EEES8_EEENS_10bfloat16_tEfNS_4arch4Sm80ELb1ELb0ELb0ELb1ELb1ELb0ELb0ELb0ELi2ELi2ELi4ELi2ELb1EEENS1_21CollectiveEpilogueBwdISA_SB_SD_Li256ELb1ELb0ELi2EEENS1_25SingleTileBwdLPTSchedulerILb1ELi128ELb1EEEEEEEEEvNT_6ParamsE,(.L_x_108 - _ZN7cutlass13device_kernelIN5flash19enable_sm80_to_sm89INS1_16FlashAttnBwdSm80INS1_25CollectiveMainloopBwdSm80ILi2ELi2EN4cute5tupleIJNS5_1CILi64EEENS7_ILi128EEES8_EEENS_10bfloat16_tEfNS_4arch4Sm80ELb1ELb0ELb0ELb1ELb1ELb0ELb0ELb0ELi2ELi2ELi4ELi2ELb1EEENS1_21CollectiveEpilogueBwdISA_SB_SD_Li256ELb1ELb0ELi2EEENS1_25SingleTileBwdLPTSchedulerILb1ELi128ELb1EEEEEEEEEvNT_6ParamsE)
        .other          _ZN7cutlass13device_kernelIN5flash19enable_sm80_to_sm89INS1_16FlashAttnBwdSm80INS1_25CollectiveMainloopBwdSm80ILi2ELi2EN4cute5tupleIJNS5_1CILi64EEENS7_ILi128EEES8_EEENS_10bfloat16_tEfNS_4arch4Sm80ELb1ELb0ELb0ELb1ELb1ELb0ELb0ELb0ELi2ELi2ELi4ELi2ELb1EEENS1_21CollectiveEpilogueBwdISA_SB_SD_Li256ELb1ELb0ELi2EEENS1_25SingleTileBwdLPTSchedulerILb1ELi128ELb1EEEEEEEEEvNT_6ParamsE,@"STO_CUDA_ENTRY STV_DEFAULT"
_ZN7cutlass13device_kernelIN5flash19enable_sm80_to_sm89INS1_16FlashAttnBwdSm80INS1_25CollectiveMainloopBwdSm80ILi2ELi2EN4cute5tupleIJNS5_1CILi64EEENS7_ILi128EEES8_EEENS_10bfloat16_tEfNS_4arch4Sm80ELb1ELb0ELb0ELb1ELb1ELb0ELb0ELb0ELi2ELi2ELi4ELi2ELb1EEENS1_21CollectiveEpilogueBwdISA_SB_SD_Li256ELb1ELb0ELi2EEENS1_25SingleTileBwdLPTSchedulerILb1ELi128ELb1EEEEEEEEEvNT_6ParamsE:
[----:B------:R-:W-:Y:S01]  /*0000*/  LDC R1, c[0x0][0x28] ;  /* 0x00000a00ff017b82 */ /* 0x000fe20000000800 */
[----:B------:R-:W-:Y:S05]  /*0010*/  EXIT ;  /* 0x000000000000794d */ /* 0x000fea0003800000 */
.L_x_26:
        /* <DEDUP_REMOVED lines=14> */
.L_x_108:


//--------------------- .text._ZN7cutlass13device_kernelIN5flash19enable_sm80_to_sm89INS1_16FlashAttnBwdSm80INS1_25CollectiveMainloopBwdSm80ILi2ELi2EN4cute5tupleIJNS5_1CILi64EEENS7_ILi128EEES8_EEENS_10bfloat16_tEfNS_4arch4Sm80ELb1ELb0ELb0ELb1ELb0ELb0ELb0ELb0ELi2ELi2ELi4ELi2ELb1EEENS1_24CollectiveEpilogueBwdGQAISA_fSD_Li256ELb1ELb0EEENS1_25SingleTileBwdLPTSchedulerILb1ELi128ELb0EEEEEEEEEvNT_6ParamsE --------------------------
	.section	.text._ZN7cutlass13device_kernelIN5flash19enable_sm80_to_sm89INS1_16FlashAttnBwdSm80INS1_25CollectiveMainloopBwdSm80ILi2ELi2EN4cute5tupleIJNS5_1CILi64EEENS7_ILi128EEES8_EEENS_10bfloat16_tEfNS_4arch4Sm80ELb1ELb0ELb0ELb1ELb0ELb0ELb0ELb0ELi2ELi2ELi4ELi2ELb1EEENS1_24CollectiveEpilogueBwdGQAISA_fSD_Li256ELb1ELb0EEENS1_25SingleTileBwdLPTSchedulerILb1ELi128ELb0EEEEEEEEEvNT_6ParamsE,"ax",@progbits
	.align	128
.text._ZN7cutlass13device_kernelIN5flash19enable_sm80_to_sm89INS1_16FlashAttnBwdSm80INS1_25CollectiveMainloopBwdSm80ILi2ELi2EN4cute5tupleIJNS5_1CILi64EEENS7_ILi128EEES8_EEENS_10bfloat16_tEfNS_4arch4Sm80ELb1ELb0ELb0ELb1ELb0ELb0ELb0ELb0ELi2ELi2ELi4ELi2ELb1EEENS1_24CollectiveEpilogueBwdGQAISA_fSD_Li256ELb1ELb0EEENS1_25SingleTileBwdLPTSchedulerILb1ELi128ELb0EEEEEEEEEvNT_6ParamsE:
        .type           _ZN7cutlass13device_kernelIN5flash19enable_sm80_to_sm89INS1_16FlashAttnBwdSm80INS1_25CollectiveMainloopBwdSm80ILi2ELi2EN4cute5tupleIJNS5_1CILi64EEENS7_ILi128EEES8_EEENS_10bfloat16_tEfNS_4arch4Sm80ELb1ELb0ELb0ELb1ELb0ELb0ELb0ELb0ELi2ELi2ELi4ELi2ELb1EEENS1_24CollectiveEpilogueBwdGQAISA_fSD_Li256ELb1ELb0EEENS1_25SingleTileBwdLPTSchedulerILb1ELi128ELb0EEEEEEEEEvNT_6ParamsE,@function
        .size           _ZN7cutlass13device_kernelIN5flash19enable_sm80_to_sm89INS1_16FlashAttnBwdSm80INS1_25CollectiveMainloopBwdSm80ILi2ELi2EN4cute5tupleIJNS5_1CILi64EEENS7_ILi128EEES8_EEENS_10bfloat16_tEfNS_4arch4Sm80ELb1ELb0ELb0ELb1ELb0ELb0ELb0ELb0ELi2ELi2ELi4ELi2ELb1EEENS1_24CollectiveEpilogueBwdGQAISA_fSD_Li256ELb1ELb0EEENS1_25SingleTileBwdLPTSchedulerILb1ELi128ELb0EEEEEEEEEvNT_6ParamsE,(.L_x_109 - _ZN7cutlass13device_kernelIN5flash19enable_sm80_to_sm89INS1_16FlashAttnBwdSm80INS1_25CollectiveMainloopBwdSm80ILi2ELi2EN4cute5tupleIJNS5_1CILi64EEENS7_ILi128EEES8_EEENS_10bfloat16_tEfNS_4arch4Sm80ELb1ELb0ELb0ELb1ELb0ELb0ELb0ELb0ELi2ELi2ELi4ELi2ELb1EEENS1_24CollectiveEpilogueBwdGQAISA_fSD_Li256ELb1ELb0EEENS1_25SingleTileBwdLPTSchedulerILb1ELi128ELb0EEEEEEEEEvNT_6ParamsE)
        .other          _ZN7cutlass13device_kernelIN5flash19enable_sm80_to_sm89INS1_16FlashAttnBwdSm80INS1_25CollectiveMainloopBwdSm80ILi2ELi2EN4cute5tupleIJNS5_1CILi64EEENS7_ILi128EEES8_EEENS_10bfloat16_tEfNS_4arch4Sm80ELb1ELb0ELb0ELb1ELb0ELb0ELb0ELb0ELi2ELi2ELi4ELi2ELb1EEENS1_24CollectiveEpilogueBwdGQAISA_fSD_Li256ELb1ELb0EEENS1_25SingleTileBwdLPTSchedulerILb1ELi128ELb0EEEEEEEEEvNT_6ParamsE,@"STO_CUDA_ENTRY STV_DEFAULT"
_ZN7cutlass13device_kernelIN5flash19enable_sm80_to_sm89INS1_16FlashAttnBwdSm80INS1_25CollectiveMainloopBwdSm80ILi2ELi2EN4cute5tupleIJNS5_1CILi64EEENS7_ILi128EEES8_EEENS_10bfloat16_tEfNS_4arch4Sm80ELb1ELb0ELb0ELb1ELb0ELb0ELb0ELb0ELi2ELi2ELi4ELi2ELb1EEENS1_24CollectiveEpilogueBwdGQAISA_fSD_Li256ELb1ELb0EEENS1_25SingleTileBwdLPTSchedulerILb1ELi128ELb0EEEEEEEEEvNT_6ParamsE:
[----:B------:R-:W-:Y:S01]  /*0000*/  LDC R1, c[0x0][0x28] ;  /* 0x00000a00ff017b82 */ /* 0x000fe20000000800 */
[----:B------:R-:W-:Y:S05]  /*0010*/  EXIT ;  /* 0x000000000000794d */ /* 0x000fea0003800000 */
.L_x_27:
        /* <DEDUP_REMOVED lines=14> */
.L_x_109:


//--------------------- .text._ZN7cutlass13device_kernelIN5flash32FlashAttnBwdPostprocessConvertdQIN4cute5tupleIJNS3_1CILi64EEES6_EEENS_10bfloat16_tEfNS_4arch4Sm80ELi256ENS3_8TiledMMAINS3_8MMA_AtomIJNS3_30SM80_16x8x16_F32BF16BF16F32_TNEEEENS3_6LayoutINS4_IJNS5_ILi2EEENS5_ILi4EEENS5_ILi1EEEEEENS4_IJSI_SG_NS5_ILi0EEEEEEEENS4_IJNS5_ILi32EEES6_NS5_ILi16EEEEEEEELb0EEEEEvNT_6ParamsE --------------------------
	.section	.text._ZN7cutlass13device_kernelIN5flash32FlashAttnBwdPostprocessConvertdQIN4cute5tupleIJNS3_1CILi64EEES6_EEENS_10bfloat16_tEfNS_4arch4Sm80ELi256ENS3_8TiledMMAINS3_8MMA_AtomIJNS3_30SM80_16x8x16_F32BF16BF16F32_TNEEEENS3_6LayoutINS4_IJNS5_ILi2EEENS5_ILi4EEENS5_ILi1EEEEEENS4_IJSI_SG_NS5_ILi0EEEEEEEENS4_IJNS5_ILi32EEES6_NS5_ILi16EEEEEEEELb0EEEEEvNT_6ParamsE,"ax",@progbits
	.align	128
.text._ZN7cutlass13device_kernelIN5flash32FlashAttnBwdPostprocessConvertdQIN4cute5tupleIJNS3_1CILi64EEES6_EEENS_10bfloat16_tEfNS_4arch4Sm80ELi256ENS3_8TiledMMAINS3_8MMA_AtomIJNS3_30SM80_16x8x16_F32BF16BF16F32_TNEEEENS3_6LayoutINS4_IJNS5_ILi2EEENS5_ILi4EEENS5_ILi1EEEEEENS4_IJSI_SG_NS5_ILi0EEEEEEEENS4_IJNS5_ILi32EEES6_NS5_ILi16EEEEEEEELb0EEEEEvNT_6ParamsE:
        .type           _ZN7cutlass13device_kernelIN5flash32FlashAttnBwdPostprocessConvertdQIN4cute5tupleIJNS3_1CILi64EEES6_EEENS_10bfloat16_tEfNS_4arch4Sm80ELi256ENS3_8TiledMMAINS3_8MMA_AtomIJNS3_30SM80_16x8x16_F32BF16BF16F32_TNEEEENS3_6LayoutINS4_IJNS5_ILi2EEENS5_ILi4EEENS5_ILi1EEEEEENS4_IJSI_SG_NS5_ILi0EEEEEEEENS4_IJNS5_ILi32EEES6_NS5_ILi16EEEEEEEELb0EEEEEvNT_6ParamsE,@function
        .size           _ZN7cutlass13device_kernelIN5flash32FlashAttnBwdPostprocessConvertdQIN4cute5tupleIJNS3_1CILi64EEES6_EEENS_10bfloat16_tEfNS_4arch4Sm80ELi256ENS3_8TiledMMAINS3_8MMA_AtomIJNS3_30SM80_16x8x16_F32BF16BF16F32_TNEEEENS3_6LayoutINS4_IJNS5_ILi2EEENS5_ILi4EEENS5_ILi1EEEEEENS4_IJSI_SG_NS5_ILi0EEEEEEEENS4_IJNS5_ILi32EEES6_NS5_ILi16EEEEEEEELb0EEEEEvNT_6ParamsE,(.L_x_110 - _ZN7cutlass13device_kernelIN5flash32FlashAttnBwdPostprocessConvertdQIN4cute5tupleIJNS3_1CILi64EEES6_EEENS_10bfloat16_tEfNS_4arch4Sm80ELi256ENS3_8TiledMMAINS3_8MMA_AtomIJNS3_30SM80_16x8x16_F32BF16BF16F32_TNEEEENS3_6LayoutINS4_IJNS5_ILi2EEENS5_ILi4EEENS5_ILi1EEEEEENS4_IJSI_SG_NS5_ILi0EEEEEEEENS4_IJNS5_ILi32EEES6_NS5_ILi16EEEEEEEELb0EEEEEvNT_6ParamsE)
        .other          _ZN7cutlass13device_kernelIN5flash32FlashAttnBwdPostprocessConvertdQIN4cute5tupleIJNS3_1CILi64EEES6_EEENS_10bfloat16_tEfNS_4arch4Sm80ELi256ENS3_8TiledMMAINS3_8MMA_AtomIJNS3_30SM80_16x8x16_F32BF16BF16F32_TNEEEENS3_6LayoutINS4_IJNS5_ILi2EEENS5_ILi4EEENS5_ILi1EEEEEENS4_IJSI_SG_NS5_ILi0EEEEEEEENS4_IJNS5_ILi32EEES6_NS5_ILi16EEEEEEEELb0EEEEEvNT_6ParamsE,@"STO_CUDA_ENTRY STV_DEFAULT"
_ZN7cutlass13device_kernelIN5flash32FlashAttnBwdPostprocessConvertdQIN4cute5tupleIJNS3_1CILi64EEES6_EEENS_10bfloat16_tEfNS_4arch4Sm80ELi256ENS3_8TiledMMAINS3_8MMA_AtomIJNS3_30SM80_16x8x16_F32BF16BF16F32_TNEEEENS3_6LayoutINS4_IJNS5_ILi2EEENS5_ILi4EEENS5_ILi1EEEEEENS4_IJSI_SG_NS5_ILi0EEEEEEEENS4_IJNS5_ILi32EEES6_NS5_ILi16EEEEEEEELb0EEEEEvNT_6ParamsE:
[----:B------:R-:W-:Y:S08]  /*0000*/  LDC R1, c[0x0][0x28] ;  /* 0x00000a00ff017b82 */ /* 0x000ff00000000800 */
[----:B------:R-:W0:Y:S01]  /*0010*/  LDC.64 R8, c[0x0][0x278] ;  /* 0x00009e00ff087b82 */ /* 0x000e220000000a00 */
[----:B------:R-:W1:Y:S01]  /*0020*/  S2R R7, SR_CTAID.Z ;  /* 0x0000000000077919 */ /* 0x000e620000002700 */
[----:B------:R-:W-:Y:S01]  /*0030*/  ULDC.64 UR4, c[0x0][0x270] ;  /* 0x00009c0000047ab9 */ /* 0x000fe20000000a00 */
[----:B------:R-:W-:Y:S01]  /*0040*/  ULDC.64 UR6, c[0x0][0x208] ;  /* 0x0000820000067ab9 */ /* 0x000fe20000000a00 */
[----:B------:R-:W-:-:S04]  /*0050*/  ISETP.NE.U32.AND P0, PT, RZ, UR4, PT ;  /* 0x00000004ff007c0c */ /* 0x000fc8000bf05070 */
[----:B------:R-:W1:Y:S01]  /*0060*/  LDC.64 R4, c[0x0][0x270] ;  /* 0x00009c00ff047b82 */ /* 0x000e620000000a00 */
[----:B------:R-:W-:Y:S02]  /*0070*/  ISETP.NE.AND.EX P0, PT, RZ, UR5, PT, P0 ;  /* 0x00000005ff007c0c */ /* 0x000fe4000bf05300 */
[----:B0-----:R-:W-:-:S04]  /*0080*/  ISETP.NE.U32.AND P1, PT, R8, RZ, PT ;  /* 0x000000ff0800720c */ /* 0x001fc80003f25070 */
[----:B------:R-:W-:Y:S01]  /*0090*/  ISETP.NE.AND.EX P1, PT, R9, RZ, PT, P1 ;  /* 0x000000ff0900720c */ /* 0x000fe20003f25310 */
[----:B------:R-:W-:Y:S01]  /*00a0*/  ULDC UR8, c[0x0][0x240] ;  /* 0x0000900000087ab9 */ /* 0x000fe20000000800 */
[----:B-1----:R-:W-:-:S11]  /*00b0*/  IMAD.WIDE R4, R7, 0x4, R4 ;  /* 0x0000000407047825 */ /* 0x002fd600078e0204 */
[----:B------:R-:W0:Y:S01]  /*00c0*/  @P1 LDC.64 R8, c[0x0][0x278] ;  /* 0x00009e00ff081b82 */ /* 0x000e220000000a00 */
[----:B------:R-:W-:Y:S01]  /*00d0*/  IMAD.U32 R0, RZ, RZ, UR8 ;  /* 0x00000008ff007e24 */ /* 0x000fe2000f8e00ff */
[----:B------:R1:W5:Y:S01]  /*00e0*/  @P0 LDG.E R2, desc[UR6][R4.64] ;  /* 0x0000000604020981 */ /* 0x000362000c1e1900 */
[----:B------:R-:W2:Y:S01]  /*00f0*/  S2R R3, SR_CTAID.X ;  /* 0x0000000000037919 */ /* 0x000ea20000002500 */
[----:B0-----:R-:W-:-:S05]  /*0100*/  @P1 IMAD.WIDE R8, R7, 0x4, R8 ;  /* 0x0000000407081825 */ /* 0x001fca00078e0208 */
[----:B------:R1:W5:Y:S01]  /*0110*/  @P1 LDG.E R0, desc[UR6][R8.64] ;  /* 0x0000000608001981 */ /* 0x000362000c1e1900 */
[----:B--2---:R-:W-:Y:S01]  /*0120*/  IMAD.SHL.U32 R21, R3, 0x40, RZ ;  /* 0x0000004003157824 */ /* 0x004fe200078e00ff */
[----:B------:R-:W-:Y:S06]  /*0130*/  @P1 BRA `(.L_x_28) ;  /* 0x0000000000101947 */ /* 0x000fec0003800000 */
[----:B------:R-:W-:Y:S05]  /*0140*/  @!P0 BRA `(.L_x_28) ;  /* 0x00000000000c8947 */ /* 0x000fea0003800000 */
[----:B-1----:R-:W2:Y:S04]  /*0150*/  LDG.E R9, desc[UR6][R4.64] ;  /* 0x0000000604097981 */ /* 0x002ea8000c1e1900 */
[----:B-----5:R-:W2:Y:S02]  /*0160*/  LDG.E R0, desc[UR6][R4.64+0x4] ;  /* 0x0000040604007981 */ /* 0x020ea4000c1e1900 */
[----:B--2---:R-:W-:-:S07]  /*0170*/  IMAD.IADD R0, R0, 0x1, -R9 ;  /* 0x0000000100007824 */ /* 0x004fce00078e0a09 */
.L_x_28:
[----:B------:R-:W-:Y:S02]  /*0180*/  ISETP.NE.U32.AND P1, PT, RZ, UR4, PT ;  /* 0x00000004ff007c0c */ /* 0x000fe4000bf25070 */
[----:B-----5:R-:W-:Y:S02]  /*0190*/  ISETP.LE.AND P2, PT, R0, R21, PT ;  /* 0x000000150000720c */ /* 0x020fe40003f43270 */
[----:B------:R-:W-:-:S13]  /*01a0*/  ISETP.NE.AND.EX P1, PT, RZ, UR5, PT, P1 ;  /* 0x00000005ff007c0c */ /* 0x000fda000bf25310 */
[----:B------:R-:W-:Y:S05]  /*01b0*/  @P1 EXIT P2 ;  /* 0x000000000000194d */ /* 0x000fea0001000000 */
[----:B------:R-:W0:Y:S01]  /*01c0*/  S2R R22, SR_TID.X ;  /* 0x0000000000167919 */ /* 0x000e220000002100 */
[----:B-1----:R-:W-:Y:S01]  /*01d0*/  @P0 IMAD R4, R7, 0x40, R2 ;  /* 0x0000004007040824 */ /* 0x002fe200078e0202 */
[----:B------:R-:W1:Y:S01]  /*01e0*/  S2UR UR8, SR_CTAID.Y ;  /* 0x00000000000879c3 */ /* 0x000e620000002600 */
[----:B------:R-:W-:Y:S01]  /*01f0*/  CS2R R8, SRZ ;  /* 0x0000000000087805 */ /* 0x000fe2000001ff00 */
[----:B------:R-:W-:Y:S01]  /*0200*/  IMAD.SHL.U32 R13, R3, 0x1000, RZ ;  /* 0x00001000030d7824 */ /* 0x000fe200078e00ff */
[----:B------:R-:W-:Y:S01]  /*0210*/  SHF.R.S32.HI R23, RZ, 0x1f, R7 ;  /* 0x0000001fff177819 */ /* 0x000fe20000011407 */
[----:B------:R-:W-:Y:S01]  /*0220*/  ULDC.64 UR4, c[0x0][0x230] ;  /* 0x00008c0000047ab9 */ /* 0x000fe20000000a00 */
[----:B------:R-:W-:Y:S02]  /*0230*/  @P0 SHF.R.S32.HI R5, RZ, 0x1f, R4 ;  /* 0x0000001fff050819 */ /* 0x000fe40000011404 */
[----:B------:R-:W-:Y:S02]  /*0240*/  SEL R23, R23, RZ, !P1 ;  /* 0x000000ff17177207 */ /* 0x000fe40004800000 */
[----:B------:R-:W-:-:S02]  /*0250*/  @P0 LEA.HI R6, R5, R4, RZ, 0x6 ;  /* 0x0000000405060211 */ /* 0x000fc400078f30ff */
[----:B------:R-:W2:Y:S01]  /*0260*/  LDC.64 R4, c[0x0][0x228] ;  /* 0x00008a00ff047b82 */ /* 0x000ea20000000a00 */
[----:B------:R-:W-:Y:S01]  /*0270*/  SEL R20, R7, RZ, !P1 ;  /* 0x000000ff07147207 */ /* 0x000fe20004800000 */
[----:B------:R-:W-:Y:S02]  /*0280*/  IMAD R7, R23, UR4, RZ ;  /* 0x0000000417077c24 */ /* 0x000fe4000f8e02ff */
[----:B------:R-:W-:Y:S02]  /*0290*/  @P0 IMAD.SHL.U32 R6, R6, 0x40, RZ ;  /* 0x0000004006060824 */ /* 0x000fe400078e00ff */
[----:B------:R-:W-:-:S03]  /*02a0*/  IMAD R7, R20, UR5, R7 ;  /* 0x0000000514077c24 */ /* 0x000fc6000f8e0207 */
[----:B------:R-:W-:Y:S01]  /*02b0*/  @P0 LOP3.LUT R11, R6, 0xfffff000, RZ, 0xc0, !PT ;  /* 0xfffff000060b0812 */ /* 0x000fe200078ec0ff */
[----:B-1----:R-:W-:-:S04]  /*02c0*/  USHF.R.S32.HI UR9, URZ, 0x1f, UR8 ;  /* 0x0000001f3f097899 */ /* 0x002fc80008011408 */
[--C-:B------:R-:W-:Y:S01]  /*02d0*/  @P0 IMAD.MOV.U32 R8, RZ, RZ, R11.reuse ;  /* 0x000000ffff080224 */ /* 0x100fe200078e000b */
[----:B------:R-:W-:Y:S02]  /*02e0*/  @P0 SHF.R.S32.HI R9, RZ, 0x1f, R11 ;  /* 0x0000001fff090819 */ /* 0x000fe4000001140b */
[----:B------:R-:W-:Y:S01]  /*02f0*/  SHF.R.S32.HI R11, RZ, 0x1f, R13 ;  /* 0x0000001fff0b7819 */ /* 0x000fe2000001140d */
[----:B0-----:R-:W-:-:S05]  /*0300*/  IMAD.SHL.U32 R26, R22, 0x4, RZ ;  /* 0x00000004161a7824 */ /* 0x001fca00078e00ff */
[----:B------:R-:W-:Y:S01]  /*0310*/  IADD3 R8, P2, P3, R8, R26, R13 ;  /* 0x0000001a08087210 */ /* 0x000fe20007b5e00d */
[----:B--2---:R-:W-:Y:S01]  /*0320*/  IMAD R10, R4, UR9, RZ ;  /* 0x00000009040a7c24 */ /* 0x004fe2000f8e02ff */
[----:B------:R-:W-:-:S04]  /*0330*/  SHF.R.S32.HI R6, RZ, 0x1f, R26 ;  /* 0x0000001fff067819 */ /* 0x000fc8000001141a */
[----:B------:R-:W-:Y:S01]  /*0340*/  IADD3.X R9, R9, R6, R11, P2, P3 ;  /* 0x0000000609097210 */ /* 0x000fe200017e640b */
[----:B------:R-:W-:Y:S02]  /*0350*/  IMAD R11, R5, UR8, R10 ;  /* 0x00000008050b7c24 */ /* 0x000fe4000f8e020a */
[----:B------:R-:W-:-:S04]  /*0360*/  IMAD.WIDE.U32 R4, R4, UR8, R8 ;  /* 0x0000000804047c25 */ /* 0x000fc8000f8e0008 */
[----:B------:R-:W-:Y:S02]  /*0370*/  IMAD.IADD R5, R5, 0x1, R11 ;  /* 0x0000000105057824 */ /* 0x000fe400078e020b */
[----:B------:R-:W-:Y:S01]  /*0380*/  IMAD.WIDE.U32 R4, R20, UR4, R4 ;  /* 0x0000000414047c25 */ /* 0x000fe2000f8e0004 */
[----:B------:R-:W-:-:S03]  /*0390*/  ULDC.64 UR4, c[0x0][0x210] ;  /* 0x0000840000047ab9 */ /* 0x000fc60000000a00 */
[----:B------:R-:W-:Y:S01]  /*03a0*/  IMAD.IADD R5, R5, 0x1, R7 ;  /* 0x0000000105057824 */ /* 0x000fe200078e0207 */
[----:B------:R-:W-:-:S04]  /*03b0*/  LEA R34, P1, R4, UR4, 0x2 ;  /* 0x0000000404227c11 */ /* 0x000fc8000f8210ff */
[----:B------:R-:W-:-:S05]  /*03c0*/  LEA.HI.X R35, R4, UR5, R5, 0x2, P1 ;  /* 0x0000000504237c11 */ /* 0x000fca00088f1405 */
[----:B------:R-:W2:Y:S04]  /*03d0*/  LDG.E.128 R4, desc[UR6][R34.64] ;  /* 0x0000000622047981 */ /* 0x000ea8000c1e1d00 */
[----:B------:R-:W3:Y:S04]  /*03e0*/  LDG.E.128 R8, desc[UR6][R34.64+0x1000] ;  /* 0x0010000622087981 */ /* 0x000ee8000c1e1d00 */
[----:B------:R-:W4:Y:S04]  /*03f0*/  LDG.E.128 R12, desc[UR6][R34.64+0x2000] ;  /* 0x00200006220c7981 */ /* 0x000f28000c1e1d00 */
[----:B------:R0:W5:Y:S01]  /*0400*/  LDG.E.128 R16, desc[UR6][R34.64+0x3000] ;  /* 0x0030000622107981 */ /* 0x000162000c1e1d00 */
[----:B------:R-:W1:Y:S01]  /*0410*/  S2UR UR5, SR_CgaCtaId ;  /* 0x00000000000579c3 */ /* 0x000e620000008800 */
[----:B------:R-:W-:Y:S01]  /*0420*/  SHF.R.S32.HI R29, RZ, 0x1f, R22 ;  /* 0x0000001fff1d7819 */ /* 0x000fe20000011416 */
[----:B------:R-:W-:Y:S01]  /*0430*/  UMOV UR4, 0x400 ;  /* 0x0000040000047882 */ /* 0x000fe20000000000 */
[----:B------:R-:W-:Y:S01]  /*0440*/  VIADDMNMX R21, R0, -R21, 0x40, PT ;  /* 0x0000004000157446 */ /* 0x000fe20003800915 */
[----:B------:R-:W-:Y:S01]  /*0450*/  BSSY B0, `(.L_x_29) ;  /* 0x0000095000007945 */ /* 0x000fe20003800000 */
[----:B------:R-:W-:-:S02]  /*0460*/  LEA.HI R24, R29, R22, RZ, 0x3 ;  /* 0x000000161d187211 */ /* 0x000fc400078f18ff */
[-C--:B------:R-:W-:Y:S02]  /*0470*/  LEA.HI R25, R29, R22.reuse, RZ, 0x2 ;  /* 0x000000161d197211 */ /* 0x080fe400078f10ff */
[----:B0-----:R-:W-:Y:S02]  /*0480*/  LOP3.LUT R35, R24, 0xfffffff8, RZ, 0xc0, !PT ;  /* 0xfffffff818237812 */ /* 0x001fe400078ec0ff */
[--C-:B------:R-:W-:Y:S02]  /*0490*/  SHF.R.S32.HI R30, RZ, 0x2, R25.reuse ;  /* 0x00000002ff1e7819 */ /* 0x100fe40000011419 */
[----:B------:R-:W-:Y:S02]  /*04a0*/  LOP3.LUT R31, R25, 0x7ffffffc, RZ, 0xc0, !PT ;  /* 0x7ffffffc191f7812 */ /* 0x000fe400078ec0ff */
[----:B------:R-:W-:Y:S01]  /*04b0*/  SHF.R.S32.HI R33, RZ, 0x1f, R25 ;  /* 0x0000001fff217819 */ /* 0x000fe20000011419 */
[C---:B------:R-:W-:Y:S01]  /*04c0*/  IMAD.IADD R25, R22.reuse, 0x1, -R35 ;  /* 0x0000000116197824 */ /* 0x040fe200078e0a23 */
[CC--:B------:R-:W-:Y:S01]  /*04d0*/  LEA.HI R32, R29.reuse, R22.reuse, RZ, 0x7 ;  /* 0x000000161d207211 */ /* 0x0c0fe200078f38ff */
[----:B------:R-:W-:Y:S01]  /*04e0*/  IMAD.IADD R31, R22, 0x1, -R31 ;  /* 0x00000001161f7824 */ /* 0x000fe200078e0a1f */
[----:B------:R-:W-:-:S02]  /*04f0*/  LEA.HI R27, R29, R22, RZ, 0x5 ;  /* 0x000000161d1b7211 */ /* 0x000fc400078f28ff */
[----:B------:R-:W-:Y:S01]  /*0500*/  LEA.HI R29, R29, R22, RZ, 0x6 ;  /* 0x000000161d1d7211 */ /* 0x000fe200078f30ff */
[----:B------:R-:W-:Y:S01]  /*0510*/  IMAD.SHL.U32 R32, R32, 0x8, RZ ;  /* 0x0000000820207824 */ /* 0x000fe200078e00ff */
[----:B------:R-:W-:Y:S01]  /*0520*/  SHF.R.S32.HI R28, RZ, 0x5, R27 ;  /* 0x00000005ff1c7819 */ /* 0x000fe2000001141b */
[----:B-1----:R-:W-:Y:S01]  /*0530*/  ULEA UR4, UR5, UR4, 0x18 ;  /* 0x0000000405047291 */ /* 0x002fe2000f8ec03f */
[----:B------:R-:W-:Y:S02]  /*0540*/  SHF.R.S32.HI R34, RZ, 0x1f, R24 ;  /* 0x0000001fff227819 */ /* 0x000fe40000011418 */
[----:B------:R-:W-:Y:S01]  /*0550*/  LEA.HI R27, R27, R28, RZ, 0x1 ;  /* 0x0000001c1b1b7211 */ /* 0x000fe200078f08ff */
[----:B------:R-:W-:Y:S01]  /*0560*/  ULDC UR5, c[0x0][0x268] ;  /* 0x00009a0000057ab9 */ /* 0x000fe20000000800 */
[----:B------:R-:W-:Y:S02]  /*0570*/  LOP3.LUT R32, R32, 0x7ffffc00, RZ, 0xc0, !PT ;  /* 0x7ffffc0020207812 */ /* 0x000fe400078ec0ff */
[----:B------:R-:W-:-:S02]  /*0580*/  LEA R35, R22, UR4, 0x4 ;  /* 0x0000000416237c11 */ /* 0x000fc4000f8e20ff */
[----:B------:R-:W-:Y:S02]  /*0590*/  SHF.R.S32.HI R22, RZ, 0x3, R24 ;  /* 0x00000003ff167819 */ /* 0x000fe40000011418 */
[----:B------:R-:W-:Y:S02]  /*05a0*/  LEA.HI R33, R33, R30, RZ, 0x3 ;  /* 0x0000001e21217211 */ /* 0x000fe400078f18ff */
[----:B------:R-:W-:Y:S01]  /*05b0*/  LEA.HI R34, R34, R22, RZ, 0x2 ;  /* 0x0000001622227211 */ /* 0x000fe200078f10ff */
[----:B------:R-:W-:Y:S01]  /*05c0*/  VIADD R0, R22, 0x20 ;  /* 0x0000002016007836 */ /* 0x000fe20000000000 */
[----:B------:R-:W-:Y:S01]  /*05d0*/  LOP3.LUT R37, R27, 0xfffffffe, RZ, 0xc0, !PT ;  /* 0xfffffffe1b257812 */ /* 0x000fe200078ec0ff */
[----:B------:R-:W-:Y:S01]  /*05e0*/  IMAD R27, R31, 0x2, R32 ;  /* 0x000000021f1b7824 */ /* 0x000fe200078e0220 */
[----:B------:R-:W-:Y:S02]  /*05f0*/  LOP3.LUT R33, R33, 0xfffffff8, RZ, 0xc0, !PT ;  /* 0xfffffff821217812 */ /* 0x000fe400078ec0ff */
[----:B------:R-:W-:Y:S01]  /*0600*/  LOP3.LUT R31, R34, 0xffffffc, RZ, 0xc0, !PT ;  /* 0x0ffffffc221f7812 */ /* 0x000fe200078ec0ff */
[----:B------:R-:W-:Y:S01]  /*0610*/  IMAD.IADD R28, R28, 0x1, -R37 ;  /* 0x000000011c1c7824 */ /* 0x000fe200078e0a25 */
[----:B------:R-:W-:Y:S01]  /*0620*/  SHF.R.S32.HI R34, RZ, 0x6, R29 ;  /* 0x00000006ff227819 */ /* 0x000fe2000001141d */
[----:B------:R-:W-:Y:S01]  /*0630*/  IMAD.IADD R24, R30, 0x1, -R33 ;  /* 0x000000011e187824 */ /* 0x000fe200078e0a21 */
[----:B------:R-:W-:Y:S01]  /*0640*/  LEA.HI R36, R25, R25, RZ, 0x1 ;  /* 0x0000001919247211 */ /* 0x000fe200078f08ff */
[----:B------:R-:W-:-:S02]  /*0650*/  IMAD.IADD R37, R22, 0x1, -R31 ;  /* 0x0000000116257824 */ /* 0x000fc400078e0a1f */
[C---:B------:R-:W-:Y:S02]  /*0660*/  IMAD R27, R28.reuse, 0x100, R27 ;  /* 0x000001001c1b7824 */ /* 0x040fe400078e021b */
[----:B------:R-:W-:Y:S01]  /*0670*/  IMAD.SHL.U32 R28, R28, 0x40, RZ ;  /* 0x000000401c1c7824 */ /* 0x000fe200078e00ff */
[----:B--2---:R-:W-:Y:S04]  /*0680*/  STS.128 [R35], R4 ;  /* 0x0000000423007388 */ /* 0x004fe80000000c00 */
[----:B---3--:R0:W-:Y:S04]  /*0690*/  STS.128 [R35+0x1000], R8 ;  /* 0x0010000823007388 */ /* 0x0081e80000000c00 */
[----:B----4-:R-:W-:Y:S04]  /*06a0*/  STS.128 [R35+0x2000], R12 ;  /* 0x0020000c23007388 */ /* 0x010fe80000000c00 */
[----:B-----5:R1:W-:Y:S01]  /*06b0*/  STS.128 [R35+0x3000], R16 ;  /* 0x0030001023007388 */ /* 0x0203e20000000c00 */
[----:B------:R-:W-:Y:S01]  /*06c0*/  BAR.SYNC.DEFER_BLOCKING 0x0 ;  /* 0x0000000000007b1d */ /* 0x000fe20000010000 */
[----:B0-----:R-:W-:Y:S01]  /*06d0*/  IMAD.SHL.U32 R8, R25, 0x8, RZ ;  /* 0x0000000819087824 */ /* 0x001fe200078e00ff */
[----:B------:R-:W-:-:S02]  /*06e0*/  LOP3.LUT R25, R28, 0x40, RZ, 0xc0, !PT ;  /* 0x000000401c197812 */ /* 0x000fc400078ec0ff */
[----:B-1----:R-:W-:Y:S01]  /*06f0*/  SHF.R.S32.HI R19, RZ, 0x1f, R24 ;  /* 0x0000001fff137819 */ /* 0x002fe20000011418 */
[----:B------:R-:W-:Y:S02]  /*0700*/  IMAD.SHL.U32 R17, R34, 0x8, RZ ;  /* 0x0000000822117824 */ /* 0x000fe400078e00ff */
[----:B------:R-:W-:Y:S01]  /*0710*/  IMAD.SHL.U32 R18, R36, 0x200, RZ ;  /* 0x0000020024127824 */ /* 0x000fe200078e00ff */
[----:B------:R-:W-:Y:S01]  /*0720*/  LEA.HI R19, R19, R24, RZ, 0x2 ;  /* 0x0000001813137211 */ /* 0x000fe200078f10ff */
[----:B------:R-:W-:-:S03]  /*0730*/  IMAD R16, R34, 0x8, R37 ;  /* 0x0000000822107824 */ /* 0x000fc600078e0225 */
[----:B------:R-:W-:Y:S01]  /*0740*/  LOP3.LUT R35, R18, 0x7ffffc00, RZ, 0xc0, !PT ;  /* 0x7ffffc0012237812 */ /* 0x000fe200078ec0ff */
[C---:B------:R-:W-:Y:S01]  /*0750*/  IMAD.SHL.U32 R28, R19.reuse, 0x10, RZ ;  /* 0x00000010131c7824 */ /* 0x040fe200078e00ff */
[----:B------:R-:W-:Y:S01]  /*0760*/  LOP3.LUT R19, R19, 0x7fffffc, RZ, 0xc0, !PT ;  /* 0x07fffffc13137812 */ /* 0x000fe200078ec0ff */
[----:B------:R-:W0:Y:S01]  /*0770*/  LDS R15, [R26+UR4+0x1c00] ;  /* 0x001c00041a0f7984 */ /* 0x000e220008000800 */
[----:B------:R-:W-:Y:S01]  /*0780*/  LOP3.LUT R18, R25, 0x8, R8, 0xf8, !PT ;  /* 0x0000000819127812 */ /* 0x000fe200078ef808 */
[----:B------:R-:W-:Y:S01]  /*0790*/  IMAD.U32 R16, R16, 0x10, R35 ;  /* 0x0000001010107824 */ /* 0x000fe200078e0023 */
[----:B------:R-:W-:Y:S01]  /*07a0*/  LOP3.LUT R28, R28, 0x40, RZ, 0xc0, !PT ;  /* 0x000000401c1c7812 */ /* 0x000fe200078ec0ff */
[----:B------:R-:W1:Y:S01]  /*07b0*/  LDS R33, [R26+UR4] ;  /* 0x000000041a217984 */ /* 0x000e620008000800 */
[----:B------:R-:W-:Y:S01]  /*07c0*/  IMAD.IADD R24, R24, 0x1, -R19 ;  /* 0x0000000118187824 */ /* 0x000fe200078e0a13 */
[----:B------:R-:W-:Y:S02]  /*07d0*/  SHF.R.U32.HI R25, RZ, 0x3, R25 ;  /* 0x00000003ff197819 */ /* 0x000fe40000011619 */
[----:B------:R-:W2:Y:S01]  /*07e0*/  LDS R32, [R26+UR4+0x400] ;  /* 0x000400041a207984 */ /* 0x000ea20008000800 */
[----:B------:R-:W-:Y:S01]  /*07f0*/  LOP3.LUT R17, R28, 0x8, R17, 0xf8, !PT ;  /* 0x000000081c117812 */ /* 0x000fe200078ef811 */
[----:B------:R-:W-:Y:S01]  /*0800*/  IMAD R27, R24, 0x10, R27 ;  /* 0x00000010181b7824 */ /* 0x000fe200078e021b */
[----:B------:R-:W-:Y:S01]  /*0810*/  SHF.R.U32.HI R28, RZ, 0x3, R28 ;  /* 0x00000003ff1c7819 */ /* 0x000fe2000001161c */
[----:B------:R-:W3:Y:S01]  /*0820*/  LDS R29, [R26+UR4+0x800] ;  /* 0x000800041a1d7984 */ /* 0x000ee20008000800 */
[----:B------:R-:W-:-:S02]  /*0830*/  LOP3.LUT R25, R18, R25, RZ, 0x3c, !PT ;  /* 0x0000001912197212 */ /* 0x000fc400078e3cff */
[----:B------:R-:W-:Y:S01]  /*0840*/  LOP3.LUT R28, R17, R28, RZ, 0x3c, !PT ;  /* 0x0000001c111c7212 */ /* 0x000fe200078e3cff */
[----:B------:R-:W4:Y:S02]  /*0850*/  LDS R31, [R26+UR4+0xc00] ;  /* 0x000c00041a1f7984 */ /* 0x000f240008000800 */
[----:B------:R-:W-:Y:S02]  /*0860*/  IMAD.IADD R16, R16, 0x1, R25 ;  /* 0x0000000110107824 */ /* 0x000fe400078e0219 */
[----:B------:R-:W5:Y:S04]  /*0870*/  LDS R10, [R26+UR4+0x1000] ;  /* 0x001000041a0a7984 */ /* 0x000f680008000800 */
[----:B------:R-:W5:Y:S04]  /*0880*/  LDS R30, [R26+UR4+0x1400] ;  /* 0x001400041a1e7984 */ /* 0x000f680008000800 */
[----:B------:R-:W5:Y:S04]  /*0890*/  LDS R11, [R26+UR4+0x1800] ;  /* 0x001800041a0b7984 */ /* 0x000f680008000800 */
[----:B------:R-:W5:Y:S04]  /*08a0*/  LDS R4, [R26+UR4+0x2000] ;  /* 0x002000041a047984 */ /* 0x000f680008000800 */
[----:B------:R-:W5:Y:S04]  /*08b0*/  LDS R5, [R26+UR4+0x2400] ;  /* 0x002400041a057984 */ /* 0x000f680008000800 */
[----:B------:R-:W5:Y:S01]  /*08c0*/  LDS R6, [R26+UR4+0x2800] ;  /* 0x002800041a067984 */ /* 0x000f620008000800 */
[----:B0-----:R-:W-:Y:S01]  /*08d0*/  FMUL.FTZ R24, R15, UR5 ;  /* 0x000000050f187c20 */ /* 0x001fe20008410000 */
[----:B------:R-:W-:-:S02]  /*08e0*/  IMAD.IADD R15, R28, 0x1, R27 ;  /* 0x000000011c0f7824 */ /* 0x000fc400078e021b */
[----:B------:R-:W0:Y:S01]  /*08f0*/  LDS R7, [R26+UR4+0x2c00] ;  /* 0x002c00041a077984 */ /* 0x000e220008000800 */
[----:B-1----:R-:W-:Y:S02]  /*0900*/  FMUL.FTZ R17, R33, UR5 ;  /* 0x0000000521117c20 */ /* 0x002fe40008410000 */
[----:B------:R-:W-:Y:S01]  /*0910*/  LEA R27, R15, UR4, 0x1 ;  /* 0x000000040f1b7c11 */ /* 0x000fe2000f8e08ff */
[----:B------:R-:W1:Y:S01]  /*0920*/  LDS R9, [R26+UR4+0x3000] ;  /* 0x003000041a097984 */ /* 0x000e620008000800 */
[----:B--2---:R-:W-:-:S03]  /*0930*/  FMUL.FTZ R32, R32, UR5 ;  /* 0x0000000520207c20 */ /* 0x004fc60008410000 */
[----:B------:R-:W2:Y:S01]  /*0940*/  LDS R12, [R26+UR4+0x3400] ;  /* 0x003400041a0c7984 */ /* 0x000ea20008000800 */
[----:B---3--:R-:W-:Y:S01]  /*0950*/  FMUL.FTZ R18, R29, UR5 ;  /* 0x000000051d127c20 */ /* 0x008fe20008410000 */
[----:B------:R-:W-:Y:S02]  /*0960*/  F2FP.BF16.F32.PACK_AB R17, R32, R17 ;  /* 0x000000112011723e */ /* 0x000fe400000010ff */
[----:B------:R-:W3:Y:S01]  /*0970*/  LDS R13, [R26+UR4+0x3800] ;  /* 0x003800041a0d7984 */ /* 0x000ee20008000800 */
[----:B----4-:R-:W-:-:S03]  /*0980*/  FMUL.FTZ R31, R31, UR5 ;  /* 0x000000051f1f7c20 */ /* 0x010fc60008410000 */
[----:B------:R4:W4:Y:S01]  /*0990*/  LDS R14, [R26+UR4+0x3c00] ;  /* 0x003c00041a0e7984 */ /* 0x0009220008000800 */
[----:B-----5:R-:W-:Y:S01]  /*09a0*/  FMUL.FTZ R10, R10, UR5 ;  /* 0x000000050a0a7c20 */ /* 0x020fe20008410000 */
[----:B------:R-:W-:Y:S01]  /*09b0*/  F2FP.BF16.F32.PACK_AB R18, R31, R18 ;  /* 0x000000121f12723e */ /* 0x000fe200000010ff */
[----:B------:R-:W-:Y:S01]  /*09c0*/  FMUL.FTZ R19, R30, UR5 ;  /* 0x000000051e137c20 */ /* 0x000fe20008410000 */
[----:B------:R-:W-:Y:S01]  /*09d0*/  STS [R27+0x4000], R17 ;  /* 0x004000111b007388 */ /* 0x000fe20000000800 */
[----:B------:R-:W-:-:S03]  /*09e0*/  FMUL.FTZ R11, R11, UR5 ;  /* 0x000000050b0b7c20 */ /* 0x000fc60008410000 */
[----:B------:R-:W-:Y:S01]  /*09f0*/  F2FP.BF16.F32.PACK_AB R19, R19, R10 ;  /* 0x0000000a1313723e */ /* 0x000fe200000010ff */
[----:B------:R5:W-:Y:S01]  /*0a00*/  STS [R27+0x4100], R18 ;  /* 0x004100121b007388 */ /* 0x000be20000000800 */
[----:B------:R-:W-:Y:S01]  /*0a10*/  FMUL.FTZ R4, R4, UR5 ;  /* 0x0000000504047c20 */ /* 0x000fe20008410000 */
[----:B------:R-:W-:Y:S02]  /*0a20*/  F2FP.BF16.F32.PACK_AB R24, R24, R11 ;  /* 0x0000000b1818723e */ /* 0x000fe400000010ff */
[----:B------:R-:W-:Y:S01]  /*0a30*/  STS [R27+0x4400], R19 ;  /* 0x004400131b007388 */ /* 0x000fe20000000800 */
[----:B------:R-:W5:Y:S01]  /*0a40*/  LDC.64 R10, c[0x0][0x258] ;  /* 0x00009600ff0a7b82 */ /* 0x000f620000000a00 */
[----:B------:R-:W-:Y:S02]  /*0a50*/  FMUL.FTZ R5, R5, UR5 ;  /* 0x0000000505057c20 */ /* 0x000fe40008410000 */
[----:B------:R-:W-:Y:S01]  /*0a60*/  STS [R27+0x4500], R24 ;  /* 0x004500181b007388 */ /* 0x000fe20000000800 */
[----:B------:R-:W-:-:S02]  /*0a70*/  FMUL.FTZ R6, R6, UR5 ;  /* 0x0000000506067c20 */ /* 0x000fc40008410000 */
[----:B------:R-:W-:Y:S02]  /*0a80*/  F2FP.BF16.F32.PACK_AB R15, R5, R4 ;  /* 0x00000004050f723e */ /* 0x000fe400000010ff */
[----:B------:R-:W-:Y:S01]  /*0a90*/  LEA R4, R16, UR4, 0x1 ;  /* 0x0000000410047c11 */ /* 0x000fe2000f8e08ff */
[----:B0-----:R-:W-:Y:S01]  /*0aa0*/  FMUL.FTZ R7, R7, UR5 ;  /* 0x0000000507077c20 */ /* 0x001fe20008410000 */
[----:B------:R-:W-:Y:S01]  /*0ab0*/  UIADD3 UR4, UR4, 0x4000, URZ ;  /* 0x0000400004047890 */ /* 0x000fe2000fffe03f */
[----:B------:R0:W-:Y:S01]  /*0ac0*/  STS [R27+0x5000], R15 ;  /* 0x0050000f1b007388 */ /* 0x0001e20000000800 */
[----:B-1----:R-:W-:Y:S02]  /*0ad0*/  FMUL.FTZ R9, R9, UR5 ;  /* 0x0000000509097c20 */ /* 0x002fe40008410000 */
[----:B------:R-:W-:Y:S01]  /*0ae0*/  F2FP.BF16.F32.PACK_AB R25, R7, R6 ;  /* 0x000000060719723e */ /* 0x000fe200000010ff */
[----:B--2---:R-:W-:-:S04]  /*0af0*/  FMUL.FTZ R12, R12, UR5 ;  /* 0x000000050c0c7c20 */ /* 0x004fc80008410000 */
[----:B------:R1:W-:Y:S01]  /*0b00*/  STS [R27+0x5100], R25 ;  /* 0x005100191b007388 */ /* 0x0003e20000000800 */
[----:B---3--:R-:W-:Y:S01]  /*0b10*/  FMUL.FTZ R13, R13, UR5 ;  /* 0x000000050d0d7c20 */ /* 0x008fe20008410000 */
[----:B----4-:R-:W-:Y:S01]  /*0b20*/  F2FP.BF16.F32.PACK_AB R26, R12, R9 ;  /* 0x000000090c1a723e */ /* 0x010fe200000010ff */
[----:B-----5:R-:W-:Y:S02]  /*0b30*/  IMAD R18, R10, UR9, RZ ;  /* 0x000000090a127c24 */ /* 0x020fe4000f8e02ff */
[----:B------:R-:W-:Y:S01]  /*0b40*/  FMUL.FTZ R14, R14, UR5 ;  /* 0x000000050e0e7c20 */ /* 0x000fe20008410000 */
[----:B------:R-:W-:Y:S01]  /*0b50*/  ULDC UR5, c[0x0][0x244] ;  /* 0x0000910000057ab9 */ /* 0x000fe20000000800 */
[----:B------:R1:W-:Y:S01]  /*0b60*/  STS [R27+0x5400], R26 ;  /* 0x0054001a1b007388 */ /* 0x0003e20000000800 */
[----:B------:R-:W-:Y:S01]  /*0b70*/  SHF.R.S32.HI R9, RZ, 0x1f, R8 ;  /* 0x0000001fff097819 */ /* 0x000fe20000011408 */
[----:B0-----:R-:W-:Y:S01]  /*0b80*/  IMAD R15, R11, UR8, R18 ;  /* 0x000000080b0f7c24 */ /* 0x001fe2000f8e0212 */
[----:B------:R-:W-:-:S02]  /*0b90*/  F2FP.BF16.F32.PACK_AB R14, R14, R13 ;  /* 0x0000000d0e0e723e */ /* 0x000fc400000010ff */
[----:B------:R-:W-:Y:S02]  /*0ba0*/  CS2R R12, SRZ ;  /* 0x00000000000c7805 */ /* 0x000fe4000001ff00 */
[--C-:B------:R-:W-:Y:S01]  /*0bb0*/  @P0 IMAD.MOV.U32 R12, RZ, RZ, R2.reuse ;  /* 0x000000ffff0c0224 */ /* 0x100fe200078e0002 */
[----:B------:R-:W-:Y:S01]  /*0bc0*/  @P0 SHF.R.S32.HI R13, RZ, 0x1f, R2 ;  /* 0x0000001fff0d0819 */ /* 0x000fe20000011402 */
[----:B------:R1:W-:Y:S01]  /*0bd0*/  STS [R27+0x5500], R14 ;  /* 0x0055000e1b007388 */ /* 0x0003e20000000800 */
[----:B------:R-:W-:Y:S01]  /*0be0*/  IMAD.WIDE.U32 R10, R10, UR8, R8 ;  /* 0x000000080a0a7c25 */ /* 0x000fe2000f8e0008 */
[----:B------:R-:W-:Y:S01]  /*0bf0*/  ULDC.64 UR8, c[0x0][0x260] ;  /* 0x0000980000087ab9 */ /* 0x000fe20000000a00 */
[----:B------:R-:W-:Y:S01]  /*0c00*/  BAR.SYNC.DEFER_BLOCKING 0x0 ;  /* 0x0000000000007b1d */ /* 0x000fe20000010000 */
[C---:B------:R-:W-:Y:S01]  /*0c10*/  IADD3 R12, P0, R22.reuse, R12, RZ ;  /* 0x0000000c160c7210 */ /* 0x040fe20007f1e0ff */
[----:B------:R-:W-:Y:S02]  /*0c20*/  IMAD R23, R23, UR8, RZ ;  /* 0x0000000817177c24 */ /* 0x000fe4000f8e02ff */
[----:B------:R-:W-:Y:S01]  /*0c30*/  IMAD.IADD R11, R11, 0x1, R15 ;  /* 0x000000010b0b7824 */ /* 0x000fe200078e020f */
[----:B------:R-:W-:Y:S01]  /*0c40*/  LEA.HI.X.SX32 R13, R22, R13, 0x1, P0 ;  /* 0x0000000d160d7211 */ /* 0x000fe200000f0eff */
[----:B------:R-:W-:Y:S01]  /*0c50*/  IMAD R23, R20, UR9, R23 ;  /* 0x0000000914177c24 */ /* 0x000fe2000f8e0217 */
[----:B------:R-:W-:-:S02]  /*0c60*/  ISETP.GE.AND P0, PT, R8, UR5, PT ;  /* 0x0000000508007c0c */ /* 0x000fc4000bf06270 */
[----:B------:R-:W-:Y:S01]  /*0c70*/  LEA R8, R16, UR4, 0x1 ;  /* 0x0000000410087c11 */ /* 0x000fe2000f8e08ff */
[----:B------:R-:W-:Y:S01]  /*0c80*/  IMAD.WIDE R18, R3, 0x40, R12 ;  /* 0x0000004003127825 */ /* 0x000fe200078e020c */
[-C--:B------:R-:W-:Y:S02]  /*0c90*/  ISETP.GE.OR P1, PT, R22, R21.reuse, P0 ;  /* 0x000000151600720c */ /* 0x080fe40000726670 */
[----:B------:R-:W-:Y:S01]  /*0ca0*/  ISETP.GE.OR P0, PT, R0, R21, P0 ;  /* 0x000000150000720c */ /* 0x000fe20000706670 */
[----:B------:R-:W-:-:S04]  /*0cb0*/  IMAD.WIDE.U32 R20, R20, UR8, R10 ;  /* 0x0000000814147c25 */ /* 0x000fc8000f8e000a */
[----:B------:R-:W-:Y:S01]  /*0cc0*/  IMAD.IADD R13, R21, 0x1, R23 ;  /* 0x00000001150d7824 */ /* 0x000fe200078e0217 */
[----:B------:R-:W0:Y:S05]  /*0cd0*/  LDS.128 R4, [R4+0x4400] ;  /* 0x0044000004047984 */ /* 0x000e2a0000000c00 */
[----:B-1----:R-:W-:Y:S05]  /*0ce0*/  @P1 BRA `(.L_x_30) ;  /* 0x00000000002c1947 */ /* 0x002fea0003800000 */
[----:B------:R-:W1:Y:S01]  /*0cf0*/  LDS.128 R8, [R8] ;  /* 0x0000000008087984 */ /* 0x000e620000000c00 */
[----:B------:R-:W-:Y:S01]  /*0d00*/  ULDC.64 UR4, c[0x0][0x250] ;  /* 0x0000940000047ab9 */ /* 0x000fe20000000a00 */
[----:B------:R-:W-:Y:S02]  /*0d10*/  IMAD.MOV.U32 R12, RZ, RZ, R20 ;  /* 0x000000ffff0c7224 */ /* 0x000fe400078e0014 */
[----:B------:R-:W-:Y:S02]  /*0d20*/  IMAD R15, R19, UR4, RZ ;  /* 0x00000004130f7c24 */ /* 0x000fe4000f8e02ff */
[----:B------:R-:W-:-:S04]  /*0d30*/  IMAD.WIDE.U32 R2, R18, UR4, R12 ;  /* 0x0000000412027c25 */ /* 0x000fc8000f8e000c */
[----:B------:R-:W-:Y:S01]  /*0d40*/  IMAD R15, R18, UR5, R15 ;  /* 0x00000005120f7c24 */ /* 0x000fe2000f8e020f */
[----:B------:R-:W-:Y:S02]  /*0d50*/  ULDC.64 UR4, c[0x0][0x238] ;  /* 0x00008e0000047ab9 */ /* 0x000fe40000000a00 */
[----:B------:R-:W-:Y:S01]  /*0d60*/  LEA R14, P1, R2, UR4, 0x1 ;  /* 0x00000004020e7c11 */ /* 0x000fe2000f8208ff */
[----:B------:R-:W-:-:S05]  /*0d70*/  IMAD.IADD R3, R3, 0x1, R15 ;  /* 0x0000000103037824 */ /* 0x000fca00078e020f */
[----:B------:R-:W-:-:S05]  /*0d80*/  LEA.HI.X R15, R2, UR5, R3, 0x1, P1 ;  /* 0x00000005020f7c11 */ /* 0x000fca00088f0c03 */
[----:B-1----:R1:W-:Y:S02]  /*0d90*/  STG.E.128 desc[UR6][R14.64], R8 ;  /* 0x000000080e007986 */ /* 0x0023e4000c101d06 */
.L_x_30:
[----:B------:R-:W-:Y:S05]  /*0da0*/  BSYNC B0 ;  /* 0x0000000000007941 */ /* 0x000fea0003800000 */
.L_x_29:
[----:B------:R-:W-:Y:S05]  /*0db0*/  @P0 EXIT ;  /* 0x000000000000094d */ /* 0x000fea0003800000 */
[----:B-1----:R-:W-:Y:S01]  /*0dc0*/  IADD3 R9, P0, R18, 0x20, RZ ;  /* 0x0000002012097810 */ /* 0x002fe20007f1e0ff */
[----:B------:R-:W-:Y:S01]  /*0dd0*/  ULDC.64 UR4, c[0x0][0x250] ;  /* 0x0000940000047ab9 */ /* 0x000fe20000000a00 */
[----:B------:R-:W-:Y:S02]  /*0de0*/  IMAD.MOV.U32 R2, RZ, RZ, R20 ;  /* 0x000000ffff027224 */ /* 0x000fe400078e0014 */
[----:B------:R-:W-:Y:S02]  /*0df0*/  IMAD.MOV.U32 R3, RZ, RZ, R13 ;  /* 0x000000ffff037224 */ /* 0x000fe400078e000d */
[----:B------:R-:W-:Y:S02]  /*0e00*/  IMAD.X R18, RZ, RZ, R19, P0 ;  /* 0x000000ffff127224 */ /* 0x000fe400000e0613 */
[----:B------:R-:W-:-:S04]  /*0e10*/  IMAD.WIDE.U32 R2, R9, UR4, R2 ;  /* 0x0000000409027c25 */ /* 0x000fc8000f8e0002 */
[----:B------:R-:W-:-:S04]  /*0e20*/  IMAD R18, R18, UR4, RZ ;  /* 0x0000000412127c24 */ /* 0x000fc8000f8e02ff */
[----:B------:R-:W-:Y:S01]  /*0e30*/  IMAD R9, R9, UR5, R18 ;  /* 0x0000000509097c24 */ /* 0x000fe2000f8e0212 */
[----:B------:R-:W-:Y:S02]  /*0e40*/  ULDC.64 UR4, c[0x0][0x238] ;  /* 0x00008e0000047ab9 */ /* 0x000fe40000000a00 */
[----:B------:R-:W-:Y:S01]  /*0e50*/  LEA R8, P0, R2, UR4, 0x1 ;  /* 0x0000000402087c11 */ /* 0x000fe2000f8008ff */
[----:B------:R-:W-:-:S05]  /*0e60*/  IMAD.IADD R3, R3, 0x1, R9 ;  /* 0x0000000103037824 */ /* 0x000fca00078e0209 */
[----:B------:R-:W-:-:S05]  /*0e70*/  LEA.HI.X R9, R2, UR5, R3, 0x1, P0 ;  /* 0x0000000502097c11 */ /* 0x000fca00080f0c03 */
[----:B0-----:R-:W-:Y:S01]  /*0e80*/  STG.E.128 desc[UR6][R8.64], R4 ;  /* 0x0000000408007986 */ /* 0x001fe2000c101d06 */
[----:B------:R-:W-:Y:S05]  /*0e90*/  EXIT ;  /* 0x000000000000794d */ /* 0x000fea0003800000 */
.L_x_31:
        /* <DEDUP_REMOVED lines=14> */
.L_x_110:


//--------------------- .text._ZN7cutlass13device_kernelIN5flash19enable_sm80_to_sm89INS1_16FlashAttnBwdSm80INS1_25CollectiveMainloopBwdSm80ILi2ELi2EN4cute5tupleIJNS5_1CILi64EEENS7_ILi128EEES8_EEENS_10bfloat16_tEfNS_4arch4Sm80ELb1ELb0ELb0ELb1ELb1ELb0ELb0ELb0ELi2ELi2ELi4ELi2ELb1EEENS1_24CollectiveEpilogueBwdGQAISA_fSD_Li256ELb1ELb1EEENS1_25SingleTileBwdLPTSchedulerILb1ELi128ELb1EEEEEEEEEvNT_6ParamsE --------------------------
	.section	.text._ZN7cutlass13device_kernelIN5flash19enable_sm80_to_sm89INS1_16FlashAttnBwdSm80INS1_25CollectiveMainloopBwdSm80ILi2ELi2EN4cute5tupleIJNS5_1CILi64EEENS7_ILi128EEES8_EEENS_10bfloat16_tEfNS_4arch4Sm80ELb1ELb0ELb0ELb1ELb1ELb0ELb0ELb0ELi2ELi2ELi4ELi2ELb1EEENS1_24CollectiveEpilogueBwdGQAISA_fSD_Li256ELb1ELb1EEENS1_25SingleTileBwdLPTSchedulerILb1ELi128ELb1EEEEEEEEEvNT_6ParamsE,"ax",@progbits
	.align	128
.text._ZN7cutlass13device_kernelIN5flash19enable_sm80_to_sm89INS1_16FlashAttnBwdSm80INS1_25CollectiveMainloopBwdSm80ILi2ELi2EN4cute5tupleIJNS5_1CILi64EEENS7_ILi128EEES8_EEENS_10bfloat16_tEfNS_4arch4Sm80ELb1ELb0ELb0ELb1ELb1ELb0ELb0ELb0ELi2ELi2ELi4ELi2ELb1EEENS1_24CollectiveEpilogueBwdGQAISA_fSD_Li256ELb1ELb1EEENS1_25SingleTileBwdLPTSchedulerILb1ELi128ELb1EEEEEEEEEvNT_6ParamsE:
        .type           _ZN7cutlass13device_kernelIN5flash19enable_sm80_to_sm89INS1_16FlashAttnBwdSm80INS1_25CollectiveMainloopBwdSm80ILi2ELi2EN4cute5tupleIJNS5_1CILi64EEENS7_ILi128EEES8_EEENS_10bfloat16_tEfNS_4arch4Sm80ELb1ELb0ELb0ELb1ELb1ELb0ELb0ELb0ELi2ELi2ELi4ELi2ELb1EEENS1_24CollectiveEpilogueBwdGQAISA_fSD_Li256ELb1ELb1EEENS1_25SingleTileBwdLPTSchedulerILb1ELi128ELb1EEEEEEEEEvNT_6ParamsE,@function
        .size           _ZN7cutlass13device_kernelIN5flash19enable_sm80_to_sm89INS1_16FlashAttnBwdSm80INS1_25CollectiveMainloopBwdSm80ILi2ELi2EN4cute5tupleIJNS5_1CILi64EEENS7_ILi128EEES8_EEENS_10bfloat16_tEfNS_4arch4Sm80ELb1ELb0ELb0ELb1ELb1ELb0ELb0ELb0ELi2ELi2ELi4ELi2ELb1EEENS1_24CollectiveEpilogueBwdGQAISA_fSD_Li256ELb1ELb1EEENS1_25SingleTileBwdLPTSchedulerILb1ELi128ELb1EEEEEEEEEvNT_6ParamsE,(.L_x_111 - _ZN7cutlass13device_kernelIN5flash19enable_sm80_to_sm89INS1_16FlashAttnBwdSm80INS1_25CollectiveMainloopBwdSm80ILi2ELi2EN4cute5tupleIJNS5_1CILi64EEENS7_ILi128EEES8_EEENS_10bfloat16_tEfNS_4arch4Sm80ELb1ELb0ELb0ELb1ELb1ELb0ELb0ELb0ELi2ELi2ELi4ELi2ELb1EEENS1_24CollectiveEpilogueBwdGQAISA_fSD_Li256ELb1ELb1EEENS1_25SingleTileBwdLPTSchedulerILb1ELi128ELb1EEEEEEEEEvNT_6ParamsE)
        .other          _ZN7cutlass13device_kernelIN5flash19enable_sm80_to_sm89INS1_16FlashAttnBwdSm80INS1_25CollectiveMainloopBwdSm80ILi2ELi2EN4cute5tupleIJNS5_1CILi64EEENS7_ILi128EEES8_EEENS_10bfloat16_tEfNS_4arch4Sm80ELb1ELb0ELb0ELb1ELb1ELb0ELb0ELb0ELi2ELi2ELi4ELi2ELb1EEENS1_24CollectiveEpilogueBwdGQAISA_fSD_Li256ELb1ELb1EEENS1_25SingleTileBwdLPTSchedulerILb1ELi128ELb1EEEEEEEEEvNT_6ParamsE,@"STO_CUDA_ENTRY STV_DEFAULT"
_ZN7cutlass13device_kernelIN5flash19enable_sm80_to_sm89INS1_16FlashAttnBwdSm80INS1_25CollectiveMainloopBwdSm80ILi2ELi2EN4cute5tupleIJNS5_1CILi64EEENS7_ILi128EEES8_EEENS_10bfloat16_tEfNS_4arch4Sm80ELb1ELb0ELb0ELb1ELb1ELb0ELb0ELb0ELi2ELi2ELi4ELi2ELb1EEENS1_24CollectiveEpilogueBwdGQAISA_fSD_Li256ELb1ELb1EEENS1_25SingleTileBwdLPTSchedulerILb1ELi128ELb1EEEEEEEEEvNT_6ParamsE:
[----:B------:R-:W-:Y:S01]  /*0000*/  LDC R1, c[0x0][0x28] ;  /* 0x00000a00ff017b82 */ /* 0x000fe20000000800 */
[----:B------:R-:W-:Y:S05]  /*0010*/  EXIT ;  /* 0x000000000000794d */ /* 0x000fea0003800000 */
.L_x_32:
        /* <DEDUP_REMOVED lines=14> */
.L_x_111:


//--------------------- .text._ZN7cutlass13device_kernelIN5flash22FlashAttnBwdPreprocessIN4cute5tupleIJNS3_1CILi64EEES6_EEENS_10bfloat16_tEfNS_4arch4Sm80ELb1ELb1EEEEEvNT_6ParamsE --------------------------
	.section	.text._ZN7cutlass13device_kernelIN5flash22FlashAttnBwdPreprocessIN4cute5tupleIJNS3_1CILi64EEES6_EEENS_10bfloat16_tEfNS_4arch4Sm80ELb1ELb1EEEEEvNT_6ParamsE,"ax",@progbits
	.align	128
.text._ZN7cutlass13device_kernelIN5flash22FlashAttnBwdPreprocessIN4cute5tupleIJNS3_1CILi64EEES6_EEENS_10bfloat16_tEfNS_4arch4Sm80ELb1ELb1EEEEEvNT_6ParamsE:
        .type           _ZN7cutlass13device_kernelIN5flash22FlashAttnBwdPreprocessIN4cute5tupleIJNS3_1CILi64EEES6_EEENS_10bfloat16_tEfNS_4arch4Sm80ELb1ELb1EEEEEvNT_6ParamsE,@function
        .size           _ZN7cutlass13device_kernelIN5flash22FlashAttnBwdPreprocessIN4cute5tupleIJNS3_1CILi64EEES6_EEENS_10bfloat16_tEfNS_4arch4Sm80ELb1ELb1EEEEEvNT_6ParamsE,(.L_x_112 - _ZN7cutlass13device_kernelIN5flash22FlashAttnBwdPreprocessIN4cute5tupleIJNS3_1CILi64EEES6_EEENS_10bfloat16_tEfNS_4arch4Sm80ELb1ELb1EEEEEvNT_6ParamsE)
        .other          _ZN7cutlass13device_kernelIN5flash22FlashAttnBwdPreprocessIN4cute5tupleIJNS3_1CILi64EEES6_EEENS_10bfloat16_tEfNS_4arch4Sm80ELb1ELb1EEEEEvNT_6ParamsE,@"STO_CUDA_ENTRY STV_DEFAULT"
_ZN7cutlass13device_kernelIN5flash22FlashAttnBwdPreprocessIN4cute5tupleIJNS3_1CILi64EEES6_EEENS_10bfloat16_tEfNS_4arch4Sm80ELb1ELb1EEEEEvNT_6ParamsE:
[----:B------:R-:W-:Y:S08]  /*0000*/  LDC R1, c[0x0][0x28] ;  /* 0x00000a00ff017b82 */ /* 0x000ff00000000800 */
[----:B------:R-:W0:Y:S01]  /*0010*/  LDC.64 R2, c[0x0][0x2f8] ;  /* 0x0000be00ff027b82 */ /* 0x000e220000000a00 */
[----:B------:R-:W1:Y:S01]  /*0020*/  S2R R0, SR_CTAID.Z ;  /* 0x0000000000007919 */ /* 0x000e620000002700 */
[----:B------:R-:W-:-:S06]  /*0030*/  ULDC.64 UR4, c[0x0][0x208] ;  /* 0x0000820000047ab9 */ /* 0x000fcc0000000a00 */
[----:B------:R-:W2:Y:S08]  /*0040*/  LDC.64 R4, c[0x0][0x2f0] ;  /* 0x0000bc00ff047b82 */ /* 0x000eb00000000a00 */
[----:B------:R-:W1:Y:S01]  /*0050*/  LDC.64 R6, c[0x0][0x2f0] ;  /* 0x0000bc00ff067b82 */ /* 0x000e620000000a00 */
[----:B0-----:R-:W-:-:S04]  /*0060*/  ISETP.NE.U32.AND P1, PT, R2, RZ, PT ;  /* 0x000000ff0200720c */ /* 0x001fc80003f25070 */
[----:B------:R-:W-:Y:S02]  /*0070*/  ISETP.NE.AND.EX P1, PT, R3, RZ, PT, P1 ;  /* 0x000000ff0300720c */ /* 0x000fe40003f25310 */
[----:B--2---:R-:W-:-:S04]  /*0080*/  ISETP.NE.U32.AND P0, PT, R4, RZ, PT ;  /* 0x000000ff0400720c */ /* 0x004fc80003f05070 */
[----:B------:R-:W-:Y:S01]  /*0090*/  ISETP.NE.AND.EX P0, PT, R5, RZ, PT, P0 ;  /* 0x000000ff0500720c */ /* 0x000fe20003f05300 */
[----:B------:R-:W-:Y:S01]  /*00a0*/  ULDC UR6, c[0x0][0x218] ;  /* 0x0000860000067ab9 */ /* 0x000fe20000000800 */
[----:B------:R-:W-:Y:S01]  /*00b0*/  ISETP.NE.U32.AND P2, PT, R4, RZ, PT ;  /* 0x000000ff0400720c */ /* 0x000fe20003f45070 */
[----:B-1----:R-:W-:-:S04]  /*00c0*/  IMAD.WIDE R6, R0, 0x4, R6 ;  /* 0x0000000400067825 */ /* 0x002fc800078e0206 */
[----:B------:R-:W0:Y:S01]  /*00d0*/  @P1 LDC.64 R8, c[0x0][0x2f8] ;  /* 0x0000be00ff081b82 */ /* 0x000e220000000a00 */
[----:B------:R-:W-:-:S05]  /*00e0*/  IMAD.U32 R4, RZ, RZ, UR6 ;  /* 0x00000006ff047e24 */ /* 0x000fca000f8e00ff */
[----:B------:R1:W5:Y:S01]  /*00f0*/  @P0 LDG.E R27, desc[UR4][R6.64] ;  /* 0x00000004061b0981 */ /* 0x000362000c1e1900 */
[----:B------:R-:W-:Y:S01]  /*0100*/  ISETP.NE.AND.EX P2, PT, R5, RZ, PT, P2 ;  /* 0x000000ff0500720c */ /* 0x000fe20003f45320 */
[----:B------:R-:W2:Y:S01]  /*0110*/  S2R R3, SR_CTAID.X ;  /* 0x0000000000037919 */ /* 0x000ea20000002500 */
[----:B------:R-:W3:Y:S01]  /*0120*/  S2R R2, SR_TID.X ;  /* 0x0000000000027919 */ /* 0x000ee20000002100 */
[----:B0-----:R-:W-:-:S05]  /*0130*/  @P1 IMAD.WIDE R8, R0, 0x4, R8 ;  /* 0x0000000400081825 */ /* 0x001fca00078e0208 */
[----:B------:R1:W5:Y:S01]  /*0140*/  @P1 LDG.E R4, desc[UR4][R8.64] ;  /* 0x0000000408041981 */ /* 0x000362000c1e1900 */
[----:B--2---:R-:W-:Y:S01]  /*0150*/  IMAD.SHL.U32 R5, R3, 0x40, RZ ;  /* 0x0000004003057824 */ /* 0x004fe200078e00ff */
[----:B---3--:R-:W-:Y:S06]  /*0160*/  @P1 BRA `(.L_x_33) ;  /* 0x0000000000101947 */ /* 0x008fec0003800000 */
[----:B------:R-:W-:Y:S05]  /*0170*/  @!P0 BRA `(.L_x_33) ;  /* 0x00000000000c8947 */ /* 0x000fea0003800000 */
[----:B-1----:R-:W2:Y:S04]  /*0180*/  LDG.E R9, desc[UR4][R6.64] ;  /* 0x0000000406097981 */ /* 0x002ea8000c1e1900 */
[----:B-----5:R-:W2:Y:S02]  /*0190*/  LDG.E R4, desc[UR4][R6.64+0x4] ;  /* 0x0000040406047981 */ /* 0x020ea4000c1e1900 */
[----:B--2---:R-:W-:-:S07]  /*01a0*/  IMAD.IADD R4, R4, 0x1, -R9 ;  /* 0x0000000104047824 */ /* 0x004fce00078e0a09 */
.L_x_33:
[----:B-----5:R-:W-:-:S13]  /*01b0*/  ISETP.LE.AND P1, PT, R4, R5, PT ;  /* 0x000000050400720c */ /* 0x020fda0003f23270 */
[----:B------:R-:W-:Y:S05]  /*01c0*/  @P2 EXIT P1 ;  /* 0x000000000000294d */ /* 0x000fea0000800000 */
[----:B------:R-:W0:Y:S01]  /*01d0*/  S2UR UR6, SR_CTAID.Y ;  /* 0x00000000000679c3 */ /* 0x000e220000002600 */
[----:B-1----:R-:W-:Y:S01]  /*01e0*/  SHF.R.S32.HI R7, RZ, 0x1f, R2 ;  /* 0x0000001fff077819 */ /* 0x002fe20000011402 */
[----:B------:R-:W-:Y:S01]  /*01f0*/  BSSY B0, `(.L_x_34) ;  /* 0x0000026000007945 */ /* 0x000fe20003800000 */
[C---:B------:R-:W-:Y:S02]  /*0200*/  ISETP.GT.AND P1, PT, R2.reuse, 0x3f, PT ;  /* 0x0000003f0200780c */ /* 0x040fe40003f24270 */
[----:B------:R-:W-:Y:S02]  /*0210*/  CS2R R12, SRZ ;  /* 0x00000000000c7805 */ /* 0x000fe4000001ff00 */
[----:B------:R-:W-:Y:S01]  /*0220*/  IADD3 R19, -R5, R4, RZ ;  /* 0x0000000405137210 */ /* 0x000fe20007ffe1ff */
[----:B------:R-:W-:Y:S01]  /*0230*/  @P0 IMAD.MOV.U32 R12, RZ, RZ, R27 ;  /* 0x000000ffff0c0224 */ /* 0x000fe200078e001b */
[----:B------:R-:W-:Y:S01]  /*0240*/  LEA.HI R7, R7, R2, RZ, 0x3 ;  /* 0x0000000207077211 */ /* 0x000fe200078f18ff */
[----:B------:R-:W1:Y:S01]  /*0250*/  LDC.64 R14, c[0x0][0x230] ;  /* 0x00008c00ff0e7b82 */ /* 0x000e620000000a00 */
[----:B------:R-:W-:Y:S01]  /*0260*/  ISETP.GE.OR P4, PT, R2, R19, P1 ;  /* 0x000000130200720c */ /* 0x000fe20000f86670 */
[----:B------:R-:W-:Y:S01]  /*0270*/  IMAD.MOV.U32 R24, RZ, RZ, 0x7f800000 ;  /* 0x7f800000ff187424 */ /* 0x000fe200078e00ff */
[----:B------:R-:W-:-:S02]  /*0280*/  SHF.R.S32.HI R6, RZ, 0x3, R7 ;  /* 0x00000003ff067819 */ /* 0x000fc40000011407 */
[----:B------:R-:W-:Y:S02]  /*0290*/  LOP3.LUT R7, R7, 0xfffffff8, RZ, 0xc0, !PT ;  /* 0xfffffff807077812 */ /* 0x000fe400078ec0ff */
[----:B------:R-:W-:Y:S02]  /*02a0*/  SHF.R.S32.HI R25, RZ, 0x1f, R0 ;  /* 0x0000001fff197819 */ /* 0x000fe40000011400 */
[----:B------:R-:W-:Y:S01]  /*02b0*/  @P0 SHF.R.S32.HI R13, RZ, 0x1f, R27 ;  /* 0x0000001fff0d0819 */ /* 0x000fe2000001141b */
[----:B------:R-:W-:Y:S01]  /*02c0*/  IMAD.IADD R28, R2, 0x1, -R7 ;  /* 0x00000001021c7824 */ /* 0x000fe200078e0a07 */
[----:B------:R-:W-:Y:S02]  /*02d0*/  ISETP.GE.AND P3, PT, R6, R19, PT ;  /* 0x000000130600720c */ /* 0x000fe40003f66270 */
[----:B------:R-:W-:Y:S02]  /*02e0*/  SEL R7, R0, RZ, !P2 ;  /* 0x000000ff00077207 */ /* 0x000fe40005000000 */
[----:B------:R-:W-:Y:S01]  /*02f0*/  SHF.L.U32 R16, R28, 0x3, RZ ;  /* 0x000000031c107819 */ /* 0x000fe200000006ff */
[----:B0-----:R-:W-:Y:S01]  /*0300*/  USHF.R.S32.HI UR7, URZ, 0x1f, UR6 ;  /* 0x0000001f3f077899 */ /* 0x001fe20008011406 */
[----:B------:R-:W-:Y:S01]  /*0310*/  SEL R25, R25, RZ, !P2 ;  /* 0x000000ff19197207 */ /* 0x000fe20005000000 */
[----:B------:R-:W-:Y:S10]  /*0320*/  @P4 BRA `(.L_x_35) ;  /* 0x0000000000484947 */ /* 0x000ff40003800000 */
[----:B------:R-:W0:Y:S01]  /*0330*/  LDC.64 R20, c[0x0][0x290] ;  /* 0x0000a400ff147b82 */ /* 0x000e220000000a00 */
[----:B------:R-:W-:Y:S01]  /*0340*/  SHF.R.S32.HI R9, RZ, 0x1f, R5 ;  /* 0x0000001fff097819 */ /* 0x000fe20000011405 */
[----:B------:R-:W-:Y:S01]  /*0350*/  ULDC.64 UR8, c[0x0][0x298] ;  /* 0x0000a60000087ab9 */ /* 0x000fe20000000a00 */
[--C-:B------:R-:W-:Y:S02]  /*0360*/  SHF.R.S32.HI R10, RZ, 0x1f, R2.reuse ;  /* 0x0000001fff0a7819 */ /* 0x100fe40000011402 */
[----:B------:R-:W-:-:S04]  /*0370*/  IADD3 R8, P2, P4, R12, R5, R2 ;  /* 0x000000050c087210 */ /* 0x000fc80007c5e002 */
[----:B------:R-:W-:Y:S01]  /*0380*/  IADD3.X R9, R13, R9, R10, P2, P4 ;  /* 0x000000090d097210 */ /* 0x000fe200017e840a */
[C---:B0-----:R-:W-:Y:S02]  /*0390*/  IMAD R10, R20.reuse, UR7, RZ ;  /* 0x00000007140a7c24 */ /* 0x041fe4000f8e02ff */
[----:B------:R-:W-:-:S04]  /*03a0*/  IMAD.WIDE.U32 R8, R20, UR6, R8 ;  /* 0x0000000614087c25 */ /* 0x000fc8000f8e0008 */
[----:B------:R-:W-:Y:S02]  /*03b0*/  IMAD R11, R21, UR6, R10 ;  /* 0x00000006150b7c24 */ /* 0x000fe4000f8e020a */
[----:B------:R-:W-:Y:S02]  /*03c0*/  IMAD R10, R25, UR8, RZ ;  /* 0x00000008190a7c24 */ /* 0x000fe4000f8e02ff */
[----:B------:R-:W-:Y:S02]  /*03d0*/  IMAD.IADD R9, R9, 0x1, R11 ;  /* 0x0000000109097824 */ /* 0x000fe400078e020b */
[C---:B------:R-:W-:Y:S02]  /*03e0*/  IMAD R11, R7.reuse, UR9, R10 ;  /* 0x00000009070b7c24 */ /* 0x040fe4000f8e020a */
[----:B------:R-:W-:Y:S01]  /*03f0*/  IMAD.WIDE.U32 R8, R7, UR8, R8 ;  /* 0x0000000807087c25 */ /* 0x000fe2000f8e0008 */
[----:B------:R-:W-:-:S03]  /*0400*/  ULDC.64 UR8, c[0x0][0x288] ;  /* 0x0000a20000087ab9 */ /* 0x000fc60000000a00 */
[----:B------:R-:W-:Y:S01]  /*0410*/  IMAD.IADD R9, R9, 0x1, R11 ;  /* 0x0000000109097824 */ /* 0x000fe200078e020b */
[----:B------:R-:W-:-:S04]  /*0420*/  LEA R10, P2, R8, UR8, 0x2 ;  /* 0x00000008080a7c11 */ /* 0x000fc8000f8410ff */
[----:B------:R-:W-:-:S05]  /*0430*/  LEA.HI.X R11, R8, UR9, R9, 0x2, P2 ;  /* 0x00000009080b7c11 */ /* 0x000fca00090f1409 */
[----:B------:R0:W5:Y:S04]  /*0440*/  LDG.E R24, desc[UR4][R10.64] ;  /* 0x000000040a187981 */ /* 0x000168000c1e1900 */
.L_x_35:
[----:B------:R-:W-:Y:S05]  /*0450*/  BSYNC B0 ;  /* 0x0000000000007941 */ /* 0x000fea0003800000 */
.L_x_34:
[----:B------:R-:W-:Y:S01]  /*0460*/  ULDC UR8, c[0x0][0x21c] ;  /* 0x0000870000087ab9 */ /* 0x000fe20000000800 */
[----:B-1----:R-:W-:Y:S01]  /*0470*/  IMAD R8, R14, UR7, RZ ;  /* 0x000000070e087c24 */ /* 0x002fe2000f8e02ff */
[----:B------:R-:W-:Y:S01]  /*0480*/  ISETP.LT.AND P4, PT, R16, UR8, !P3 ;  /* 0x0000000810007c0c */ /* 0x000fe2000df81270 */
[----:B0-----:R-:W0:Y:S01]  /*0490*/  LDC.64 R10, c[0x0][0x250] ;  /* 0x00009400ff0a7b82 */ /* 0x001e220000000a00 */
[----:B------:R-:W-:Y:S01]  /*04a0*/  SHF.R.S32.HI R17, RZ, 0x1f, R16 ;  /* 0x0000001fff117819 */ /* 0x000fe20000011410 */
[----:B------:R-:W-:Y:S01]  /*04b0*/  IMAD R15, R15, UR6, R8 ;  /* 0x000000060f0f7c24 */ /* 0x000fe2000f8e0208 */
[----:B------:R-:W-:Y:S01]  /*04c0*/  SHF.R.S32.HI R26, RZ, 0x1f, R6 ;  /* 0x0000001fff1a7819 */ /* 0x000fe20000011406 */
[----:B------:R-:W-:Y:S02]  /*04d0*/  VIADD R18, R6, 0x20 ;  /* 0x0000002006127836 */ /* 0x000fe40000000000 */
[----:B------:R-:W-:Y:S01]  /*04e0*/  IMAD.WIDE.U32 R20, R14, UR6, R16 ;  /* 0x000000060e147c25 */ /* 0x000fe2000f8e0010 */
[----:B------:R-:W-:-:S02]  /*04f0*/  IADD3 R14, P5, R6, R12, RZ ;  /* 0x0000000c060e7210 */ /* 0x000fc40007fbe0ff */
[----:B------:R-:W-:Y:S02]  /*0500*/  ISETP.GE.AND P2, PT, R18, R19, PT ;  /* 0x000000131200720c */ /* 0x000fe40003f46270 */
[----:B------:R-:W-:Y:S01]  /*0510*/  IADD3 R21, R21, R15, RZ ;  /* 0x0000000f15157210 */ /* 0x000fe20007ffe0ff */
[----:B------:R-:W1:Y:S01]  /*0520*/  @P4 LDC.64 R8, c[0x0][0x228] ;  /* 0x00008a00ff084b82 */ /* 0x000e620000000a00 */
[----:B------:R-:W-:Y:S01]  /*0530*/  IMAD.X R15, R26, 0x1, R13, P5 ;  /* 0x000000011a0f7824 */ /* 0x000fe200028e060d */
[----:B------:R-:W-:Y:S01]  /*0540*/  ISETP.LT.AND P5, PT, R16, UR8, !P2 ;  /* 0x0000000810007c0c */ /* 0x000fe2000d7a1270 */
[----:B------:R-:W-:Y:S02]  /*0550*/  ULDC.64 UR8, c[0x0][0x238] ;  /* 0x00008e0000087ab9 */ /* 0x000fe40000000a00 */
[----:B------:R-:W-:Y:S02]  /*0560*/  IMAD R12, R25, UR8, RZ ;  /* 0x00000008190c7c24 */ /* 0x000fe4000f8e02ff */
[----:B------:R-:W-:Y:S01]  /*0570*/  IMAD.WIDE R14, R3, 0x40, R14 ;  /* 0x00000040030e7825 */ /* 0x000fe200078e020e */
[----:B------:R-:W2:Y:S03]  /*0580*/  @P4 LDC.64 R34, c[0x0][0x210] ;  /* 0x00008400ff224b82 */ /* 0x000ea60000000a00 */
[----:B------:R-:W-:-:S02]  /*0590*/  IMAD R23, R7, UR9, R12 ;  /* 0x0000000907177c24 */ /* 0x000fc4000f8e020c */
[----:B------:R-:W-:Y:S01]  /*05a0*/  IMAD.WIDE.U32 R12, R7, UR8, R20 ;  /* 0x00000008070c7c25 */ /* 0x000fe2000f8e0014 */
[----:B------:R-:W-:Y:S02]  /*05b0*/  ULDC.64 UR8, c[0x0][0x258] ;  /* 0x0000960000087ab9 */ /* 0x000fe40000000a00 */
[----:B------:R-:W3:Y:S01]  /*05c0*/  @P4 LDC.64 R18, c[0x0][0x248] ;  /* 0x00009200ff124b82 */ /* 0x000ee20000000a00 */
[C---:B0-----:R-:W-:Y:S02]  /*05d0*/  IMAD R22, R10.reuse, UR7, RZ ;  /* 0x000000070a167c24 */ /* 0x041fe4000f8e02ff */
[----:B------:R-:W-:Y:S02]  /*05e0*/  IMAD.IADD R13, R13, 0x1, R23 ;  /* 0x000000010d0d7824 */ /* 0x000fe400078e0217 */
[----:B------:R-:W-:Y:S02]  /*05f0*/  IMAD R29, R11, UR6, R22 ;  /* 0x000000060b1d7c24 */ /* 0x000fe4000f8e0216 */
[----:B------:R-:W-:Y:S01]  /*0600*/  IMAD.WIDE.U32 R10, R10, UR6, R16 ;  /* 0x000000060a0a7c25 */ /* 0x000fe2000f8e0010 */
[----:B------:R-:W0:Y:S03]  /*0610*/  @P4 LDC.64 R36, c[0x0][0x240] ;  /* 0x00009000ff244b82 */ /* 0x000e260000000a00 */
[----:B-1----:R-:W-:-:S02]  /*0620*/  @P4 IMAD R20, R15, R8, RZ ;  /* 0x000000080f144224 */ /* 0x002fc400078e02ff */
[----:B------:R-:W-:Y:S02]  /*0630*/  IMAD.IADD R11, R11, 0x1, R29 ;  /* 0x000000010b0b7824 */ /* 0x000fe400078e021d */
[C---:B------:R-:W-:Y:S01]  /*0640*/  @P4 IMAD R21, R14.reuse, R9, R20 ;  /* 0x000000090e154224 */ /* 0x040fe200078e0214 */
[----:B------:R-:W1:Y:S01]  /*0650*/  @P5 LDC.64 R16, c[0x0][0x228] ;  /* 0x00008a00ff105b82 */ /* 0x000e620000000a00 */
[----:B------:R-:W-:-:S04]  /*0660*/  @P4 IMAD.WIDE.U32 R8, R14, R8, R12 ;  /* 0x000000080e084225 */ /* 0x000fc800078e000c */
[----:B------:R-:W-:Y:S01]  /*0670*/  IMAD R20, R25, UR8, RZ ;  /* 0x0000000819147c24 */ /* 0x000fe2000f8e02ff */
[----:B------:R-:W-:Y:S01]  /*0680*/  @P4 IADD3 R9, R9, R21, RZ ;  /* 0x0000001509094210 */ /* 0x000fe20007ffe0ff */
[C---:B------:R-:W-:Y:S01]  /*0690*/  IMAD.WIDE.U32 R10, R7.reuse, UR8, R10 ;  /* 0x00000008070a7c25 */ /* 0x040fe2000f8e000a */
[C---:B--2---:R-:W-:Y:S01]  /*06a0*/  @P4 LEA R34, P6, R8.reuse, R34, 0x1 ;  /* 0x0000002208224211 */ /* 0x044fe200078c08ff */
[----:B------:R-:W2:Y:S02]  /*06b0*/  @P5 LDC.64 R30, c[0x0][0x210] ;  /* 0x00008400ff1e5b82 */ /* 0x000ea40000000a00 */
[----:B------:R-:W-:Y:S01]  /*06c0*/  IMAD R23, R7, UR9, R20 ;  /* 0x0000000907177c24 */ /* 0x000fe2000f8e0214 */
[----:B------:R-:W-:Y:S01]  /*06d0*/  @P4 LEA.HI.X R35, R8, R35, R9, 0x1, P6 ;  /* 0x0000002308234211 */ /* 0x000fe200030f0c09 */
[----:B---3--:R-:W-:Y:S01]  /*06e0*/  @P4 IMAD R20, R15, R18, RZ ;  /* 0x000000120f144224 */ /* 0x008fe200078e02ff */
[----:B------:R-:W-:Y:S01]  /*06f0*/  @P5 IADD3 R21, P6, R14, 0x20, RZ ;  /* 0x000000200e155810 */ /* 0x000fe20007fde0ff */
[----:B------:R-:W-:-:S02]  /*0700*/  IMAD.IADD R11, R11, 0x1, R23 ;  /* 0x000000010b0b7824 */ /* 0x000fc400078e0217 */
[----:B------:R-:W3:Y:S01]  /*0710*/  @P5 LDC.64 R8, c[0x0][0x248] ;  /* 0x00009200ff085b82 */ /* 0x000ee20000000a00 */
[C---:B------:R-:W-:Y:S02]  /*0720*/  @P4 IMAD R29, R14.reuse, R19, R20 ;  /* 0x000000130e1d4224 */ /* 0x040fe400078e0214 */
[----:B------:R-:W-:-:S04]  /*0730*/  @P4 IMAD.WIDE.U32 R18, R14, R18, R10 ;  /* 0x000000120e124225 */ /* 0x000fc800078e000a */
[----:B------:R-:W-:Y:S01]  /*0740*/  @P5 IMAD.X R23, RZ, RZ, R15, P6 ;  /* 0x000000ffff175224 */ /* 0x000fe200030e060f */
[----:B------:R-:W4:Y:S01]  /*0750*/  @P5 LDC.64 R32, c[0x0][0x240] ;  /* 0x00009000ff205b82 */ /* 0x000f220000000a00 */
[----:B------:R-:W-:Y:S01]  /*0760*/  @P4 IMAD.IADD R19, R19, 0x1, R29 ;  /* 0x0000000113134824 */ /* 0x000fe200078e021d */
[C---:B0-----:R-:W-:Y:S01]  /*0770*/  @P4 LEA R36, P6, R18.reuse, R36, 0x1 ;  /* 0x0000002412244211 */ /* 0x041fe200078c08ff */
[-C--:B-1----:R-:W-:Y:S02]  /*0780*/  @P5 IMAD R20, R23, R16.reuse, RZ ;  /* 0x0000001017145224 */ /* 0x082fe400078e02ff */
[C---:B------:R-:W-:Y:S01]  /*0790*/  @P5 IMAD.WIDE.U32 R12, R21.reuse, R16, R12 ;  /* 0x00000010150c5225 */ /* 0x040fe200078e000c */
[----:B------:R-:W-:Y:S02]  /*07a0*/  @P4 LEA.HI.X R37, R18, R37, R19, 0x1, P6 ;  /* 0x0000002512254211 */ /* 0x000fe400030f0c13 */
[----:B------:R-:W-:Y:S01]  /*07b0*/  @P5 IADD3 R19, P6, R14, 0x20, RZ ;  /* 0x000000200e135810 */ /* 0x000fe20007fde0ff */
[----:B------:R-:W-:-:S03]  /*07c0*/  @P5 IMAD R17, R21, R17, R20 ;  /* 0x0000001115115224 */ /* 0x000fc600078e0214 */
[----:B------:R-:W-:Y:S01]  /*07d0*/  @P5 IADD3.X R15, RZ, R15, RZ, P6, !PT ;  /* 0x0000000fff0f5210 */ /* 0x000fe200037fe4ff */
[----:B------:R-:W-:Y:S01]  /*07e0*/  @P5 IMAD.IADD R13, R13, 0x1, R17 ;  /* 0x000000010d0d5824 */ /* 0x000fe200078e0211 */
[C---:B--2---:R-:W-:Y:S01]  /*07f0*/  @P5 LEA R30, P6, R12.reuse, R30, 0x1 ;  /* 0x0000001e0c1e5211 */ /* 0x044fe200078c08ff */
[-C--:B---3--:R-:W-:Y:S01]  /*0800*/  @P5 IMAD.WIDE.U32 R16, R19, R8.reuse, R10 ;  /* 0x0000000813105225 */ /* 0x088fe200078e000a */
[----:B------:R-:W-:Y:S02]  /*0810*/  CS2R R10, SRZ ;  /* 0x00000000000a7805 */ /* 0x000fe4000001ff00 */
[----:B------:R-:W-:Y:S02]  /*0820*/  @P5 LEA.HI.X R31, R12, R31, R13, 0x1, P6 ;  /* 0x0000001f0c1f5211 */ /* 0x000fe400030f0c0d */
[----:B------:R-:W-:Y:S01]  /*0830*/  CS2R R12, SRZ ;  /* 0x00000000000c7805 */ /* 0x000fe2000001ff00 */
[----:B------:R-:W-:-:S04]  /*0840*/  @P5 IMAD R14, R15, R8, RZ ;  /* 0x000000080f0e5224 */ /* 0x000fc800078e02ff */
[----:B------:R-:W-:Y:S01]  /*0850*/  @P5 IMAD R15, R19, R9, R14 ;  /* 0x00000009130f5224 */ /* 0x000fe200078e020e */
[----:B----4-:R-:W-:Y:S02]  /*0860*/  @P5 LEA R32, P6, R16, R32, 0x1 ;  /* 0x0000002010205211 */ /* 0x010fe400078c08ff */
[----:B------:R-:W-:Y:S01]  /*0870*/  CS2R R8, SRZ ;  /* 0x0000000000087805 */ /* 0x000fe2000001ff00 */
[----:B------:R-:W-:Y:S01]  /*0880*/  @P5 IMAD.IADD R17, R17, 0x1, R15 ;  /* 0x0000000111115824 */ /* 0x000fe200078e020f */
[----:B------:R-:W-:Y:S02]  /*0890*/  CS2R R14, SRZ ;  /* 0x00000000000e7805 */ /* 0x000fe4000001ff00 */
[----:B------:R-:W-:Y:S02]  /*08a0*/  CS2R R18, SRZ ;  /* 0x0000000000127805 */ /* 0x000fe4000001ff00 */
[----:B------:R-:W-:Y:S02]  /*08b0*/  CS2R R20, SRZ ;  /* 0x0000000000147805 */ /* 0x000fe4000001ff00 */
[----:B------:R-:W-:-:S02]  /*08c0*/  CS2R R22, SRZ ;  /* 0x0000000000167805 */ /* 0x000fc4000001ff00 */
[----:B------:R-:W-:Y:S02]  /*08d0*/  @P5 LEA.HI.X R33, R16, R33, R17, 0x1, P6 ;  /* 0x0000002110215211 */ /* 0x000fe400030f0c11 */
[----:B------:R-:W-:Y:S01]  /*08e0*/  CS2R R16, SRZ ;  /* 0x0000000000107805 */ /* 0x000fe2000001ff00 */
[----:B------:R-:W2:Y:S04]  /*08f0*/  @P4 LDG.E.128 R8, desc[UR4][R34.64] ;  /* 0x0000000422084981 */ /* 0x000ea8000c1e1d00 */
[----:B------:R2:W3:Y:S04]  /*0900*/  @P4 LDG.E.128 R12, desc[UR4][R36.64] ;  /* 0x00000004240c4981 */ /* 0x0004e8000c1e1d00 */
[----:B------:R-:W4:Y:S04]  /*0910*/  @P5 LDG.E.128 R16, desc[UR4][R30.64] ;  /* 0x000000041e105981 */ /* 0x000f28000c1e1d00 */
[----:B------:R0:W4:Y:S01]  /*0920*/  @P5 LDG.E.128 R20, desc[UR4][R32.64] ;  /* 0x0000000420145981 */ /* 0x000122000c1e1d00 */
[----:B------:R-:W-:Y:S01]  /*0930*/  ISETP.NE.AND P4, PT, R28, RZ, PT ;  /* 0x000000ff1c00720c */ /* 0x000fe20003f85270 */
[----:B------:R-:W-:Y:S01]  /*0940*/  @P0 IMAD R27, R0, 0x40, R27 ;  /* 0x00000040001b0824 */ /* 0x000fe200078e021b */
[----:B------:R-:W-:Y:S01]  /*0950*/  BSSY B0, `(.L_x_36) ;  /* 0x0000058000007945 */ /* 0x000fe20003800000 */
[C---:B--2---:R-:W-:Y:S01]  /*0960*/  LOP3.LUT R36, R8.reuse, 0xffff0000, RZ, 0xc0, !PT ;  /* 0xffff000008247812 */ /* 0x044fe200078ec0ff */
[----:B------:R-:W-:Y:S01]  /*0970*/  IMAD.U32 R35, R9, 0x10000, RZ ;  /* 0x0001000009237824 */ /* 0x000fe200078e00ff */
[----:B------:R-:W-:Y:S01]  /*0980*/  SHF.L.U32 R34, R8, 0x10, RZ ;  /* 0x0000001008227819 */ /* 0x000fe200000006ff */
[----:B------:R-:W-:Y:S01]  /*0990*/  IMAD.U32 R8, R10, 0x10000, RZ ;  /* 0x000100000a087824 */ /* 0x000fe200078e00ff */
[C---:B---3--:R-:W-:Y:S01]  /*09a0*/  LOP3.LUT R39, R12.reuse, 0xffff0000, RZ, 0xc0, !PT ;  /* 0xffff00000c277812 */ /* 0x048fe200078ec0ff */
[C---:B0-----:R-:W-:Y:S01]  /*09b0*/  IMAD.U32 R32, R13.reuse, 0x10000, RZ ;  /* 0x000100000d207824 */ /* 0x041fe200078e00ff */
[----:B------:R-:W-:Y:S01]  /*09c0*/  LOP3.LUT R30, R13, 0xffff0000, RZ, 0xc0, !PT ;  /* 0xffff00000d1e7812 */ /* 0x000fe200078ec0ff */
[----:B------:R-:W-:Y:S01]  /*09d0*/  IMAD.U32 R37, R12, 0x10000, RZ ;  /* 0x000100000c257824 */ /* 0x000fe200078e00ff */
[----:B----4-:R-:W-:Y:S01]  /*09e0*/  LOP3.LUT R33, R16, 0xffff0000, RZ, 0xc0, !PT ;  /* 0xffff000010217812 */ /* 0x010fe200078ec0ff */
[----:B------:R-:W-:Y:S01]  /*09f0*/  IMAD.U32 R12, R15, 0x10000, RZ ;  /* 0x000100000f0c7824 */ /* 0x000fe200078e00ff */
[----:B------:R-:W-:Y:S01]  /*0a00*/  SHF.L.U32 R31, R14, 0x10, RZ ;  /* 0x000000100e1f7819 */ /* 0x000fe200000006ff */
[----:B------:R-:W-:Y:S01]  /*0a10*/  IMAD.U32 R16, R16, 0x10000, RZ ;  /* 0x0001000010107824 */ /* 0x000fe200078e00ff */
[----:B------:R-:W-:-:S02]  /*0a20*/  LOP3.LUT R38, R20, 0xffff0000, RZ, 0xc0, !PT ;  /* 0xffff000014267812 */ /* 0x000fc400078ec0ff */
[----:B------:R-:W-:Y:S02]  /*0a30*/  LOP3.LUT R13, R14, 0xffff0000, RZ, 0xc0, !PT ;  /* 0xffff00000e0d7812 */ /* 0x000fe400078ec0ff */
[----:B------:R-:W-:Y:S01]  /*0a40*/  LOP3.LUT R14, R15, 0xffff0000, RZ, 0xc0, !PT ;  /* 0xffff00000f0e7812 */ /* 0x000fe200078ec0ff */
[----:B------:R-:W-:Y:S01]  /*0a50*/  FMUL.FTZ R15, R36, R39 ;  /* 0x00000027240f7220 */ /* 0x000fe20000410000 */
[----:B------:R-:W-:Y:S01]  /*0a60*/  SHF.L.U32 R39, R20, 0x10, RZ ;  /* 0x0000001014277819 */ /* 0x000fe200000006ff */
[----:B------:R-:W-:Y:S01]  /*0a70*/  FMUL.FTZ R33, R33, R38 ;  /* 0x0000002621217220 */ /* 0x000fe20000410000 */
[----:B------:R-:W-:Y:S02]  /*0a80*/  IMAD.U32 R20, R21, 0x10000, RZ ;  /* 0x0001000015147824 */ /* 0x000fe400078e00ff */
[----:B------:R-:W-:Y:S01]  /*0a90*/  FFMA.FTZ R34, R34, R37, R15 ;  /* 0x0000002522227223 */ /* 0x000fe2000001000f */
[----:B------:R-:W-:Y:S02]  /*0aa0*/  IMAD.U32 R15, R17, 0x10000, RZ ;  /* 0x00010000110f7824 */ /* 0x000fe400078e00ff */
[----:B------:R-:W-:Y:S01]  /*0ab0*/  FFMA.FTZ R36, R16, R39, R33 ;  /* 0x0000002710247223 */ /* 0x000fe20000010021 */
[----:B------:R-:W-:Y:S01]  /*0ac0*/  LOP3.LUT R29, R9, 0xffff0000, RZ, 0xc0, !PT ;  /* 0xffff0000091d7812 */ /* 0x000fe200078ec0ff */
[----:B------:R-:W-:Y:S01]  /*0ad0*/  FFMA.FTZ R32, R35, R32, R34 ;  /* 0x0000002023207223 */ /* 0x000fe20000010022 */
[----:B------:R-:W-:Y:S01]  /*0ae0*/  LOP3.LUT R17, R17, 0xffff0000, RZ, 0xc0, !PT ;  /* 0xffff000011117812 */ /* 0x000fe200078ec0ff */
[----:B------:R-:W-:Y:S01]  /*0af0*/  FFMA.FTZ R36, R15, R20, R36 ;  /* 0x000000140f247223 */ /* 0x000fe20000010024 */
[----:B------:R-:W-:Y:S01]  /*0b00*/  LOP3.LUT R16, R21, 0xffff0000, RZ, 0xc0, !PT ;  /* 0xffff000015107812 */ /* 0x000fe200078ec0ff */
[----:B------:R-:W-:Y:S01]  /*0b10*/  FFMA.FTZ R29, R29, R30, R32 ;  /* 0x0000001e1d1d7223 */ /* 0x000fe20000010020 */
[----:B------:R-:W-:Y:S01]  /*0b20*/  SHF.L.U32 R15, R18, 0x10, RZ ;  /* 0x00000010120f7819 */ /* 0x000fe200000006ff */
[----:B------:R-:W-:Y:S01]  /*0b30*/  IMAD.U32 R20, R22, 0x10000, RZ ;  /* 0x0001000016147824 */ /* 0x000fe200078e00ff */
[----:B------:R-:W-:Y:S01]  /*0b40*/  LOP3.LUT R10, R10, 0xffff0000, RZ, 0xc0, !PT ;  /* 0xffff00000a0a7812 */ /* 0x000fe200078ec0ff */
[----:B------:R-:W-:Y:S01]  /*0b50*/  FFMA.FTZ R16, R17, R16, R36 ;  /* 0x0000001011107223 */ /* 0x000fe20000010024 */
[----:B------:R-:W-:Y:S01]  /*0b60*/  FFMA.FTZ R29, R8, R31, R29 ;  /* 0x0000001f081d7223 */ /* 0x000fe2000001001d */
[----:B------:R-:W-:Y:S01]  /*0b70*/  LOP3.LUT R18, R18, 0xffff0000, RZ, 0xc0, !PT ;  /* 0xffff000012127812 */ /* 0x000fe200078ec0ff */
[----:B------:R-:W-:Y:S01]  /*0b80*/  IMAD.U32 R8, R19, 0x10000, RZ ;  /* 0x0001000013087824 */ /* 0x000fe200078e00ff */
[----:B------:R-:W-:Y:S01]  /*0b90*/  LOP3.LUT R17, R22, 0xffff0000, RZ, 0xc0, !PT ;  /* 0xffff000016117812 */ /* 0x000fe200078ec0ff */
[----:B------:R-:W-:Y:S01]  /*0ba0*/  FFMA.FTZ R15, R15, R20, R16 ;  /* 0x000000140f0f7223 */ /* 0x000fe20000010010 */
[----:B------:R-:W-:Y:S01]  /*0bb0*/  SHF.L.U32 R9, R11, 0x10, RZ ;  /* 0x000000100b097819 */ /* 0x000fe200000006ff */
[----:B------:R-:W-:Y:S01]  /*0bc0*/  FFMA.FTZ R10, R10, R13, R29 ;  /* 0x0000000d0a0a7223 */ /* 0x000fe2000001001d */
        /* <DEDUP_REMOVED lines=8> */
[----:B------:R-:W-:Y:S02]  /*0c50*/  FFMA.FTZ R10, R19, R10, R8 ;  /* 0x0000000a130a7223 */ /* 0x000fe40000010008 */
[----:B------:R-:W0:Y:S04]  /*0c60*/  SHFL.BFLY PT, R8, R11, 0x4, 0x1f ;  /* 0x0c801f000b087f89 */ /* 0x000e2800000e0000 */
[----:B------:R-:W1:Y:S01]  /*0c70*/  SHFL.BFLY PT, R9, R10, 0x4, 0x1f ;  /* 0x0c801f000a097f89 */ /* 0x000e6200000e0000 */
[----:B0-----:R-:W-:Y:S01]  /*0c80*/  FADD.FTZ R12, R11, R8 ;  /* 0x000000080b0c7221 */ /* 0x001fe20000010000 */
[----:B-1----:R-:W-:Y:S01]  /*0c90*/  FADD.FTZ R15, R10, R9 ;  /* 0x000000090a0f7221 */ /* 0x002fe20000010000 */
[----:B------:R-:W-:-:S03]  /*0ca0*/  @P0 SHF.R.S32.HI R10, RZ, 0x1f, R27 ;  /* 0x0000001fff0a0819 */ /* 0x000fc6000001141b */
[----:B------:R-:W0:Y:S01]  /*0cb0*/  SHFL.BFLY PT, R9, R12, 0x2, 0x1f ;  /* 0x0c401f000c097f89 */ /* 0x000e2200000e0000 */
[----:B------:R-:W-:-:S03]  /*0cc0*/  @P0 LEA.HI R27, R10, R27, RZ, 0x6 ;  /* 0x0000001b0a1b0211 */ /* 0x000fc600078f30ff */
[----:B------:R-:W1:Y:S01]  /*0cd0*/  SHFL.BFLY PT, R8, R15, 0x2, 0x1f ;  /* 0x0c401f000f087f89 */ /* 0x000e6200000e0000 */
[----:B------:R-:W-:Y:S01]  /*0ce0*/  IMAD.MOV.U32 R10, RZ, RZ, RZ ;  /* 0x000000ffff0a7224 */ /* 0x000fe200078e00ff */
[----:B------:R-:W-:Y:S01]  /*0cf0*/  @P0 LOP3.LUT R10, R27, 0xffffffc0, RZ, 0xc0, !PT ;  /* 0xffffffc01b0a0812 */ /* 0x000fe200078ec0ff */
[----:B0-----:R-:W-:Y:S01]  /*0d00*/  FADD.FTZ R13, R12, R9 ;  /* 0x000000090c0d7221 */ /* 0x001fe20000010000 */
[----:B-1----:R-:W-:-:S04]  /*0d10*/  FADD.FTZ R16, R15, R8 ;  /* 0x000000080f107221 */ /* 0x002fc80000010000 */
[----:B------:R-:W0:Y:S01]  /*0d20*/  SHFL.BFLY PT, R14, R13, 0x1, 0x1f ;  /* 0x0c201f000d0e7f89 */ /* 0x000e2200000e0000 */
[----:B------:R-:W1:Y:S03]  /*0d30*/  LDC.64 R8, c[0x0][0x2d0] ;  /* 0x0000b400ff087b82 */ /* 0x000e660000000a00 */
[----:B------:R-:W2:Y:S01]  /*0d40*/  SHFL.BFLY PT, R17, R16, 0x1, 0x1f ;  /* 0x0c201f0010117f89 */ /* 0x000ea200000e0000 */
[----:B0-----:R-:W-:Y:S01]  /*0d50*/  FADD.FTZ R15, R13, R14 ;  /* 0x0000000e0d0f7221 */ /* 0x001fe20000010000 */
[----:B--2---:R-:W-:Y:S01]  /*0d60*/  FADD.FTZ R18, R16, R17 ;  /* 0x0000001110127221 */ /* 0x004fe20000010000 */
[----:B------:R-:W-:Y:S06]  /*0d70*/  @P4 BRA `(.L_x_37) ;  /* 0x0000000000544947 */ /* 0x000fec0003800000 */
[----:B------:R-:W0:Y:S01]  /*0d80*/  LDC.64 R16, c[0x0][0x278] ;  /* 0x00009e00ff107b82 */ /* 0x000e220000000a00 */
[----:B------:R-:W-:Y:S01]  /*0d90*/  SHF.R.S32.HI R14, RZ, 0x1f, R10 ;  /* 0x0000001fff0e7819 */ /* 0x000fe2000001140a */
[----:B------:R-:W-:Y:S01]  /*0da0*/  ULDC.64 UR8, c[0x0][0x280] ;  /* 0x0000a00000087ab9 */ /* 0x000fe20000000a00 */
[----:B------:R-:W-:-:S04]  /*0db0*/  IADD3 R12, P0, R5, R10, RZ ;  /* 0x0000000a050c7210 */ /* 0x000fc80007f1e0ff */
[----:B------:R-:W-:Y:S01]  /*0dc0*/  LEA.HI.X.SX32 R13, R5, R14, 0x1, P0 ;  /* 0x0000000e050d7211 */ /* 0x000fe200000f0eff */
[C---:B0-----:R-:W-:Y:S02]  /*0dd0*/  IMAD R14, R16.reuse, UR7, RZ ;  /* 0x00000007100e7c24 */ /* 0x041fe4000f8e02ff */
[----:B------:R-:W-:-:S04]  /*0de0*/  IMAD.WIDE.U32 R12, R16, UR6, R12 ;  /* 0x00000006100c7c25 */ /* 0x000fc8000f8e000c */
[----:B------:R-:W-:Y:S02]  /*0df0*/  IMAD R11, R17, UR6, R14 ;  /* 0x00000006110b7c24 */ /* 0x000fe4000f8e020e */
[----:B------:R-:W-:-:S03]  /*0e00*/  IMAD R14, R25, UR8, RZ ;  /* 0x00000008190e7c24 */ /* 0x000fc6000f8e02ff */
[----:B------:R-:W-:Y:S01]  /*0e10*/  IADD3 R13, R13, R11, RZ ;  /* 0x0000000b0d0d7210 */ /* 0x000fe20007ffe0ff */
[C---:B------:R-:W-:Y:S02]  /*0e20*/  IMAD R11, R7.reuse, UR9, R14 ;  /* 0x00000009070b7c24 */ /* 0x040fe4000f8e020e */
[----:B------:R-:W-:Y:S01]  /*0e30*/  IMAD.WIDE.U32 R12, R7, UR8, R12 ;  /* 0x00000008070c7c25 */ /* 0x000fe2000f8e000c */
[----:B------:R-:W-:Y:S02]  /*0e40*/  ULDC.64 UR8, c[0x0][0x260] ;  /* 0x0000980000087ab9 */ /* 0x000fe40000000a00 */
        /* <DEDUP_REMOVED lines=8> */
.L_x_37:
[----:B------:R-:W-:Y:S05]  /*0ed0*/  BSYNC B0 ;  /* 0x0000000000007941 */ /* 0x000fea0003800000 */
.L_x_36:
[----:B------:R-:W-:Y:S01]  /*0ee0*/  VIADD R4, R4, 0x3f ;  /* 0x0000003f04047836 */ /* 0x000fe20000000000 */
[----:B0-----:R-:W-:Y:S01]  /*0ef0*/  SHF.L.U32 R13, R3, 0xc, RZ ;  /* 0x0000000c030d7819 */ /* 0x001fe200000006ff */
[----:B------:R-:W-:Y:S01]  /*0f00*/  IMAD.SHL.U32 R12, R10, 0x40, RZ ;  /* 0x000000400a0c7824 */ /* 0x000fe200078e00ff */
[----:B------:R-:W-:Y:S01]  /*0f10*/  BSSY B0, `(.L_x_38) ;  /* 0x0000027000007945 */ /* 0x000fe20003800000 */
[----:B------:R-:W-:Y:S01]  /*0f20*/  IMAD.SHL.U32 R6, R2, 0x4, RZ ;  /* 0x0000000402067824 */ /* 0x000fe200078e00ff */
[----:B------:R-:W-:Y:S02]  /*0f30*/  SHF.R.S32.HI R11, RZ, 0x1f, R4 ;  /* 0x0000001fff0b7819 */ /* 0x000fe40000011404 */
[----:B------:R-:W-:Y:S02]  /*0f40*/  SHF.R.S32.HI R14, RZ, 0x1f, R12 ;  /* 0x0000001fff0e7819 */ /* 0x000fe4000001140c */
[----:B------:R-:W-:Y:S02]  /*0f50*/  LEA.HI R11, R11, R4, RZ, 0x6 ;  /* 0x000000040b0b7211 */ /* 0x000fe400078f30ff */
[----:B------:R-:W-:-:S02]  /*0f60*/  IADD3 R12, P0, P2, R12, R6, R13 ;  /* 0x000000060c0c7210 */ /* 0x000fc40007a1e00d */
[----:B------:R-:W-:Y:S02]  /*0f70*/  LOP3.LUT R4, R11, 0xffffffc0, RZ, 0xc0, !PT ;  /* 0xffffffc00b047812 */ /* 0x000fe400078ec0ff */
[----:B------:R-:W-:Y:S02]  /*0f80*/  SHF.R.S32.HI R13, RZ, 0x1f, R13 ;  /* 0x0000001fff0d7819 */ /* 0x000fe4000001140d */
[----:B------:R-:W-:Y:S01]  /*0f90*/  SHF.R.S32.HI R6, RZ, 0x1f, R6 ;  /* 0x0000001fff067819 */ /* 0x000fe20000011406 */
[----:B------:R-:W-:-:S03]  /*0fa0*/  IMAD.IADD R11, R4, 0x1, -R5 ;  /* 0x00000001040b7824 */ /* 0x000fc600078e0a05 */
[----:B------:R-:W-:Y:S01]  /*0fb0*/  IADD3.X R13, R14, R6, R13, P0, P2 ;  /* 0x000000060e0d7210 */ /* 0x000fe200007e440d */
[----:B-1----:R-:W-:Y:S01]  /*0fc0*/  IMAD R6, R8, UR7, RZ ;  /* 0x0000000708067c24 */ /* 0x002fe2000f8e02ff */
[----:B------:R-:W-:-:S03]  /*0fd0*/  ISETP.GE.OR P1, PT, R2, R11, P1 ;  /* 0x0000000b0200720c */ /* 0x000fc60000f26670 */
[----:B------:R-:W-:Y:S02]  /*0fe0*/  IMAD R15, R9, UR6, R6 ;  /* 0x00000006090f7c24 */ /* 0x000fe4000f8e0206 */
[----:B------:R-:W-:-:S05]  /*0ff0*/  IMAD.WIDE.U32 R8, R8, UR6, R12 ;  /* 0x0000000608087c25 */ /* 0x000fca000f8e000c */
[----:B------:R-:W-:-:S03]  /*1000*/  IADD3 R11, R9, R15, RZ ;  /* 0x0000000f090b7210 */ /* 0x000fc60007ffe0ff */
[----:B------:R-:W-:Y:S05]  /*1010*/  @P1 BRA `(.L_x_39) ;  /* 0x0000000000581947 */ /* 0x000fea0003800000 */
[----:B------:R-:W0:Y:S01]  /*1020*/  LDC.64 R12, c[0x0][0x2a8] ;  /* 0x0000aa00ff0c7b82 */ /* 0x000e220000000a00 */
[----:B------:R-:W-:Y:S01]  /*1030*/  SHF.R.S32.HI R6, RZ, 0x1f, R5 ;  /* 0x0000001fff067819 */ /* 0x000fe20000011405 */
[----:B------:R-:W-:Y:S01]  /*1040*/  ULDC.64 UR8, c[0x0][0x2b0] ;  /* 0x0000ac0000087ab9 */ /* 0x000fe20000000a00 */
[----:B------:R-:W-:Y:S02]  /*1050*/  IADD3 R4, P0, P1, R10, R5, R2 ;  /* 0x000000050a047210 */ /* 0x000fe4000791e002 */
[----:B------:R-:W-:Y:S02]  /*1060*/  SHF.R.S32.HI R14, RZ, 0x1f, R10 ;  /* 0x0000001fff0e7819 */ /* 0x000fe4000001140a */
[----:B------:R-:W-:-:S04]  /*1070*/  SHF.R.S32.HI R5, RZ, 0x1f, R2 ;  /* 0x0000001fff057819 */ /* 0x000fc80000011402 */
[----:B------:R-:W-:Y:S02]  /*1080*/  IADD3.X R5, R14, R6, R5, P0, P1 ;  /* 0x000000060e057210 */ /* 0x000fe400007e2405 */
[----:B-----5:R-:W-:Y:S01]  /*1090*/  FSETP.NEU.FTZ.AND P0, PT, R24, -INF , PT ;  /* 0xff8000001800780b */ /* 0x020fe20003f1d000 */
[C---:B0-----:R-:W-:Y:S02]  /*10a0*/  IMAD R6, R12.reuse, UR7, RZ ;  /* 0x000000070c067c24 */ /* 0x041fe4000f8e02ff */
[----:B------:R-:W-:-:S04]  /*10b0*/  IMAD.WIDE.U32 R4, R12, UR6, R4 ;  /* 0x000000060c047c25 */ /* 0x000fc8000f8e0004 */
[----:B------:R-:W-:Y:S02]  /*10c0*/  IMAD R13, R13, UR6, R6 ;  /* 0x000000060d0d7c24 */ /* 0x000fe4000f8e0206 */
[----:B------:R-:W-:Y:S02]  /*10d0*/  IMAD R6, R25, UR8, RZ ;  /* 0x0000000819067c24 */ /* 0x000fe4000f8e02ff */
[----:B------:R-:W-:Y:S02]  /*10e0*/  IMAD.IADD R5, R5, 0x1, R13 ;  /* 0x0000000105057824 */ /* 0x000fe400078e020d */
[C---:B------:R-:W-:Y:S02]  /*10f0*/  IMAD R13, R7.reuse, UR9, R6 ;  /* 0x00000009070d7c24 */ /* 0x040fe4000f8e0206 */
[----:B------:R-:W-:Y:S01]  /*1100*/  FMUL.FTZ R6, R24, 1.4426950216293334961 ;  /* 0x3fb8aa3b18067820 */ /* 0x000fe20000410000 */
[----:B------:R-:W-:Y:S01]  /*1110*/  IMAD.WIDE.U32 R4, R7, UR8, R4 ;  /* 0x0000000807047c25 */ /* 0x000fe2000f8e0004 */
[----:B------:R-:W-:-:S03]  /*1120*/  ULDC.64 UR8, c[0x0][0x2a0] ;  /* 0x0000a80000087ab9 */ /* 0x000fc60000000a00 */
[----:B------:R-:W-:Y:S01]  /*1130*/  IMAD.IADD R5, R5, 0x1, R13 ;  /* 0x0000000105057824 */ /* 0x000fe200078e020d */
[----:B------:R-:W-:-:S04]  /*1140*/  LEA R12, P1, R4, UR8, 0x2 ;  /* 0x00000008040c7c11 */ /* 0x000fc8000f8210ff */
[----:B------:R-:W-:Y:S02]  /*1150*/  LEA.HI.X R13, R4, UR9, R5, 0x2, P1 ;  /* 0x00000009040d7c11 */ /* 0x000fe400088f1405 */
[----:B------:R-:W-:-:S05]  /*1160*/  FSEL R5, R6, RZ, P0 ;  /* 0x000000ff06057208 */ /* 0x000fca0000000000 */
[----:B------:R0:W-:Y:S02]  /*1170*/  STG.E desc[UR4][R12.64], R5 ;  /* 0x000000050c007986 */ /* 0x0001e4000c101904 */
.L_x_39:
[----:B------:R-:W-:Y:S05]  /*1180*/  BSYNC B0 ;  /* 0x0000000000007941 */ /* 0x000fea0003800000 */
.L_x_38:
[----:B------:R-:W-:Y:S01]  /*1190*/  ULDC.64 UR10, c[0x0][0x2e8] ;  /* 0x0000ba00000a7ab9 */ /* 0x000fe20000000a00 */
[----:B------:R-:W-:Y:S01]  /*11a0*/  ULDC.64 UR8, c[0x0][0x2d8] ;  /* 0x0000b60000087ab9 */ /* 0x000fe20000000a00 */
[----:B------:R-:W-:Y:S01]  /*11b0*/  ISETP.NE.U32.AND P0, PT, RZ, UR10, PT ;  /* 0x0000000aff007c0c */ /* 0x000fe2000bf05070 */
[----:B------:R-:W-:Y:S01]  /*11c0*/  IMAD R4, R25, UR8, RZ ;  /* 0x0000000819047c24 */ /* 0x000fe2000f8e02ff */
[----:B------:R-:W-:Y:S02]  /*11d0*/  MOV R10, R8 ;  /* 0x00000008000a7202 */ /* 0x000fe40000000f00 */
[----:B------:R-:W-:Y:S01]  /*11e0*/  ISETP.NE.AND.EX P0, PT, RZ, UR11, PT, P0 ;  /* 0x0000000bff007c0c */ /* 0x000fe2000bf05300 */
[C---:B0-----:R-:W-:Y:S02]  /*11f0*/  IMAD R5, R7.reuse, UR9, R4 ;  /* 0x0000000907057c24 */ /* 0x041fe4000f8e0204 */
[----:B------:R-:W-:Y:S01]  /*1200*/  IMAD.WIDE.U32 R10, R7, UR8, R10 ;  /* 0x00000008070a7c25 */ /* 0x000fe2000f8e000a */
[----:B------:R-:W-:Y:S01]  /*1210*/  ISETP.NE.OR P0, PT, R2, RZ, !P0 ;  /* 0x000000ff0200720c */ /* 0x000fe20004705670 */
[----:B------:R-:W-:-:S02]  /*1220*/  ULDC.64 UR8, c[0x0][0x2b8] ;  /* 0x0000ae0000087ab9 */ /* 0x000fc40000000a00 */
[----:B------:R-:W-:Y:S01]  /*1230*/  IMAD.IADD R5, R11, 0x1, R5 ;  /* 0x000000010b057824 */ /* 0x000fe200078e0205 */
[----:B------:R-:W-:-:S04]  /*1240*/  LEA R4, P1, R10, UR8, 0x2 ;  /* 0x000000080a047c11 */ /* 0x000fc8000f8210ff */
[----:B------:R-:W-:-:S05]  /*1250*/  LEA.HI.X R5, R10, UR9, R5, 0x2, P1 ;  /* 0x000000090a057c11 */ /* 0x000fca00088f1405 */
[----:B------:R0:W-:Y:S04]  /*1260*/  STG.E.128 desc[UR4][R4.64], RZ ;  /* 0x000000ff04007986 */ /* 0x0001e8000c101d04 */
[----:B------:R0:W-:Y:S04]  /*1270*/  STG.E.128 desc[UR4][R4.64+0x1000], RZ ;  /* 0x001000ff04007986 */ /* 0x0001e8000c101d04 */
[----:B------:R0:W-:Y:S04]  /*1280*/  STG.E.128 desc[UR4][R4.64+0x2000], RZ ;  /* 0x002000ff04007986 */ /* 0x0001e8000c101d04 */
[----:B------:R0:W-:Y:S01]  /*1290*/  STG.E.128 desc[UR4][R4.64+0x3000], RZ ;  /* 0x003000ff04007986 */ /* 0x0001e2000c101d04 */
[----:B------:R-:W-:Y:S05]  /*12a0*/  @P0 EXIT ;  /* 0x000000000000094d */ /* 0x000fea0003800000 */
[----:B------:R-:W1:Y:S08]  /*12b0*/  LDC R2, c[0x0][0x2e0] ;  /* 0x0000b800ff027b82 */ /* 0x000e700000000800 */
[----:B------:R-:W2:Y:S08]  /*12c0*/  LDC R7, c[0x0][0x220] ;  /* 0x00008800ff077b82 */ /* 0x000eb00000000800 */
[----:B0-----:R-:W0:Y:S01]  /*12d0*/  LDC.64 R4, c[0x0][0x2e8] ;  /* 0x0000ba00ff047b82 */ /* 0x001e220000000a00 */
[----:B-1----:R-:W-:-:S04]  /*12e0*/  IMAD R0, R3, R2, R0 ;  /* 0x0000000203007224 */ /* 0x002fc800078e0200 */
[----:B--2---:R-:W-:-:S04]  /*12f0*/  IMAD R3, R0, R7, UR6 ;  /* 0x0000000600037e24 */ /* 0x004fc8000f8e0207 */
[----:B0-----:R-:W-:-:S05]  /*1300*/  IMAD.WIDE R2, R3, 0x4, R4 ;  /* 0x0000000403027825 */ /* 0x001fca00078e0204 */
[----:B------:R-:W-:Y:S01]  /*1310*/  STG.E desc[UR4][R2.64], RZ ;  /* 0x000000ff02007986 */ /* 0x000fe2000c101904 */
[----:B------:R-:W-:Y:S05]  /*1320*/  EXIT ;  /* 0x000000000000794d */ /* 0x000fea0003800000 */
.L_x_40:
        /* <DEDUP_REMOVED lines=13> */
.L_x_112:


//--------------------- .text._ZN7cutlass13device_kernelIN5flash19enable_sm80_to_sm89INS1_16FlashAttnBwdSm80INS1_25CollectiveMainloopBwdSm80ILi2ELi2EN4cute5tupleIJNS5_1CILi128EEES8_NS7_ILi64EEEEEENS_10bfloat16_tEfNS_4arch4Sm80ELb0ELb0ELb0ELb0ELb0ELb0ELb0ELb0ELi2ELi4ELi4ELi4ELb0EEENS1_21CollectiveEpilogueBwdISA_SB_SD_Li256ELb0ELb0ELi2EEENS1_19SingleTileSchedulerILb0ELb0ELb0ELi128EEEEEEEEEvNT_6ParamsE --------------------------
	.section	.text._ZN7cutlass13device_kernelIN5flash19enable_sm80_to_sm89INS1_16FlashAttnBwdSm80INS1_25CollectiveMainloopBwdSm80ILi2ELi2EN4cute5tupleIJNS5_1CILi128EEES8_NS7_ILi64EEEEEENS_10bfloat16_tEfNS_4arch4Sm80ELb0ELb0ELb0ELb0ELb0ELb0ELb0ELb0ELi2ELi4ELi4ELi4ELb0EEENS1_21CollectiveEpilogueBwdISA_SB_SD_Li256ELb0ELb0ELi2EEENS1_19SingleTileSchedulerILb0ELb0ELb0ELi128EEEEEEEEEvNT_6ParamsE,"ax",@progbits
	.align	128
.text._ZN7cutlass13device_kernelIN5flash19enable_sm80_to_sm89INS1_16FlashAttnBwdSm80INS1_25CollectiveMainloopBwdSm80ILi2ELi2EN4cute5tupleIJNS5_1CILi128EEES8_NS7_ILi64EEEEEENS_10bfloat16_tEfNS_4arch4Sm80ELb0ELb0ELb0ELb0ELb0ELb0ELb0ELb0ELi2ELi4ELi4ELi4ELb0EEENS1_21CollectiveEpilogueBwdISA_SB_SD_Li256ELb0ELb0ELi2EEENS1_19SingleTileSchedulerILb0ELb0ELb0ELi128EEEEEEEEEvNT_6ParamsE:
        .type           _ZN7cutlass13device_kernelIN5flash19enable_sm80_to_sm89INS1_16FlashAttnBwdSm80INS1_25CollectiveMainloopBwdSm80ILi2ELi2EN4cute5tupleIJNS5_1CILi128EEES8_NS7_ILi64EEEEEENS_10bfloat16_tEfNS_4arch4Sm80ELb0ELb0ELb0ELb0ELb0ELb0ELb0ELb0ELi2ELi4ELi4ELi4ELb0EEENS1_21CollectiveEpilogueBwdISA_SB_SD_Li256ELb0ELb0ELi2EEENS1_19SingleTileSchedulerILb0ELb0ELb0ELi128EEEEEEEEEvNT_6ParamsE,@function
        .size           _ZN7cutlass13device_kernelIN5flash19enable_sm80_to_sm89INS1_16FlashAttnBwdSm80INS1_25CollectiveMainloopBwdSm80ILi2ELi2EN4cute5tupleIJNS5_1CILi128EEES8_NS7_ILi64EEEEEENS_10bfloat16_tEfNS_4arch4Sm80ELb0ELb0ELb0ELb0ELb0ELb0ELb0ELb0ELi2ELi4ELi4ELi4ELb0EEENS1_21CollectiveEpilogueBwdISA_SB_SD_Li256ELb0ELb0ELi2EEENS1_19SingleTileSchedulerILb0ELb0ELb0ELi128EEEEEEEEEvNT_6ParamsE,(.L_x_113 - _ZN7cutlass13device_kernelIN5flash19enable_sm80_to_sm89INS1_16FlashAttnBwdSm80INS1_25CollectiveMainloopBwdSm80ILi2ELi2EN4cute5tupleIJNS5_1CILi128EEES8_NS7_ILi64EEEEEENS_10bfloat16_tEfNS_4arch4Sm80ELb0ELb0ELb0ELb0ELb0ELb0ELb0ELb0ELi2ELi4ELi4ELi4ELb0EEENS1_21CollectiveEpilogueBwdISA_SB_SD_Li256ELb0ELb0ELi2EEENS1_19SingleTileSchedulerILb0ELb0ELb0ELi128EEEEEEEEEvNT_6ParamsE)
        .other          _ZN7cutlass13device_kernelIN5flash19enable_sm80_to_sm89INS1_16FlashAttnBwdSm80INS1_25CollectiveMainloopBwdSm80ILi2ELi2EN4cute5tupleIJNS5_1CILi128EEES8_NS7_ILi64EEEEEENS_10bfloat16_tEfNS_4arch4Sm80ELb0ELb0ELb0ELb0ELb0ELb0ELb0ELb0ELi2ELi4ELi4ELi4ELb0EEENS1_21CollectiveEpilogueBwdISA_SB_SD_Li256ELb0ELb0ELi2EEENS1_19SingleTileSchedulerILb0ELb0ELb0ELi128EEEEEEEEEvNT_6ParamsE,@"STO_CUDA_ENTRY STV_DEFAULT"
_ZN7cutlass13device_kernelIN5flash19enable_sm80_to_sm89INS1_16FlashAttnBwdSm80INS1_25CollectiveMainloopBwdSm80ILi2ELi2EN4cute5tupleIJNS5_1CILi128EEES8_NS7_ILi64EEEEEENS_10bfloat16_tEfNS_4arch4Sm80ELb0ELb0ELb0ELb0ELb0ELb0ELb0ELb0ELi2ELi4ELi4ELi4ELb0EEENS1_21CollectiveEpilogueBwdISA_SB_SD_Li256ELb0ELb0ELi2EEENS1_19SingleTileSchedulerILb0ELb0ELb0ELi128EEEEEEEEEvNT_6ParamsE:
[----:B------:R-:W-:Y:S01]  /*0000*/  LDC R1, c[0x0][0x28] ;  /* 0x00000a00ff017b82 */ /* 0x000fe20000000800 */
[----:B------:R-:W-:Y:S05]  /*0010*/  EXIT ;  /* 0x000000000000794d */ /* 0x000fea0003800000 */
.L_x_41:
        /* <DEDUP_REMOVED lines=14> */
.L_x_113:


//--------------------- .text._ZN7cutlass13device_kernelIN5flash19enable_sm80_to_sm89INS1_16FlashAttnBwdSm80INS1_25CollectiveMainloopBwdSm80ILi2ELi2EN4cute5tupleIJNS5_1CILi128EEES8_NS7_ILi64EEEEEENS_10bfloat16_tEfNS_4arch4Sm80ELb0ELb0ELb0ELb0ELb1ELb0ELb0ELb0ELi2ELi4ELi4ELi4ELb0EEENS1_21CollectiveEpilogueBwdISA_SB_SD_Li256ELb0ELb0ELi2EEENS1_19SingleTileSchedulerILb0ELb0ELb0ELi128EEEEEEEEEvNT_6ParamsE --------------------------
	.section	.text._ZN7cutlass13device_kernelIN5flash19enable_sm80_to_sm89INS1_16FlashAttnBwdSm80INS1_25CollectiveMainloopBwdSm80ILi2ELi2EN4cute5tupleIJNS5_1CILi128EEES8_NS7_ILi64EEEEEENS_10bfloat16_tEfNS_4arch4Sm80ELb0ELb0ELb0ELb0ELb1ELb0ELb0ELb0ELi2ELi4ELi4ELi4ELb0EEENS1_21CollectiveEpilogueBwdISA_SB_SD_Li256ELb0ELb0ELi2EEENS1_19SingleTileSchedulerILb0ELb0ELb0ELi128EEEEEEEEEvNT_6ParamsE,"ax",@progbits
	.align	128
.text._ZN7cutlass13device_kernelIN5flash19enable_sm80_to_sm89INS1_16FlashAttnBwdSm80INS1_25CollectiveMainloopBwdSm80ILi2ELi2EN4cute5tupleIJNS5_1CILi128EEES8_NS7_ILi64EEEEEENS_10bfloat16_tEfNS_4arch4Sm80ELb0ELb0ELb0ELb0ELb1ELb0ELb0ELb0ELi2ELi4ELi4ELi4ELb0EEENS1_21CollectiveEpilogueBwdISA_SB_SD_Li256ELb0ELb0ELi2EEENS1_19SingleTileSchedulerILb0ELb0ELb0ELi128EEEEEEEEEvNT_6ParamsE:
        .type           _ZN7cutlass13device_kernelIN5flash19enable_sm80_to_sm89INS1_16FlashAttnBwdSm80INS1_25CollectiveMainloopBwdSm80ILi2ELi2EN4cute5tupleIJNS5_1CILi128EEES8_NS7_ILi64EEEEEENS_10bfloat16_tEfNS_4arch4Sm80ELb0ELb0ELb0ELb0ELb1ELb0ELb0ELb0ELi2ELi4ELi4ELi4ELb0EEENS1_21CollectiveEpilogueBwdISA_SB_SD_Li256ELb0ELb0ELi2EEENS1_19SingleTileSchedulerILb0ELb0ELb0ELi128EEEEEEEEEvNT_6ParamsE,@function
        .size           _ZN7cutlass13device_kernelIN5flash19enable_sm80_to_sm89INS1_16FlashAttnBwdSm80INS1_25CollectiveMainloopBwdSm80ILi2ELi2EN4cute5tupleIJNS5_1CILi128EEES8_NS7_ILi64EEEEEENS_10bfloat16_tEfNS_4arch4Sm80ELb0ELb0ELb0ELb0ELb1ELb0ELb0ELb0ELi2ELi4ELi4ELi4ELb0EEENS1_21CollectiveEpilogueBwdISA_SB_SD_Li256ELb0ELb0ELi2EEENS1_19SingleTileSchedulerILb0ELb0ELb0ELi128EEEEEEEEEvNT_6ParamsE,(.L_x_114 - _ZN7cutlass13device_kernelIN5flash19enable_sm80_to_sm89INS1_16FlashAttnBwdSm80INS1_25CollectiveMainloopBwdSm80ILi2ELi2EN4cute5tupleIJNS5_1CILi128EEES8_NS7_ILi64EEEEEENS_10bfloat16_tEfNS_4arch4Sm80ELb0ELb0ELb0ELb0ELb1ELb0ELb0ELb0ELi2ELi4ELi4ELi4ELb0EEENS1_21CollectiveEpilogueBwdISA_SB_SD_Li256ELb0ELb0ELi2EEENS1_19SingleTileSchedulerILb0ELb0ELb0ELi128EEEEEEEEEvNT_6ParamsE)
        .other          _ZN7cutlass13device_kernelIN5flash19enable_sm80_to_sm89INS1_16FlashAttnBwdSm80INS1_25CollectiveMainloopBwdSm80ILi2ELi2EN4cute5tupleIJNS5_1CILi128EEES8_NS7_ILi64EEEEEENS_10bfloat16_tEfNS_4arch4Sm80ELb0ELb0ELb0ELb0ELb1ELb0ELb0ELb0ELi2ELi4ELi4ELi4ELb0EEENS1_21CollectiveEpilogueBwdISA_SB_SD_Li256ELb0ELb0ELi2EEENS1_19SingleTileSchedulerILb0ELb0ELb0ELi128EEEEEEEEEvNT_6ParamsE,@"STO_CUDA_ENTRY STV_DEFAULT"
_ZN7cutlass13device_kernelIN5flash19enable_sm80_to_sm89INS1_16FlashAttnBwdSm80INS1_25CollectiveMainloopBwdSm80ILi2ELi2EN4cute5tupleIJNS5_1CILi128EEES8_NS7_ILi64EEEEEENS_10bfloat16_tEfNS_4arch4Sm80ELb0ELb0ELb0ELb0ELb1ELb0ELb0ELb0ELi2ELi4ELi4ELi4ELb0EEENS1_21CollectiveEpilogueBwdISA_SB_SD_Li256ELb0ELb0ELi2EEENS1_19SingleTileSchedulerILb0ELb0ELb0ELi128EEEEEEEEEvNT_6ParamsE:
[----:B------:R-:W-:Y:S01]  /*0000*/  LDC R1, c[0x0][0x28] ;  /* 0x00000a00ff017b82 */ /* 0x000fe20000000800 */
[----:B------:R-:W-:Y:S05]  /*0010*/  EXIT ;  /* 0x000000000000794d */ /* 0x000fea0003800000 */
.L_x_42:
        /* <DEDUP_REMOVED lines=14> */
.L_x_114:


//--------------------- .text._ZN7cutlass13device_kernelIN5flash19enable_sm80_to_sm89INS1_16FlashAttnBwdSm80INS1_25CollectiveMainloopBwdSm80ILi2ELi2EN4cute5tupleIJNS5_1CILi128EEES8_NS7_ILi64EEEEEENS_10bfloat16_tEfNS_4arch4Sm80ELb0ELb0ELb0ELb0ELb0ELb0ELb0ELb0ELi2ELi4ELi4ELi4ELb0EEENS1_24CollectiveEpilogueBwdGQAISA_fSD_Li256ELb0ELb0EEENS1_19SingleTileSchedulerILb0ELb0ELb0ELi128EEEEEEEEEvNT_6ParamsE --------------------------
	.section	.text._ZN7cutlass13device_kernelIN5flash19enable_sm80_to_sm89INS1_16FlashAttnBwdSm80INS1_25CollectiveMainloopBwdSm80ILi2ELi2EN4cute5tupleIJNS5_1CILi128EEES8_NS7_ILi64EEEEEENS_10bfloat16_tEfNS_4arch4Sm80ELb0ELb0ELb0ELb0ELb0ELb0ELb0ELb0ELi2ELi4ELi4ELi4ELb0EEENS1_24CollectiveEpilogueBwdGQAISA_fSD_Li256ELb0ELb0EEENS1_19SingleTileSchedulerILb0ELb0ELb0ELi128EEEEEEEEEvNT_6ParamsE,"ax",@progbits
	.align	128
.text._ZN7cutlass13device_kernelIN5flash19enable_sm80_to_sm89INS1_16FlashAttnBwdSm80INS1_25CollectiveMainloopBwdSm80ILi2ELi2EN4cute5tupleIJNS5_1CILi128EEES8_NS7_ILi64EEEEEENS_10bfloat16_tEfNS_4arch4Sm80ELb0ELb0ELb0ELb0ELb0ELb0ELb0ELb0ELi2ELi4ELi4ELi4ELb0EEENS1_24CollectiveEpilogueBwdGQAISA_fSD_Li256ELb0ELb0EEENS1_19SingleTileSchedulerILb0ELb0ELb0ELi128EEEEEEEEEvNT_6ParamsE:
        .type           _ZN7cutlass13device_kernelIN5flash19enable_sm80_to_sm89INS1_16FlashAttnBwdSm80INS1_25CollectiveMainloopBwdSm80ILi2ELi2EN4cute5tupleIJNS5_1CILi128EEES8_NS7_ILi64EEEEEENS_10bfloat16_tEfNS_4arch4Sm80ELb0ELb0ELb0ELb0ELb0ELb0ELb0ELb0ELi2ELi4ELi4ELi4ELb0EEENS1_24CollectiveEpilogueBwdGQAISA_fSD_Li256ELb0ELb0EEENS1_19SingleTileSchedulerILb0ELb0ELb0ELi128EEEEEEEEEvNT_6ParamsE,@function
        .size           _ZN7cutlass13device_kernelIN5flash19enable_sm80_to_sm89INS1_16FlashAttnBwdSm80INS1_25CollectiveMainloopBwdSm80ILi2ELi2EN4cute5tupleIJNS5_1CILi128EEES8_NS7_ILi64EEEEEENS_10bfloat16_tEfNS_4arch4Sm80ELb0ELb0ELb0ELb0ELb0ELb0ELb0ELb0ELi2ELi4ELi4ELi4ELb0EEENS1_24CollectiveEpilogueBwdGQAISA_fSD_Li256ELb0ELb0EEENS1_19SingleTileSchedulerILb0ELb0ELb0ELi128EEEEEEEEEvNT_6ParamsE,(.L_x_115 - _ZN7cutlass13device_kernelIN5flash19enable_sm80_to_sm89INS1_16FlashAttnBwdSm80INS1_25CollectiveMainloopBwdSm80ILi2ELi2EN4cute5tupleIJNS5_1CILi128EEES8_NS7_ILi64EEEEEENS_10bfloat16_tEfNS_4arch4Sm80ELb0ELb0ELb0ELb0ELb0ELb0ELb0ELb0ELi2ELi4ELi4ELi4ELb0EEENS1_24CollectiveEpilogueBwdGQAISA_fSD_Li256ELb0ELb0EEENS1_19SingleTileSchedulerILb0ELb0ELb0ELi128EEEEEEEEEvNT_6ParamsE)
        .other          _ZN7cutlass13device_kernelIN5flash19enable_sm80_to_sm89INS1_16FlashAttnBwdSm80INS1_25CollectiveMainloopBwdSm80ILi2ELi2EN4cute5tupleIJNS5_1CILi128EEES8_NS7_ILi64EEEEEENS_10bfloat16_tEfNS_4arch4Sm80ELb0ELb0ELb0ELb0ELb0ELb0ELb0ELb0ELi2ELi4ELi4ELi4ELb0EEENS1_24CollectiveEpilogueBwdGQAISA_fSD_Li256ELb0ELb0EEENS1_19SingleTileSchedulerILb0ELb0ELb0ELi128EEEEEEEEEvNT_6ParamsE,@"STO_CUDA_ENTRY STV_DEFAULT"
_ZN7cutlass13device_kernelIN5flash19enable_sm80_to_sm89INS1_16FlashAttnBwdSm80INS1_25CollectiveMainloopBwdSm80ILi2ELi2EN4cute5tupleIJNS5_1CILi128EEES8_NS7_ILi64EEEEEENS_10bfloat16_tEfNS_4arch4Sm80ELb0ELb0ELb0ELb0ELb0ELb0ELb0ELb0ELi2ELi4ELi4ELi4ELb0EEENS1_24CollectiveEpilogueBwdGQAISA_fSD_Li256ELb0ELb0EEENS1_19SingleTileSchedulerILb0ELb0ELb0ELi128EEEEEEEEEvNT_6ParamsE:
[----:B------:R-:W-:Y:S01]  /*0000*/  LDC R1, c[0x0][0x28] ;  /* 0x00000a00ff017b82 */ /* 0x000fe20000000800 */
[----:B------:R-:W-:Y:S05]  /*0010*/  EXIT ;  /* 0x000000000000794d */ /* 0x000fea0003800000 */
.L_x_43:
        /* <DEDUP_REMOVED lines=14> */
.L_x_115:


//--------------------- .text._ZN7cutlass13device_kernelIN5flash19enable_sm80_to_sm89INS1_16FlashAttnBwdSm80INS1_25CollectiveMainloopBwdSm80ILi2ELi2EN4cute5tupleIJNS5_1CILi128EEES8_NS7_ILi64EEEEEENS_10bfloat16_tEfNS_4arch4Sm80ELb0ELb0ELb0ELb0ELb1ELb0ELb0ELb0ELi2ELi4ELi4ELi4ELb0EEENS1_24CollectiveEpilogueBwdGQAISA_fSD_Li256ELb0ELb1EEENS1_19SingleTileSchedulerILb0ELb0ELb0ELi128EEEEEEEEEvNT_6ParamsE --------------------------
	.section	.text._ZN7cutlass13device_kernelIN5flash19enable_sm80_to_sm89INS1_16FlashAttnBwdSm80INS1_25CollectiveMainloopBwdSm80ILi2ELi2EN4cute5tupleIJNS5_1CILi128EEES8_NS7_ILi64EEEEEENS_10bfloat16_tEfNS_4arch4Sm80ELb0ELb0ELb0ELb0ELb1ELb0ELb0ELb0ELi2ELi4ELi4ELi4ELb0EEENS1_24CollectiveEpilogueBwdGQAISA_fSD_Li256ELb0ELb1EEENS1_19SingleTileSchedulerILb0ELb0ELb0ELi128EEEEEEEEEvNT_6ParamsE,"ax",@progbits
	.align	128
.text._ZN7cutlass13device_kernelIN5flash19enable_sm80_to_sm89INS1_16FlashAttnBwdSm80INS1_25CollectiveMainloopBwdSm80ILi2ELi2EN4cute5tupleIJNS5_1CILi128EEES8_NS7_ILi64EEEEEENS_10bfloat16_tEfNS_4arch4Sm80ELb0ELb0ELb0ELb0ELb1ELb0ELb0ELb0ELi2ELi4ELi4ELi4ELb0EEENS1_24CollectiveEpilogueBwdGQAISA_fSD_Li256ELb0ELb1EEENS1_19SingleTileSchedulerILb0ELb0ELb0ELi128EEEEEEEEEvNT_6ParamsE:
        .type           _ZN7cutlass13device_kernelIN5flash19enable_sm80_to_sm89INS1_16FlashAttnBwdSm80INS1_25CollectiveMainloopBwdSm80ILi2ELi2EN4cute5tupleIJNS5_1CILi128EEES8_NS7_ILi64EEEEEENS_10bfloat16_tEfNS_4arch4Sm80ELb0ELb0ELb0ELb0ELb1ELb0ELb0ELb0ELi2ELi4ELi4ELi4ELb0EEENS1_24CollectiveEpilogueBwdGQAISA_fSD_Li256ELb0ELb1EEENS1_19SingleTileSchedulerILb0ELb0ELb0ELi128EEEEEEEEEvNT_6ParamsE,@function
        .size           _ZN7cutlass13device_kernelIN5flash19enable_sm80_to_sm89INS1_16FlashAttnBwdSm80INS1_25CollectiveMainloopBwdSm80ILi2ELi2EN4cute5tupleIJNS5_1CILi128EEES8_NS7_ILi64EEEEEENS_10bfloat16_tEfNS_4arch4Sm80ELb0ELb0ELb0ELb0ELb1ELb0ELb0ELb0ELi2ELi4ELi4ELi4ELb0EEENS1_24CollectiveEpilogueBwdGQAISA_fSD_Li256ELb0ELb1EEENS1_19SingleTileSchedulerILb0ELb0ELb0ELi128EEEEEEEEEvNT_6ParamsE,(.L_x_116 - _ZN7cutlass13device_kernelIN5flash19enable_sm80_to_sm89INS1_16FlashAttnBwdSm80INS1_25CollectiveMainloopBwdSm80ILi2ELi2EN4cute5tupleIJNS5_1CILi128EEES8_NS7_ILi64EEEEEENS_10bfloat16_tEfNS_4arch4Sm80ELb0ELb0ELb0ELb0ELb1ELb0ELb0ELb0ELi2ELi4ELi4ELi4ELb0EEENS1_24CollectiveEpilogueBwdGQAISA_fSD_Li256ELb0ELb1EEENS1_19SingleTileSchedulerILb0ELb0ELb0ELi128EEEEEEEEEvNT_6ParamsE)
        .other          _ZN7cutlass13device_kernelIN5flash19enable_sm80_to_sm89INS1_16FlashAttnBwdSm80INS1_25CollectiveMainloopBwdSm80ILi2ELi2EN4cute5tupleIJNS5_1CILi128EEES8_NS7_ILi64EEEEEENS_10bfloat16_tEfNS_4arch4Sm80ELb0ELb0ELb0ELb0ELb1ELb0ELb0ELb0ELi2ELi4ELi4ELi4ELb0EEENS1_24CollectiveEpilogueBwdGQAISA_fSD_Li256ELb0ELb1EEENS1_19SingleTileSchedulerILb0ELb0ELb0ELi128EEEEEEEEEvNT_6ParamsE,@"STO_CUDA_ENTRY STV_DEFAULT"
_ZN7cutlass13device_kernelIN5flash19enable_sm80_to_sm89INS1_16FlashAttnBwdSm80INS1_25CollectiveMainloopBwdSm80ILi2ELi2EN4cute5tupleIJNS5_1CILi128EEES8_NS7_ILi64EEEEEENS_10bfloat16_tEfNS_4arch4Sm80ELb0ELb0ELb0ELb0ELb1ELb0ELb0ELb0ELi2ELi4ELi4ELi4ELb0EEENS1_24CollectiveEpilogueBwdGQAISA_fSD_Li256ELb0ELb1EEENS1_19SingleTileSchedulerILb0ELb0ELb0ELi128EEEEEEEEEvNT_6ParamsE:
[----:B------:R-:W-:Y:S01]  /*0000*/  LDC R1, c[0x0][0x28] ;  /* 0x00000a00ff017b82 */ /* 0x000fe20000000800 */
[----:B------:R-:W-:Y:S05]  /*0010*/  EXIT ;  /* 0x000000000000794d */ /* 0x000fea0003800000 */
.L_x_44:
        /* <DEDUP_REMOVED lines=14> */
.L_x_116:


//--------------------- .text._ZN7cutlass13device_kernelIN5flash19enable_sm80_to_sm89INS1_16FlashAttnBwdSm80INS1_25CollectiveMainloopBwdSm80ILi2ELi2EN4cute5tupleIJNS5_1CILi128EEES8_NS7_ILi64EEEEEENS_10bfloat16_tEfNS_4arch4Sm80ELb0ELb0ELb0ELb1ELb0ELb0ELb0ELb0ELi2ELi4ELi4ELi4ELb0EEENS1_21CollectiveEpilogueBwdISA_SB_SD_Li256ELb1ELb0ELi2EEENS1_19SingleTileSchedulerILb1ELb0ELb0ELi128EEEEEEEEEvNT_6ParamsE --------------------------
	.section	.text._ZN7cutlass13device_kernelIN5flash19enable_sm80_to_sm89INS1_16FlashAttnBwdSm80INS1_25CollectiveMainloopBwdSm80ILi2ELi2EN4cute5tupleIJNS5_1CILi128EEES8_NS7_ILi64EEEEEENS_10bfloat16_tEfNS_4arch4Sm80ELb0ELb0ELb0ELb1ELb0ELb0ELb0ELb0ELi2ELi4ELi4ELi4ELb0EEENS1_21CollectiveEpilogueBwdISA_SB_SD_Li256ELb1ELb0ELi2EEENS1_19SingleTileSchedulerILb1ELb0ELb0ELi128EEEEEEEEEvNT_6ParamsE,"ax",@progbits
	.align	128
.text._ZN7cutlass13device_kernelIN5flash19enable_sm80_to_sm89INS1_16FlashAttnBwdSm80INS1_25CollectiveMainloopBwdSm80ILi2ELi2EN4cute5tupleIJNS5_1CILi128EEES8_NS7_ILi64EEEEEENS_10bfloat16_tEfNS_4arch4Sm80ELb0ELb0ELb0ELb1ELb0ELb0ELb0ELb0ELi2ELi4ELi4ELi4ELb0EEENS1_21CollectiveEpilogueBwdISA_SB_SD_Li256ELb1ELb0ELi2EEENS1_19SingleTileSchedulerILb1ELb0ELb0ELi128EEEEEEEEEvNT_6ParamsE:
        .type           _ZN7cutlass13device_kernelIN5flash19enable_sm80_to_sm89INS1_16FlashAttnBwdSm80INS1_25CollectiveMainloopBwdSm80ILi2ELi2EN4cute5tupleIJNS5_1CILi128EEES8_NS7_ILi64EEEEEENS_10bfloat16_tEfNS_4arch4Sm80ELb0ELb0ELb0ELb1ELb0ELb0ELb0ELb0ELi2ELi4ELi4ELi4ELb0EEENS1_21CollectiveEpilogueBwdISA_SB_SD_Li256ELb1ELb0ELi2EEENS1_19SingleTileSchedulerILb1ELb0ELb0ELi128EEEEEEEEEvNT_6ParamsE,@function
        .size           _ZN7cutlass13device_kernelIN5flash19enable_sm80_to_sm89INS1_16FlashAttnBwdSm80INS1_25CollectiveMainloopBwdSm80ILi2ELi2EN4cute5tupleIJNS5_1CILi128EEES8_NS7_ILi64EEEEEENS_10bfloat16_tEfNS_4arch4Sm80ELb0ELb0ELb0ELb1ELb0ELb0ELb0ELb0ELi2ELi4ELi4ELi4ELb0EEENS1_21CollectiveEpilogueBwdISA_SB_SD_Li256ELb1ELb0ELi2EEENS1_19SingleTileSchedulerILb1ELb0ELb0ELi128EEEEEEEEEvNT_6ParamsE,(.L_x_117 - _ZN7cutlass13device_kernelIN5flash19enable_sm80_to_sm89INS1_16FlashAttnBwdSm80INS1_25CollectiveMainloopBwdSm80ILi2ELi2EN4cute5tupleIJNS5_1CILi128EEES8_NS7_ILi64EEEEEENS_10bfloat16_tEfNS_4arch4Sm80ELb0ELb0ELb0ELb1ELb0ELb0ELb0ELb0ELi2ELi4ELi4ELi4ELb0EEENS1_21CollectiveEpilogueBwdISA_SB_SD_Li256ELb1ELb0ELi2EEENS1_19SingleTileSchedulerILb1ELb0ELb0ELi128EEEEEEEEEvNT_6ParamsE)
        .other          _ZN7cutlass13device_kernelIN5flash19enable_sm80_to_sm89INS1_16FlashAttnBwdSm80INS1_25CollectiveMainloopBwdSm80ILi2ELi2EN4cute5tupleIJNS5_1CILi128EEES8_NS7_ILi64EEEEEENS_10bfloat16_tEfNS_4arch4Sm80ELb0ELb0ELb0ELb1ELb0ELb0ELb0ELb0ELi2ELi4ELi4ELi4ELb0EEENS1_21CollectiveEpilogueBwdISA_SB_SD_Li256ELb1ELb0ELi2EEENS1_19SingleTileSchedulerILb1ELb0ELb0ELi128EEEEEEEEEvNT_6ParamsE,@"STO_CUDA_ENTRY STV_DEFAULT"
_ZN7cutlass13device_kernelIN5flash19enable_sm80_to_sm89INS1_16FlashAttnBwdSm80INS1_25CollectiveMainloopBwdSm80ILi2ELi2EN4cute5tupleIJNS5_1CILi128EEES8_NS7_ILi64EEEEEENS_10bfloat16_tEfNS_4arch4Sm80ELb0ELb0ELb0ELb1ELb0ELb0ELb0ELb0ELi2ELi4ELi4ELi4ELb0EEENS1_21CollectiveEpilogueBwdISA_SB_SD_Li256ELb1ELb0ELi2EEENS1_19SingleTileSchedulerILb1ELb0ELb0ELi128EEEEEEEEEvNT_6ParamsE:
[----:B------:R-:W-:Y:S01]  /*0000*/  LDC R1, c[0x0][0x28] ;  /* 0x00000a00ff017b82 */ /* 0x000fe20000000800 */
[----:B------:R-:W-:Y:S05]  /*0010*/  EXIT ;  /* 0x000000000000794d */ /* 0x000fea0003800000 */
.L_x_45:
        /* <DEDUP_REMOVED lines=14> */
.L_x_117:


//--------------------- .text._ZN7cutlass13device_kernelIN5flash19enable_sm80_to_sm89INS1_16FlashAttnBwdSm80INS1_25CollectiveMainloopBwdSm80ILi2ELi2EN4cute5tupleIJNS5_1CILi128EEES8_NS7_ILi64EEEEEENS_10bfloat16_tEfNS_4arch4Sm80ELb0ELb0ELb0ELb1ELb1ELb0ELb0ELb0ELi2ELi4ELi4ELi4ELb0EEENS1_21CollectiveEpilogueBwdISA_SB_SD_Li256ELb1ELb0ELi2EEENS1_19SingleTileSchedulerILb1ELb0ELb0ELi128EEEEEEEEEvNT_6ParamsE --------------------------
	.section	.text._ZN7cutlass13device_kernelIN5flash19enable_sm80_to_sm89INS1_16FlashAttnBwdSm80INS1_25CollectiveMainloopBwdSm80ILi2ELi2EN4cute5tupleIJNS5_1CILi128EEES8_NS7_ILi64EEEEEENS_10bfloat16_tEfNS_4arch4Sm80ELb0ELb0ELb0ELb1ELb1ELb0ELb0ELb0ELi2ELi4ELi4ELi4ELb0EEENS1_21CollectiveEpilogueBwdISA_SB_SD_Li256ELb1ELb0ELi2EEENS1_19SingleTileSchedulerILb1ELb0ELb0ELi128EEEEEEEEEvNT_6ParamsE,"ax",@progbits
	.align	128
.text._ZN7cutlass13device_kernelIN5flash19enable_sm80_to_sm89INS1_16FlashAttnBwdSm80INS1_25CollectiveMainloopBwdSm80ILi2ELi2EN4cute5tupleIJNS5_1CILi128EEES8_NS7_ILi64EEEEEENS_10bfloat16_tEfNS_4arch4Sm80ELb0ELb0ELb0ELb1ELb1ELb0ELb0ELb0ELi2ELi4ELi4ELi4ELb0EEENS1_21CollectiveEpilogueBwdISA_SB_SD_Li256ELb1ELb0ELi2EEENS1_19SingleTileSchedulerILb1ELb0ELb0ELi128EEEEEEEEEvNT_6ParamsE:
        .type           _ZN7cutlass13device_kernelIN5flash19enable_sm80_to_sm89INS1_16FlashAttnBwdSm80INS1_25CollectiveMainloopBwdSm80ILi2ELi2EN4cute5tupleIJNS5_1CILi128EEES8_NS7_ILi64EEEEEENS_10bfloat16_tEfNS_4arch4Sm80ELb0ELb0ELb0ELb1ELb1ELb0ELb0ELb0ELi2ELi4ELi4ELi4ELb0EEENS1_21CollectiveEpilogueBwdISA_SB_SD_Li256ELb1ELb0ELi2EEENS1_19SingleTileSchedulerILb1ELb0ELb0ELi128EEEEEEEEEvNT_6ParamsE,@function
        .size           _ZN7cutlass13device_kernelIN5flash19enable_sm80_to_sm89INS1_16FlashAttnBwdSm80INS1_25CollectiveMainloopBwdSm80ILi2ELi2EN4cute5tupleIJNS5_1CILi128EEES8_NS7_ILi64EEEEEENS_10bfloat16_tEfNS_4arch4Sm80ELb0ELb0ELb0ELb1ELb1ELb0ELb0ELb0ELi2ELi4ELi4ELi4ELb0EEENS1_21CollectiveEpilogueBwdISA_SB_SD_Li256ELb1ELb0ELi2EEENS1_19SingleTileSchedulerILb1ELb0ELb0ELi128EEEEEEEEEvNT_6ParamsE,(.L_x_118 - _ZN7cutlass13device_kernelIN5flash19enable_sm80_to_sm89INS1_16FlashAttnBwdSm80INS1_25CollectiveMainloopBwdSm80ILi2ELi2EN4cute5tupleIJNS5_1CILi128EEES8_NS7_ILi64EEEEEENS_10bfloat16_tEfNS_4arch4Sm80ELb0ELb0ELb0ELb1ELb1ELb0ELb0ELb0ELi2ELi4ELi4ELi4ELb0EEENS1_21CollectiveEpilogueBwdISA_SB_SD_Li256ELb1ELb0ELi2EEENS1_19SingleTileSchedulerILb1ELb0ELb0ELi128EEEEEEEEEvNT_6ParamsE)
        .other          _ZN7cutlass13device_kernelIN5flash19enable_sm80_to_sm89INS1_16FlashAttnBwdSm80INS1_25CollectiveMainloopBwdSm80ILi2ELi2EN4cute5tupleIJNS5_1CILi128EEES8_NS7_ILi64EEEEEENS_10bfloat16_tEfNS_4arch4Sm80ELb0ELb0ELb0ELb1ELb1ELb0ELb0ELb0ELi2ELi4ELi4ELi4ELb0EEENS1_21CollectiveEpilogueBwdISA_SB_SD_Li256ELb1ELb0ELi2EEENS1_19SingleTileSchedulerILb1ELb0ELb0ELi128EEEEEEEEEvNT_6ParamsE,@"STO_CUDA_ENTRY STV_DEFAULT"
_ZN7cutlass13device_kernelIN5flash19enable_sm80_to_sm89INS1_16FlashAttnBwdSm80INS1_25CollectiveMainloopBwdSm80ILi2ELi2EN4cute5tupleIJNS5_1CILi128EEES8_NS7_ILi64EEEEEENS_10bfloat16_tEfNS_4arch4Sm80ELb0ELb0ELb0ELb1ELb1ELb0ELb0ELb0ELi2ELi4ELi4ELi4ELb0EEENS1_21CollectiveEpilogueBwdISA_SB_SD_Li256ELb1ELb0ELi2EEENS1_19SingleTileSchedulerILb1ELb0ELb0ELi128EEEEEEEEEvNT_6ParamsE:
[----:B------:R-:W-:Y:S01]  /*0000*/  LDC R1, c[0x0][0x28] ;  /* 0x00000a00ff017b82 */ /* 0x000fe20000000800 */
[----:B------:R-:W-:Y:S05]  /*0010*/  EXIT ;  /* 0x000000000000794d */ /* 0x000fea0003800000 */
.L_x_46:
        /* <DEDUP_REMOVED lines=14> */
.L_x_118:


//--------------------- .text._ZN7cutlass13device_kernelIN5flash19enable_sm80_to_sm89INS1_16FlashAttnBwdSm80INS1_25CollectiveMainloopBwdSm80ILi2ELi2EN4cute5tupleIJNS5_1CILi128EEES8_NS7_ILi64EEEEEENS_10bfloat16_tEfNS_4arch4Sm80ELb0ELb0ELb0ELb1ELb0ELb0ELb0ELb0ELi2ELi4ELi4ELi4ELb0EEENS1_24CollectiveEpilogueBwdGQAISA_fSD_Li256ELb1ELb0EEENS1_19SingleTileSchedulerILb1ELb0ELb0ELi128EEEEEEEEEvNT_6ParamsE --------------------------
	.section	.text._ZN7cutlass13device_kernelIN5flash19enable_sm80_to_sm89INS1_16FlashAttnBwdSm80INS1_25CollectiveMainloopBwdSm80ILi2ELi2EN4cute5tupleIJNS5_1CILi128EEES8_NS7_ILi64EEEEEENS_10bfloat16_tEfNS_4arch4Sm80ELb0ELb0ELb0ELb1ELb0ELb0ELb0ELb0ELi2ELi4ELi4ELi4ELb0EEENS1_24CollectiveEpilogueBwdGQAISA_fSD_Li256ELb1ELb0EEENS1_19SingleTileSchedulerILb1ELb0ELb0ELi128EEEEEEEEEvNT_6ParamsE,"ax",@progbits
	.align	128
.text._ZN7cutlass13device_kernelIN5flash19enable_sm80_to_sm89INS1_16FlashAttnBwdSm80INS1_25CollectiveMainloopBwdSm80ILi2ELi2EN4cute5tupleIJNS5_1CILi128EEES8_NS7_ILi64EEEEEENS_10bfloat16_tEfNS_4arch4Sm80ELb0ELb0ELb0ELb1ELb0ELb0ELb0ELb0ELi2ELi4ELi4ELi4ELb0EEENS1_24CollectiveEpilogueBwdGQAISA_fSD_Li256ELb1ELb0EEENS1_19SingleTileSchedulerILb1ELb0ELb0ELi128EEEEEEEEEvNT_6ParamsE:
        .type           _ZN7cutlass13device_kernelIN5flash19enable_sm80_to_sm89INS1_16FlashAttnBwdSm80INS1_25CollectiveMainloopBwdSm80ILi2ELi2EN4cute5tupleIJNS5_1CILi128EEES8_NS7_ILi64EEEEEENS_10bfloat16_tEfNS_4arch4Sm80ELb0ELb0ELb0ELb1ELb0ELb0ELb0ELb0ELi2ELi4ELi4ELi4ELb0EEENS1_24CollectiveEpilogueBwdGQAISA_fSD_Li256ELb1ELb0EEENS1_19SingleTileSchedulerILb1ELb0ELb0ELi128EEEEEEEEEvNT_6ParamsE,@function
        .size           _ZN7cutlass13device_kernelIN5flash19enable_sm80_to_sm89INS1_16FlashAttnBwdSm80INS1_25CollectiveMainloopBwdSm80ILi2ELi2EN4cute5tupleIJNS5_1CILi128EEES8_NS7_ILi64EEEEEENS_10bfloat16_tEfNS_4arch4Sm80ELb0ELb0ELb0ELb1ELb0ELb0ELb0ELb0ELi2ELi4ELi4ELi4ELb0EEENS1_24CollectiveEpilogueBwdGQAISA_fSD_Li256ELb1ELb0EEENS1_19SingleTileSchedulerILb1ELb0ELb0ELi128EEEEEEEEEvNT_6ParamsE,(.L_x_119 - _ZN7cutlass13device_kernelIN5flash19enable_sm80_to_sm89INS1_16FlashAttnBwdSm80INS1_25CollectiveMainloopBwdSm80ILi2ELi2EN4cute5tupleIJNS5_1CILi128EEES8_NS7_ILi64EEEEEENS_10bfloat16_tEfNS_4arch4Sm80ELb0ELb0ELb0ELb1ELb0ELb0ELb0ELb0ELi2ELi4ELi4ELi4ELb0EEENS1_24CollectiveEpilogueBwdGQAISA_fSD_Li256ELb1ELb0EEENS1_19SingleTileSchedulerILb1ELb0ELb0ELi128EEEEEEEEEvNT_6ParamsE)
        .other          _ZN7cutlass13device_kernelIN5flash19enable_sm80_to_sm89INS1_16FlashAttnBwdSm80INS1_25CollectiveMainloopBwdSm80ILi2ELi2EN4cute5tupleIJNS5_1CILi128EEES8_NS7_ILi64EEEEEENS_10bfloat16_tEfNS_4arch4Sm80ELb0ELb0ELb0ELb1ELb0ELb0ELb0ELb0ELi2ELi4ELi4ELi4ELb0EEENS1_24CollectiveEpilogueBwdGQAISA_fSD_Li256ELb1ELb0EEENS1_19SingleTileSchedulerILb1ELb0ELb0ELi128EEEEEEEEEvNT_6ParamsE,@"STO_CUDA_ENTRY STV_DEFAULT"
_ZN7cutlass13device_kernelIN5flash19enable_sm80_to_sm89INS1_16FlashAttnBwdSm80INS1_25CollectiveMainloopBwdSm80ILi2ELi2EN4cute5tupleIJNS5_1CILi128EEES8_NS7_ILi64EEEEEENS_10bfloat16_tEfNS_4arch4Sm80ELb0ELb0ELb0ELb1ELb0ELb0ELb0ELb0ELi2ELi4ELi4ELi4ELb0EEENS1_24CollectiveEpilogueBwdGQAISA_fSD_Li256ELb1ELb0EEENS1_19SingleTileSchedulerILb1ELb0ELb0ELi128EEEEEEEEEvNT_6ParamsE:
[----:B------:R-:W-:Y:S01]  /*0000*/  LDC R1, c[0x0][0x28] ;  /* 0x00000a00ff017b82 */ /* 0x000fe20000000800 */
[----:B------:R-:W-:Y:S05]  /*0010*/  EXIT ;  /* 0x000000000000794d */ /* 0x000fea0003800000 */
.L_x_47:
        /* <DEDUP_REMOVED lines=14> */
.L_x_119:


//--------------------- .text._ZN7cutlass13device_kernelIN5flash19enable_sm80_to_sm89INS1_16FlashAttnBwdSm80INS1_25CollectiveMainloopBwdSm80ILi2ELi2EN4cute5tupleIJNS5_1CILi128EEES8_NS7_ILi64EEEEEENS_10bfloat16_tEfNS_4arch4Sm80ELb0ELb0ELb0ELb1ELb1ELb0ELb0ELb0ELi2ELi4ELi4ELi4ELb0EEENS1_24CollectiveEpilogueBwdGQAISA_fSD_Li256ELb1ELb1EEENS1_19SingleTileSchedulerILb1ELb0ELb0ELi128EEEEEEEEEvNT_6ParamsE --------------------------
	.section	.text._ZN7cutlass13device_kernelIN5flash19enable_sm80_to_sm89INS1_16FlashAttnBwdSm80INS1_25CollectiveMainloopBwdSm80ILi2ELi2EN4cute5tupleIJNS5_1CILi128EEES8_NS7_ILi64EEEEEENS_10bfloat16_tEfNS_4arch4Sm80ELb0ELb0ELb0ELb1ELb1ELb0ELb0ELb0ELi2ELi4ELi4ELi4ELb0EEENS1_24CollectiveEpilogueBwdGQAISA_fSD_Li256ELb1ELb1EEENS1_19SingleTileSchedulerILb1ELb0ELb0ELi128EEEEEEEEEvNT_6ParamsE,"ax",@progbits
	.align	128
.text._ZN7cutlass13device_kernelIN5flash19enable_sm80_to_sm89INS1_16FlashAttnBwdSm80INS1_25CollectiveMainloopBwdSm80ILi2ELi2EN4cute5tupleIJNS5_1CILi128EEES8_NS7_ILi64EEEEEENS_10bfloat16_tEfNS_4arch4Sm80ELb0ELb0ELb0ELb1ELb1ELb0ELb0ELb0ELi2ELi4ELi4ELi4ELb0EEENS1_24CollectiveEpilogueBwdGQAISA_fSD_Li256ELb1ELb1EEENS1_19SingleTileSchedulerILb1ELb0ELb0ELi128EEEEEEEEEvNT_6ParamsE:
        .type           _ZN7cutlass13device_kernelIN5flash19enable_sm80_to_sm89INS1_16FlashAttnBwdSm80INS1_25CollectiveMainloopBwdSm80ILi2ELi2EN4cute5tupleIJNS5_1CILi128EEES8_NS7_ILi64EEEEEENS_10bfloat16_tEfNS_4arch4Sm80ELb0ELb0ELb0ELb1ELb1ELb0ELb0ELb0ELi2ELi4ELi4ELi4ELb0EEENS1_24CollectiveEpilogueBwdGQAISA_fSD_Li256ELb1ELb1EEENS1_19SingleTileSchedulerILb1ELb0ELb0ELi128EEEEEEEEEvNT_6ParamsE,@function
        .size           _ZN7cutlass13device_kernelIN5flash19enable_sm80_to_sm89INS1_16FlashAttnBwdSm80INS1_25CollectiveMainloopBwdSm80ILi2ELi2EN4cute5tupleIJNS5_1CILi128EEES8_NS7_ILi64EEEEEENS_10bfloat16_tEfNS_4arch4Sm80ELb0ELb0ELb0ELb1ELb1ELb0ELb0ELb0ELi2ELi4ELi4ELi4ELb0EEENS1_24CollectiveEpilogueBwdGQAISA_fSD_Li256ELb1ELb1EEENS1_19SingleTileSchedulerILb1ELb0ELb0ELi128EEEEEEEEEvNT_6ParamsE,(.L_x_120 - _ZN7cutlass13device_kernelIN5flash19enable_sm80_to_sm89INS1_16FlashAttnBwdSm80INS1_25CollectiveMainloopBwdSm80ILi2ELi2EN4cute5tupleIJNS5_1CILi128EEES8_NS7_ILi64EEEEEENS_10bfloat16_tEfNS_4arch4Sm80ELb0ELb0ELb0ELb1ELb1ELb0ELb0ELb0ELi2ELi4ELi4ELi4ELb0EEENS1_24CollectiveEpilogueBwdGQAISA_fSD_Li256ELb1ELb1EEENS1_19SingleTileSchedulerILb1ELb0ELb0ELi128EEEEEEEEEvNT_6ParamsE)
        .other          _ZN7cutlass13device_kernelIN5flash19enable_sm80_to_sm89INS1_16FlashAttnBwdSm80INS1_25CollectiveMainloopBwdSm80ILi2ELi2EN4cute5tupleIJNS5_1CILi128EEES8_NS7_ILi64EEEEEENS_10bfloat16_tEfNS_4arch4Sm80ELb0ELb0ELb0ELb1ELb1ELb0ELb0ELb0ELi2ELi4ELi4ELi4ELb0EEENS1_24CollectiveEpilogueBwdGQAISA_fSD_Li256ELb1ELb1EEENS1_19SingleTileSchedulerILb1ELb0ELb0ELi128EEEEEEEEEvNT_6ParamsE,@"STO_CUDA_ENTRY STV_DEFAULT"
_ZN7cutlass13device_kernelIN5flash19enable_sm80_to_sm89INS1_16FlashAttnBwdSm80INS1_25CollectiveMainloopBwdSm80ILi2ELi2EN4cute5tupleIJNS5_1CILi128EEES8_NS7_ILi64EEEEEENS_10bfloat16_tEfNS_4arch4Sm80ELb0ELb0ELb0ELb1ELb1ELb0ELb0ELb0ELi2ELi4ELi4ELi4ELb0EEENS1_24CollectiveEpilogueBwdGQAISA_fSD_Li256ELb1ELb1EEENS1_19SingleTileSchedulerILb1ELb0ELb0ELi128EEEEEEEEEvNT_6ParamsE:
[----:B------:R-:W-:Y:S01]  /*0000*/  LDC R1, c[0x0][0x28] ;  /* 0x00000a00ff017b82 */ /* 0x000fe20000000800 */
[----:B------:R-:W-:Y:S05]  /*0010*/  EXIT ;  /* 0x000000000000794d */ /* 0x000fea0003800000 */
.L_x_48:
        /* <DEDUP_REMOVED lines=14> */
.L_x_120:


//--------------------- .text._ZN7cutlass13device_kernelIN5flash19enable_sm80_to_sm89INS1_16FlashAttnBwdSm80INS1_25CollectiveMainloopBwdSm80ILi2ELi2EN4cute5tupleIJNS5_1CILi128EEES8_NS7_ILi64EEEEEENS_10bfloat16_tEfNS_4arch4Sm80ELb0ELb1ELb0ELb0ELb0ELb0ELb0ELb0ELi2ELi4ELi4ELi4ELb0EEENS1_21CollectiveEpilogueBwdISA_SB_SD_Li256ELb0ELb0ELi2EEENS1_19SingleTileSchedulerILb0ELb0ELb0ELi128EEEEEEEEEvNT_6ParamsE --------------------------
	.section	.text._ZN7cutlass13device_kernelIN5flash19enable_sm80_to_sm89INS1_16FlashAttnBwdSm80INS1_25CollectiveMainloopBwdSm80ILi2ELi2EN4cute5tupleIJNS5_1CILi128EEES8_NS7_ILi64EEEEEENS_10bfloat16_tEfNS_4arch4Sm80ELb0ELb1ELb0ELb0ELb0ELb0ELb0ELb0ELi2ELi4ELi4ELi4ELb0EEENS1_21CollectiveEpilogueBwdISA_SB_SD_Li256ELb0ELb0ELi2EEENS1_19SingleTileSchedulerILb0ELb0ELb0ELi128EEEEEEEEEvNT_6ParamsE,"ax",@progbits
	.align	128
.text._ZN7cutlass13device_kernelIN5flash19enable_sm80_to_sm89INS1_16FlashAttnBwdSm80INS1_25CollectiveMainloopBwdSm80ILi2ELi2EN4cute5tupleIJNS5_1CILi128EEES8_NS7_ILi64EEEEEENS_10bfloat16_tEfNS_4arch4Sm80ELb0ELb1ELb0ELb0ELb0ELb0ELb0ELb0ELi2ELi4ELi4ELi4ELb0EEENS1_21CollectiveEpilogueBwdISA_SB_SD_Li256ELb0ELb0ELi2EEENS1_19SingleTileSchedulerILb0ELb0ELb0ELi128EEEEEEEEEvNT_6ParamsE:
        .type           _ZN7cutlass13device_kernelIN5flash19enable_sm80_to_sm89INS1_16FlashAttnBwdSm80INS1_25CollectiveMainloopBwdSm80ILi2ELi2EN4cute5tupleIJNS5_1CILi128EEES8_NS7_ILi64EEEEEENS_10bfloat16_tEfNS_4arch4Sm80ELb0ELb1ELb0ELb0ELb0ELb0ELb0ELb0ELi2ELi4ELi4ELi4ELb0EEENS1_21CollectiveEpilogueBwdISA_SB_SD_Li256ELb0ELb0ELi2EEENS1_19SingleTileSchedulerILb0ELb0ELb0ELi128EEEEEEEEEvNT_6ParamsE,@function
        .size           _ZN7cutlass13device_kernelIN5flash19enable_sm80_to_sm89INS1_16FlashAttnBwdSm80INS1_25CollectiveMainloopBwdSm80ILi2ELi2EN4cute5tupleIJNS5_1CILi128EEES8_NS7_ILi64EEEEEENS_10bfloat16_tEfNS_4arch4Sm80ELb0ELb1ELb0ELb0ELb0ELb0ELb0ELb0ELi2ELi4ELi4ELi4ELb0EEENS1_21CollectiveEpilogueBwdISA_SB_SD_Li256ELb0ELb0ELi2EEENS1_19SingleTileSchedulerILb0ELb0ELb0ELi128EEEEEEEEEvNT_6ParamsE,(.L_x_121 - _ZN7cutlass13device_kernelIN5flash19enable_sm80_to_sm89INS1_16FlashAttnBwdSm80INS1_25CollectiveMainloopBwdSm80ILi2ELi2EN4cute5tupleIJNS5_1CILi128EEES8_NS7_ILi64EEEEEENS_10bfloat16_tEfNS_4arch4Sm80ELb0ELb1ELb0ELb0ELb0ELb0ELb0ELb0ELi2ELi4ELi4ELi4ELb0EEENS1_21CollectiveEpilogueBwdISA_SB_SD_Li256ELb0ELb0ELi2EEENS1_19SingleTileSchedulerILb0ELb0ELb0ELi128EEEEEEEEEvNT_6ParamsE)
        .other          _ZN7cutlass13device_kernelIN5flash19enable_sm80_to_sm89INS1_16FlashAttnBwdSm80INS1_25CollectiveMainloopBwdSm80ILi2ELi2EN4cute5tupleIJNS5_1CILi128EEES8_NS7_ILi64EEEEEENS_10bfloat16_tEfNS_4arch4Sm80ELb0ELb1ELb0ELb0ELb0ELb0ELb0ELb0ELi2ELi4ELi4ELi4ELb0EEENS1_21CollectiveEpilogueBwdISA_SB_SD_Li256ELb0ELb0ELi2EEENS1_19SingleTileSchedulerILb0ELb0ELb0ELi128EEEEEEEEEvNT_6ParamsE,@"STO_CUDA_ENTRY STV_DEFAULT"
_ZN7cutlass13device_kernelIN5flash19enable_sm80_to_sm89INS1_16FlashAttnBwdSm80INS1_25CollectiveMainloopBwdSm80ILi2ELi2EN4cute5tupleIJNS5_1CILi128EEES8_NS7_ILi64EEEEEENS_10bfloat16_tEfNS_4arch4Sm80ELb0ELb1ELb0ELb0ELb0ELb0ELb0ELb0ELi2ELi4ELi4ELi4ELb0EEENS1_21CollectiveEpilogueBwdISA_SB_SD_Li256ELb0ELb0ELi2EEENS1_19SingleTileSchedulerILb0ELb0ELb0ELi128EEEEEEEEEvNT_6ParamsE:
[----:B------:R-:W-:Y:S01]  /*0000*/  LDC R1, c[0x0][0x28] ;  /* 0x00000a00ff017b82 */ /* 0x000fe20000000800 */
[----:B------:R-:W-:Y:S05]  /*0010*/  EXIT ;  /* 0x000000000000794d */ /* 0x000fea0003800000 */
.L_x_49:
        /* <DEDUP_REMOVED lines=14> */
.L_x_121:


//--------------------- .text._ZN7cutlass13device_kernelIN5flash19enable_sm80_to_sm89INS1_16FlashAttnBwdSm80INS1_25CollectiveMainloopBwdSm80ILi2ELi2EN4cute5tupleIJNS5_1CILi128EEES8_NS7_ILi64EEEEEENS_10bfloat16_tEfNS_4arch4Sm80ELb0ELb1ELb0ELb0ELb1ELb0ELb0ELb0ELi2ELi4ELi4ELi4ELb0EEENS1_21CollectiveEpilogueBwdISA_SB_SD_Li256ELb0ELb0ELi2EEENS1_19SingleTileSchedulerILb0ELb0ELb0ELi128EEEEEEEEEvNT_6ParamsE --------------------------
	.section	.text._ZN7cutlass13device_kernelIN5flash19enable_sm80_to_sm89INS1_16FlashAttnBwdSm80INS1_25CollectiveMainloopBwdSm80ILi2ELi2EN4cute5tupleIJNS5_1CILi128EEES8_NS7_ILi64EEEEEENS_10bfloat16_tEfNS_4arch4Sm80ELb0ELb1ELb0ELb0ELb1ELb0ELb0ELb0ELi2ELi4ELi4ELi4ELb0EEENS1_21CollectiveEpilogueBwdISA_SB_SD_Li256ELb0ELb0ELi2EEENS1_19SingleTileSchedulerILb0ELb0ELb0ELi128EEEEEEEEEvNT_6ParamsE,"ax",@progbits
	.align	128
.text._ZN7cutlass13device_kernelIN5flash19enable_sm80_to_sm89INS1_16FlashAttnBwdSm80INS1_25CollectiveMainloopBwdSm80ILi2ELi2EN4cute5tupleIJNS5_1CILi128EEES8_NS7_ILi64EEEEEENS_10bfloat16_tEfNS_4arch4Sm80ELb0ELb1ELb0ELb0ELb1ELb0ELb0ELb0ELi2ELi4ELi4ELi4ELb0EEENS1_21CollectiveEpilogueBwdISA_SB_SD_Li256ELb0ELb0ELi2EEENS1_19SingleTileSchedulerILb0ELb0ELb0ELi128EEEEEEEEEvNT_6ParamsE:
        .type           _ZN7cutlass13device_kernelIN5flash19enable_sm80_to_sm89INS1_16FlashAttnBwdSm80INS1_25CollectiveMainloopBwdSm80ILi2ELi2EN4cute5tupleIJNS5_1CILi128EEES8_NS7_ILi64EEEEEENS_10bfloat16_tEfNS_4arch4Sm80ELb0ELb1ELb0ELb0ELb1ELb0ELb0ELb0ELi2ELi4ELi4ELi4ELb0EEENS1_21CollectiveEpilogueBwdISA_SB_SD_Li256ELb0ELb0ELi2EEENS1_19SingleTileSchedulerILb0ELb0ELb0ELi128EEEEEEEEEvNT_6ParamsE,@function
        .size           _ZN7cutlass13device_kernelIN5flash19enable_sm80_to_sm89INS1_16FlashAttnBwdSm80INS1_25CollectiveMainloopBwdSm80ILi2ELi2EN4cute5tupleIJNS5_1CILi128EEES8_NS7_ILi64EEEEEENS_10bfloat16_tEfNS_4arch4Sm80ELb0ELb1ELb0ELb0ELb1ELb0ELb0ELb0ELi2ELi4ELi4ELi4ELb0EEENS1_21CollectiveEpilogueBwdISA_SB_SD_Li256ELb0ELb0ELi2EEENS1_19SingleTileSchedulerILb0ELb0ELb0ELi128EEEEEEEEEvNT_6ParamsE,(.L_x_122 - _ZN7cutlass13device_kernelIN5flash19enable_sm80_to_sm89INS1_16FlashAttnBwdSm80INS1_25CollectiveMainloopBwdSm80ILi2ELi2EN4cute5tupleIJNS5_1CILi128EEES8_NS7_ILi64EEEEEENS_10bfloat16_tEfNS_4arch4Sm80ELb0ELb1ELb0ELb0ELb1ELb0ELb0ELb0ELi2ELi4ELi4ELi4ELb0EEENS1_21CollectiveEpilogueBwdISA_SB_SD_Li256ELb0ELb0ELi2EEENS1_19SingleTileSchedulerILb0ELb0ELb0ELi128EEEEEEEEEvNT_6ParamsE)
        .other          _ZN7cutlass13device_kernelIN5flash19enable_sm80_to_sm89INS1_16FlashAttnBwdSm80INS1_25CollectiveMainloopBwdSm80ILi2ELi2EN4cute5tupleIJNS5_1CILi128EEES8_NS7_ILi64EEEEEENS_10bfloat16_tEfNS_4arch4Sm80ELb0ELb1ELb0ELb0ELb1ELb0ELb0ELb0ELi2ELi4ELi4ELi4ELb0EEENS1_21CollectiveEpilogueBwdISA_SB_SD_Li256ELb0ELb0ELi2EEENS1_19SingleTileSchedulerILb0ELb0ELb0ELi128EEEEEEEEEvNT_6ParamsE,@"STO_CUDA_ENTRY STV_DEFAULT"
_ZN7cutlass13device_kernelIN5flash19enable_sm80_to_sm89INS1_16FlashAttnBwdSm80INS1_25CollectiveMainloopBwdSm80ILi2ELi2EN4cute5tupleIJNS5_1CILi128EEES8_NS7_ILi64EEEEEENS_10bfloat16_tEfNS_4arch4Sm80ELb0ELb1ELb0ELb0ELb1ELb0ELb0ELb0ELi2ELi4ELi4ELi4ELb0EEENS1_21CollectiveEpilogueBwdISA_SB_SD_Li256ELb0ELb0ELi2EEENS1_19SingleTileSchedulerILb0ELb0ELb0ELi128EEEEEEEEEvNT_6ParamsE:
[----:B------:R-:W-:Y:S01]  /*0000*/  LDC R1, c[0x0][0x28] ;  /* 0x00000a00ff017b82 */ /* 0x000fe20000000800 */
[----:B------:R-:W-:Y:S05]  /*0010*/  EXIT ;  /* 0x000000000000794d */ /* 0x000fea0003800000 */
.L_x_50:
        /* <DEDUP_REMOVED lines=14> */
.L_x_122:


//--------------------- .text._ZN7cutlass13device_kernelIN5flash19enable_sm80_to_sm89INS1_16FlashAttnBwdSm80INS1_25CollectiveMainloopBwdSm80ILi2ELi2EN4cute5tupleIJNS5_1CILi128EEES8_NS7_ILi64EEEEEENS_10bfloat16_tEfNS_4arch4Sm80ELb0ELb1ELb0ELb0ELb0ELb0ELb0ELb0ELi2ELi4ELi4ELi4ELb0EEENS1_24CollectiveEpilogueBwdGQAISA_fSD_Li256ELb0ELb0EEENS1_19SingleTileSchedulerILb0ELb0ELb0ELi128EEEEEEEEEvNT_6ParamsE --------------------------
	.section	.text._ZN7cutlass13device_kernelIN5flash19enable_sm80_to_sm89INS1_16FlashAttnBwdSm80INS1_25CollectiveMainloopBwdSm80ILi2ELi2EN4cute5tupleIJNS5_1CILi128EEES8_NS7_ILi64EEEEEENS_10bfloat16_tEfNS_4arch4Sm80ELb0ELb1ELb0ELb0ELb0ELb0ELb0ELb0ELi2ELi4ELi4ELi4ELb0EEENS1_24CollectiveEpilogueBwdGQAISA_fSD_Li256ELb0ELb0EEENS1_19SingleTileSchedulerILb0ELb0ELb0ELi128EEEEEEEEEvNT_6ParamsE,"ax",@progbits
	.align	128
.text._ZN7cutlass13device_kernelIN5flash19enable_sm80_to_sm89INS1_16FlashAttnBwdSm80INS1_25CollectiveMainloopBwdSm80ILi2ELi2EN4cute5tupleIJNS5_1CILi128EEES8_NS7_ILi64EEEEEENS_10bfloat16_tEfNS_4arch4Sm80ELb0ELb1ELb0ELb0ELb0ELb0ELb0ELb0ELi2ELi4ELi4ELi4ELb0EEENS1_24CollectiveEpilogueBwdGQAISA_fSD_Li256ELb0ELb0EEENS1_19SingleTileSchedulerILb0ELb0ELb0ELi128EEEEEEEEEvNT_6ParamsE:
        .type           _ZN7cutlass13device_kernelIN5flash19enable_sm80_to_sm89INS1_16FlashAttnBwdSm80INS1_25CollectiveMainloopBwdSm80ILi2ELi2EN4cute5tupleIJNS5_1CILi128EEES8_NS7_ILi64EEEEEENS_10bfloat16_tEfNS_4arch4Sm80ELb0ELb1ELb0ELb0ELb0ELb0ELb0ELb0ELi2ELi4ELi4ELi4ELb0EEENS1_24CollectiveEpilogueBwdGQAISA_fSD_Li256ELb0ELb0EEENS1_19SingleTileSchedulerILb0ELb0ELb0ELi128EEEEEEEEEvNT_6ParamsE,@function
        .size           _ZN7cutlass13device_kernelIN5flash19enable_sm80_to_sm89INS1_16FlashAttnBwdSm80INS1_25CollectiveMainloopBwdSm80ILi2ELi2EN4cute5tupleIJNS5_1CILi128EEES8_NS7_ILi64EEEEEENS_10bfloat16_tEfNS_4arch4Sm80ELb0ELb1ELb0ELb0ELb0ELb0ELb0ELb0ELi2ELi4ELi4ELi4ELb0EEENS1_24CollectiveEpilogueBwdGQAISA_fSD_Li256ELb0ELb0EEENS1_19SingleTileSchedulerILb0ELb0ELb0ELi128EEEEEEEEEvNT_6ParamsE,(.L_x_123 - _ZN7cutlass13device_kernelIN5flash19enable_sm80_to_sm89INS1_16FlashAttnBwdSm80INS1_25CollectiveMainloopBwdSm80ILi2ELi2EN4cute5tupleIJNS5_1CILi128EEES8_NS7_ILi64EEEEEENS_10bfloat16_tEfNS_4arch4Sm80ELb0ELb1ELb0ELb0ELb0ELb0ELb0ELb0ELi2ELi4ELi4ELi4ELb0EEENS1_24CollectiveEpilogueBwdGQAISA_fSD_Li256ELb0ELb0EEENS1_19SingleTileSchedulerILb0ELb0ELb0ELi128EEEEEEEEEvNT_6ParamsE)
        .other          _ZN7cutlass13device_kernelIN5flash19enable_sm80_to_sm89INS1_16FlashAttnBwdSm80INS1_25CollectiveMainloopBwdSm80ILi2ELi2EN4cute5tupleIJNS5_1CILi128EEES8_NS7_ILi64EEEEEENS_10bfloat16_tEfNS_4arch4Sm80ELb0ELb1ELb0ELb0ELb0ELb0ELb0ELb0ELi2ELi4ELi4ELi4ELb0EEENS1_24CollectiveEpilogueBwdGQAISA_fSD_Li256ELb0ELb0EEENS1_19SingleTileSchedulerILb0ELb0ELb0ELi128EEEEEEEEEvNT_6ParamsE,@"STO_CUDA_ENTRY STV_DEFAULT"
_ZN7cutlass13device_kernelIN5flash19enable_sm80_to_sm89INS1_16FlashAttnBwdSm80INS1_25CollectiveMainloopBwdSm80ILi2ELi2EN4cute5tupleIJNS5_1CILi128EEES8_NS7_ILi64EEEEEENS_10bfloat16_tEfNS_4arch4Sm80ELb0ELb1ELb0ELb0ELb0ELb0ELb0ELb0ELi2ELi4ELi4ELi4ELb0EEENS1_24CollectiveEpilogueBwdGQAISA_fSD_Li256ELb0ELb0EEENS1_19SingleTileSchedulerILb0ELb0ELb0ELi128EEEEEEEEEvNT_6ParamsE:
[----:B------:R-:W-:Y:S01]  /*0000*/  LDC R1, c[0x0][0x28] ;  /* 0x00000a00ff017b82 */ /* 0x000fe20000000800 */
[----:B------:R-:W-:Y:S05]  /*0010*/  EXIT ;  /* 0x000000000000794d */ /* 0x000fea0003800000 */
.L_x_51:
        /* <DEDUP_REMOVED lines=14> */
.L_x_123:


//--------------------- .text._ZN7cutlass13device_kernelIN5flash19enable_sm80_to_sm89INS1_16FlashAttnBwdSm80INS1_25CollectiveMainloopBwdSm80ILi2ELi2EN4cute5tupleIJNS5_1CILi128EEES8_NS7_ILi64EEEEEENS_10bfloat16_tEfNS_4arch4Sm80ELb0ELb1ELb0ELb0ELb1ELb0ELb0ELb0ELi2ELi4ELi4ELi4ELb0EEENS1_24CollectiveEpilogueBwdGQAISA_fSD_Li256ELb0ELb1EEENS1_19SingleTileSchedulerILb0ELb0ELb0ELi128EEEEEEEEEvNT_6ParamsE --------------------------
	.section	.text._ZN7cutlass13device_kernelIN5flash19enable_sm80_to_sm89INS1_16FlashAttnBwdSm80INS1_25CollectiveMainloopBwdSm80ILi2ELi2EN4cute5tupleIJNS5_1CILi128EEES8_NS7_ILi64EEEEEENS_10bfloat16_tEfNS_4arch4Sm80ELb0ELb1ELb0ELb0ELb1ELb0ELb0ELb0ELi2ELi4ELi4ELi4ELb0EEENS1_24CollectiveEpilogueBwdGQAISA_fSD_Li256ELb0ELb1EEENS1_19SingleTileSchedulerILb0ELb0ELb0ELi128EEEEEEEEEvNT_6ParamsE,"ax",@progbits
	.align	128
.text._ZN7cutlass13device_kernelIN5flash19enable_sm80_to_sm89INS1_16FlashAttnBwdSm80INS1_25CollectiveMainloopBwdSm80ILi2ELi2EN4cute5tupleIJNS5_1CILi128EEES8_NS7_ILi64EEEEEENS_10bfloat16_tEfNS_4arch4Sm80ELb0ELb1ELb0ELb0ELb1ELb0ELb0ELb0ELi2ELi4ELi4ELi4ELb0EEENS1_24CollectiveEpilogueBwdGQAISA_fSD_Li256ELb0ELb1EEENS1_19SingleTileSchedulerILb0ELb0ELb0ELi128EEEEEEEEEvNT_6ParamsE:
        .type           _ZN7cutlass13device_kernelIN5flash19enable_sm80_to_sm89INS1_16FlashAttnBwdSm80INS1_25CollectiveMainloopBwdSm80ILi2ELi2EN4cute5tupleIJNS5_1CILi128EEES8_NS7_ILi64EEEEEENS_10bfloat16_tEfNS_4arch4Sm80ELb0ELb1ELb0ELb0ELb1ELb0ELb0ELb0ELi2ELi4ELi4ELi4ELb0EEENS1_24CollectiveEpilogueBwdGQAISA_fSD_Li256ELb0ELb1EEENS1_19SingleTileSchedulerILb0ELb0ELb0ELi128EEEEEEEEEvNT_6ParamsE,@function
        .size           _ZN7cutlass13device_kernelIN5flash19enable_sm80_to_sm89INS1_16FlashAttnBwdSm80INS1_25CollectiveMainloopBwdSm80ILi2ELi2EN4cute5tupleIJNS5_1CILi128EEES8_NS7_ILi64EEEEEENS_10bfloat16_tEfNS_4arch4Sm80ELb0ELb1ELb0ELb0ELb1ELb0ELb0ELb0ELi2ELi4ELi4ELi4ELb0EEENS1_24CollectiveEpilogueBwdGQAISA_fSD_Li256ELb0ELb1EEENS1_19SingleTileSchedulerILb0ELb0ELb0ELi128EEEEEEEEEvNT_6ParamsE,(.L_x_124 - _ZN7cutlass13device_kernelIN5flash19enable_sm80_to_sm89INS1_16FlashAttnBwdSm80INS1_25CollectiveMainloopBwdSm80ILi2ELi2EN4cute5tupleIJNS5_1CILi128EEES8_NS7_ILi64EEEEEENS_10bfloat16_tEfNS_4arch4Sm80ELb0ELb1ELb0ELb0ELb1ELb0ELb0ELb0ELi2ELi4ELi4ELi4ELb0EEENS1_24CollectiveEpilogueBwdGQAISA_fSD_Li256ELb0ELb1EEENS1_19SingleTileSchedulerILb0ELb0ELb0ELi128EEEEEEEEEvNT_6ParamsE)
        .other          _ZN7cutlass13device_kernelIN5flash19enable_sm80_to_sm89INS1_16FlashAttnBwdSm80INS1_25CollectiveMainloopBwdSm80ILi2ELi2EN4cute5tupleIJNS5_1CILi128EEES8_NS7_ILi64EEEEEENS_10bfloat16_tEfNS_4arch4Sm80ELb0ELb1ELb0ELb0ELb1ELb0ELb0ELb0ELi2ELi4ELi4ELi4ELb0EEENS1_24CollectiveEpilogueBwdGQAISA_fSD_Li256ELb0ELb1EEENS1_19SingleTileSchedulerILb0ELb0ELb0ELi128EEEEEEEEEvNT_6ParamsE,@"STO_CUDA_ENTRY STV_DEFAULT"
_ZN7cutlass13device_kernelIN5flash19enable_sm80_to_sm89INS1_16FlashAttnBwdSm80INS1_25CollectiveMainloopBwdSm80ILi2ELi2EN4cute5tupleIJNS5_1CILi128EEES8_NS7_ILi64EEEEEENS_10bfloat16_tEfNS_4arch4Sm80ELb0ELb1ELb0ELb0ELb1ELb0ELb0ELb0ELi2ELi4ELi4ELi4ELb0EEENS1_24CollectiveEpilogueBwdGQAISA_fSD_Li256ELb0ELb1EEENS1_19SingleTileSchedulerILb0ELb0ELb0ELi128EEEEEEEEEvNT_6ParamsE:
[----:B------:R-:W-:Y:S01]  /*0000*/  LDC R1, c[0x0][0x28] ;  /* 0x00000a00ff017b82 */ /* 0x000fe20000000800 */
[----:B------:R-:W-:Y:S05]  /*0010*/  EXIT ;  /* 0x000000000000794d */ /* 0x000fea0003800000 */
.L_x_52:
        /* <DEDUP_REMOVED lines=14> */
.L_x_124:


//--------------------- .text._ZN7cutlass13device_kernelIN5flash19enable_sm80_to_sm89INS1_16FlashAttnBwdSm80INS1_25CollectiveMainloopBwdSm80ILi2ELi2EN4cute5tupleIJNS5_1CILi128EEES8_NS7_ILi64EEEEEENS_10bfloat16_tEfNS_4arch4Sm80ELb0ELb1ELb0ELb1ELb0ELb0ELb0ELb0ELi2ELi4ELi4ELi4ELb0EEENS1_21CollectiveEpilogueBwdISA_SB_SD_Li256ELb1ELb0ELi2EEENS1_19SingleTileSchedulerILb1ELb0ELb0ELi128EEEEEEEEEvNT_6ParamsE --------------------------
	.section	.text._ZN7cutlass13device_kernelIN5flash19enable_sm80_to_sm89INS1_16FlashAttnBwdSm80INS1_25CollectiveMainloopBwdSm80ILi2ELi2EN4cute5tupleIJNS5_1CILi128EEES8_NS7_ILi64EEEEEENS_10bfloat16_tEfNS_4arch4Sm80ELb0ELb1ELb0ELb1ELb0ELb0ELb0ELb0ELi2ELi4ELi4ELi4ELb0EEENS1_21CollectiveEpilogueBwdISA_SB_SD_Li256ELb1ELb0ELi2EEENS1_19SingleTileSchedulerILb1ELb0ELb0ELi128EEEEEEEEEvNT_6ParamsE,"ax",@progbits
	.align	128
.text._ZN7cutlass13device_kernelIN5flash19enable_sm80_to_sm89INS1_16FlashAttnBwdSm80INS1_25CollectiveMainloopBwdSm80ILi2ELi2EN4cute5tupleIJNS5_1CILi128EEES8_NS7_ILi64EEEEEENS_10bfloat16_tEfNS_4arch4Sm80ELb0ELb1ELb0ELb1ELb0ELb0ELb0ELb0ELi2ELi4ELi4ELi4ELb0EEENS1_21CollectiveEpilogueBwdISA_SB_SD_Li256ELb1ELb0ELi2EEENS1_19SingleTileSchedulerILb1ELb0ELb0ELi128EEEEEEEEEvNT_6ParamsE:
        .type           _ZN7cutlass13device_kernelIN5flash19enable_sm80_to_sm89INS1_16FlashAttnBwdSm80INS1_25CollectiveMainloopBwdSm80ILi2ELi2EN4cute5tupleIJNS5_1CILi128EEES8_NS7_ILi64EEEEEENS_10bfloat16_tEfNS_4arch4Sm80ELb0ELb1ELb0ELb1ELb0ELb0ELb0ELb0ELi2ELi4ELi4ELi4ELb0EEENS1_21CollectiveEpilogueBwdISA_SB_SD_Li256ELb1ELb0ELi2EEENS1_19SingleTileSchedulerILb1ELb0ELb0ELi128EEEEEEEEEvNT_6ParamsE,@function
        .size           _ZN7cutlass13device_kernelIN5flash19enable_sm80_to_sm89INS1_16FlashAttnBwdSm80INS1_25CollectiveMainloopBwdSm80ILi2ELi2EN4cute5tupleIJNS5_1CILi128EEES8_NS7_ILi64EEEEEENS_10bfloat16_tEfNS_4arch4Sm80ELb0ELb1ELb0ELb1ELb0ELb0ELb0ELb0ELi2ELi4ELi4ELi4ELb0EEENS1_21CollectiveEpilogueBwdISA_SB_SD_Li256ELb1ELb0ELi2EEENS1_19SingleTileSchedulerILb1ELb0ELb0ELi128EEEEEEEEEvNT_6ParamsE,(.L_x_125 - _ZN7cutlass13device_kernelIN5flash19enable_sm80_to_sm89INS1_16FlashAttnBwdSm80INS1_25CollectiveMainloopBwdSm80ILi2ELi2EN4cute5tupleIJNS5_1CILi128EEES8_NS7_ILi64EEEEEENS_10bfloat16_tEfNS_4arch4Sm80ELb0ELb1ELb0ELb1ELb0ELb0ELb0ELb0ELi2ELi4ELi4ELi4ELb0EEENS1_21CollectiveEpilogueBwdISA_SB_SD_Li256ELb1ELb0ELi2EEENS1_19SingleTileSchedulerILb1ELb0ELb0ELi128EEEEEEEEEvNT_6ParamsE)
        .other          _ZN7cutlass13device_kernelIN5flash19enable_sm80_to_sm89INS1_16FlashAttnBwdSm80INS1_25CollectiveMainloopBwdSm80ILi2ELi2EN4cute5tupleIJNS5_1CILi128EEES8_NS7_ILi64EEEEEENS_10bfloat16_tEfNS_4arch4Sm80ELb0ELb1ELb0ELb1ELb0ELb0ELb0ELb0ELi2ELi4ELi4ELi4ELb0EEENS1_21CollectiveEpilogueBwdISA_SB_SD_Li256ELb1ELb0ELi2EEENS1_19SingleTileSchedulerILb1ELb0ELb0ELi128EEEEEEEEEvNT_6ParamsE,@"STO_CUDA_ENTRY STV_DEFAULT"
_ZN7cutlass13device_kernelIN5flash19enable_sm80_to_sm89INS1_16FlashAttnBwdSm80INS1_25CollectiveMainloopBwdSm80ILi2ELi2EN4cute5tupleIJNS5_1CILi128EEES8_NS7_ILi64EEEEEENS_10bfloat16_tEfNS_4arch4Sm80ELb0ELb1ELb0ELb1ELb0ELb0ELb0ELb0ELi2ELi4ELi4ELi4ELb0EEENS1_21CollectiveEpilogueBwdISA_SB_SD_Li256ELb1ELb0ELi2EEENS1_19SingleTileSchedulerILb1ELb0ELb0ELi128EEEEEEEEEvNT_6ParamsE:
[----:B------:R-:W-:Y:S01]  /*0000*/  LDC R1, c[0x0][0x28] ;  /* 0x00000a00ff017b82 */ /* 0x000fe20000000800 */
[----:B------:R-:W-:Y:S05]  /*0010*/  EXIT ;  /* 0x000000000000794d */ /* 0x000fea0003800000 */
.L_x_53:
        /* <DEDUP_REMOVED lines=14> */
.L_x_125:


//--------------------- .text._ZN7cutlass13device_kernelIN5flash19enable_sm80_to_sm89INS1_16FlashAttnBwdSm80INS1_25CollectiveMainloopBwdSm80ILi2ELi2EN4cute5tupleIJNS5_1CILi128EEES8_NS7_ILi64EEEEEENS_10bfloat16_tEfNS_4arch4Sm80ELb0ELb1ELb0ELb1ELb1ELb0ELb0ELb0ELi2ELi4ELi4ELi4ELb0EEENS1_21CollectiveEpilogueBwdISA_SB_SD_Li256ELb1ELb0ELi2EEENS1_19SingleTileSchedulerILb1ELb0ELb0ELi128EEEEEEEEEvNT_6ParamsE --------------------------
	.section	.text._ZN7cutlass13device_kernelIN5flash19enable_sm80_to_sm89INS1_16FlashAttnBwdSm80INS1_25CollectiveMainloopBwdSm80ILi2ELi2EN4cute5tupleIJNS5_1CILi128EEES8_NS7_ILi64EEEEEENS_10bfloat16_tEfNS_4arch4Sm80ELb0ELb1ELb0ELb1ELb1ELb0ELb0ELb0ELi2ELi4ELi4ELi4ELb0EEENS1_21CollectiveEpilogueBwdISA_SB_SD_Li256ELb1ELb0ELi2EEENS1_19SingleTileSchedulerILb1ELb0ELb0ELi128EEEEEEEEEvNT_6ParamsE,"ax",@progbits
	.align	128
.text._ZN7cutlass13device_kernelIN5flash19enable_sm80_to_sm89INS1_16FlashAttnBwdSm80INS1_25CollectiveMainloopBwdSm80ILi2ELi2EN4cute5tupleIJNS5_1CILi128EEES8_NS7_ILi64EEEEEENS_10bfloat16_tEfNS_4arch4Sm80ELb0ELb1ELb0ELb1ELb1ELb0ELb0ELb0ELi2ELi4ELi4ELi4ELb0EEENS1_21CollectiveEpilogueBwdISA_SB_SD_Li256ELb1ELb0ELi2EEENS1_19SingleTileSchedulerILb1ELb0ELb0ELi128EEEEEEEEEvNT_6ParamsE:
        .type           _ZN7cutlass13device_kernelIN5flash19enable_sm80_to_sm89INS1_16FlashAttnBwdSm80INS1_25CollectiveMainloopBwdSm80ILi2ELi2EN4cute5tupleIJNS5_1CILi128EEES8_NS7_ILi64EEEEEENS_10bfloat16_tEfNS_4arch4Sm80ELb0ELb1ELb0ELb1ELb1ELb0ELb0ELb0ELi2ELi4ELi4ELi4ELb0EEENS1_21CollectiveEpilogueBwdISA_SB_SD_Li256ELb1ELb0ELi2EEENS1_19SingleTileSchedulerILb1ELb0ELb0ELi128EEEEEEEEEvNT_6ParamsE,@function
        .size           _ZN7cutlass13device_kernelIN5flash19enable_sm80_to_sm89INS1_16FlashAttnBwdSm80INS1_25CollectiveMainloopBwdSm80ILi2ELi2EN4cute5tupleIJNS5_1CILi128EEES8_NS7_ILi64EEEEEENS_10bfloat16_tEfNS_4arch4Sm80ELb0ELb1ELb0ELb1ELb1ELb0ELb0ELb0ELi2ELi4ELi4ELi4ELb0EEENS1_21CollectiveEpilogueBwdISA_SB_SD_Li256ELb1ELb0ELi2EEENS1_19SingleTileSchedulerILb1ELb0ELb0ELi128EEEEEEEEEvNT_6ParamsE,(.L_x_126 - _ZN7cutlass13device_kernelIN5flash19enable_sm80_to_sm89INS1_16FlashAttnBwdSm80INS1_25CollectiveMainloopBwdSm80ILi2ELi2EN4cute5tupleIJNS5_1CILi128EEES8_NS7_ILi64EEEEEENS_10bfloat16_tEfNS_4arch4Sm80ELb0ELb1ELb0ELb1ELb1ELb0ELb0ELb0ELi2ELi4ELi4ELi4ELb0EEENS1_21CollectiveEpilogueBwdISA_SB_SD_Li256ELb1ELb0ELi2EEENS1_19SingleTileSchedulerILb1ELb0ELb0ELi128EEEEEEEEEvNT_6ParamsE)
        .other          _ZN7cutlass13device_kernelIN5flash19enable_sm80_to_sm89INS1_16FlashAttnBwdSm80INS1_25CollectiveMainloopBwdSm80ILi2ELi2EN4cute5tupleIJNS5_1CILi128EEES8_NS7_ILi64EEEEEENS_10bfloat16_tEfNS_4arch4Sm80ELb0ELb1ELb0ELb1ELb1ELb0ELb0ELb0ELi2ELi4ELi4ELi4ELb0EEENS1_21CollectiveEpilogueBwdISA_SB_SD_Li256ELb1ELb0ELi2EEENS1_19SingleTileSchedulerILb1ELb0ELb0ELi128EEEEEEEEEvNT_6ParamsE,@"STO_CUDA_ENTRY STV_DEFAULT"
_ZN7cutlass13device_kernelIN5flash19enable_sm80_to_sm89INS1_16FlashAttnBwdSm80INS1_25CollectiveMainloopBwdSm80ILi2ELi2EN4cute5tupleIJNS5_1CILi128EEES8_NS7_ILi64EEEEEENS_10bfloat16_tEfNS_4arch4Sm80ELb0ELb1ELb0ELb1ELb1ELb0ELb0ELb0ELi2ELi4ELi4ELi4ELb0EEENS1_21CollectiveEpilogueBwdISA_SB_SD_Li256ELb1ELb0ELi2EEENS1_19SingleTileSchedulerILb1ELb0ELb0ELi128EEEEEEEEEvNT_6ParamsE:
[----:B------:R-:W-:Y:S01]  /*0000*/  LDC R1, c[0x0][0x28] ;  /* 0x00000a00ff017b82 */ /* 0x000fe20000000800 */
[----:B------:R-:W-:Y:S05]  /*0010*/  EXIT ;  /* 0x000000000000794d */ /* 0x000fea0003800000 */
.L_x_54:
        /* <DEDUP_REMOVED lines=14> */
.L_x_126:


//--------------------- .text._ZN7cutlass13device_kernelIN5flash19enable_sm80_to_sm89INS1_16FlashAttnBwdSm80INS1_25CollectiveMainloopBwdSm80ILi2ELi2EN4cute5tupleIJNS5_1CILi128EEES8_NS7_ILi64EEEEEENS_10bfloat16_tEfNS_4arch4Sm80ELb0ELb1ELb0ELb1ELb0ELb0ELb0ELb0ELi2ELi4ELi4ELi4ELb0EEENS1_24CollectiveEpilogueBwdGQAISA_fSD_Li256ELb1ELb0EEENS1_19SingleTileSchedulerILb1ELb0ELb0ELi128EEEEEEEEEvNT_6ParamsE --------------------------
	.section	.text._ZN7cutlass13device_kernelIN5flash19enable_sm80_to_sm89INS1_16FlashAttnBwdSm80INS1_25CollectiveMainloopBwdSm80ILi2ELi2EN4cute5tupleIJNS5_1CILi128EEES8_NS7_ILi64EEEEEENS_10bfloat16_tEfNS_4arch4Sm80ELb0ELb1ELb0ELb1ELb0ELb0ELb0ELb0ELi2ELi4ELi4ELi4ELb0EEENS1_24CollectiveEpilogueBwdGQAISA_fSD_Li256ELb1ELb0EEENS1_19SingleTileSchedulerILb1ELb0ELb0ELi128EEEEEEEEEvNT_6ParamsE,"ax",@progbits
	.align	128
.text._ZN7cutlass13device_kernelIN5flash19enable_sm80_to_sm89INS1_16FlashAttnBwdSm80INS1_25CollectiveMainloopBwdSm80ILi2ELi2EN4cute5tupleIJNS5_1CILi128EEES8_NS7_ILi64EEEEEENS_10bfloat16_tEfNS_4arch4Sm80ELb0ELb1ELb0ELb1ELb0ELb0ELb0ELb0ELi2ELi4ELi4ELi4ELb0EEENS1_24CollectiveEpilogueBwdGQAISA_fSD_Li256ELb1ELb0EEENS1_19SingleTileSchedulerILb1ELb0ELb0ELi128EEEEEEEEEvNT_6ParamsE:
        .type           _ZN7cutlass13device_kernelIN5flash19enable_sm80_to_sm89INS1_16FlashAttnBwdSm80INS1_25CollectiveMainloopBwdSm80ILi2ELi2EN4cute5tupleIJNS5_1CILi128EEES8_NS7_ILi64EEEEEENS_10bfloat16_tEfNS_4arch4Sm80ELb0ELb1ELb0ELb1ELb0ELb0ELb0ELb0ELi2ELi4ELi4ELi4ELb0EEENS1_24CollectiveEpilogueBwdGQAISA_fSD_Li256ELb1ELb0EEENS1_19SingleTileSchedulerILb1ELb0ELb0ELi128EEEEEEEEEvNT_6ParamsE,@function
        .size           _ZN7cutlass13device_kernelIN5flash19enable_sm80_to_sm89INS1_16FlashAttnBwdSm80INS1_25CollectiveMainloopBwdSm80ILi2ELi2EN4cute5tupleIJNS5_1CILi128EEES8_NS7_ILi64EEEEEENS_10bfloat16_tEfNS_4arch4Sm80ELb0ELb1ELb0ELb1ELb0ELb0ELb0ELb0ELi2ELi4ELi4ELi4ELb0EEENS1_24CollectiveEpilogueBwdGQAISA_fSD_Li256ELb1ELb0EEENS1_19SingleTileSchedulerILb1ELb0ELb0ELi128EEEEEEEEEvNT_6ParamsE,(.L_x_127 - _ZN7cutlass13device_kernelIN5flash19enable_sm80_to_sm89INS1_16FlashAttnBwdSm80INS1_25CollectiveMainloopBwdSm80ILi2ELi2EN4cute5tupleIJNS5_1CILi128EEES8_NS7_ILi64EEEEEENS_10bfloat16_tEfNS_4arch4Sm80ELb0ELb1ELb0ELb1ELb0ELb0ELb0ELb0ELi2ELi4ELi4ELi4ELb0EEENS1_24CollectiveEpilogueBwdGQAISA_fSD_Li256ELb1ELb0EEENS1_19SingleTileSchedulerILb1ELb0ELb0ELi128EEEEEEEEEvNT_6ParamsE)
        .other          _ZN7cutlass13device_kernelIN5flash19enable_sm80_to_sm89INS1_16FlashAttnBwdSm80INS1_25CollectiveMainloopBwdSm80ILi2ELi2EN4cute5tupleIJNS5_1CILi128EEES8_NS7_ILi64EEEEEENS_10bfloat16_tEfNS_4arch4Sm80ELb0ELb1ELb0ELb1ELb0ELb0ELb0ELb0ELi2ELi4ELi4ELi4ELb0EEENS1_24CollectiveEpilogueBwdGQAISA_fSD_Li256ELb1ELb0EEENS1_19SingleTileSchedulerILb1ELb0ELb0ELi128EEEEEEEEEvNT_6ParamsE,@"STO_CUDA_ENTRY STV_DEFAULT"
_ZN7cutlass13device_kernelIN5flash19enable_sm80_to_sm89INS1_16FlashAttnBwdSm80INS1_25CollectiveMainloopBwdSm80ILi2ELi2EN4cute5tupleIJNS5_1CILi128EEES8_NS7_ILi64EEEEEENS_10bfloat16_tEfNS_4arch4Sm80ELb0ELb1ELb0ELb1ELb0ELb0ELb0ELb0ELi2ELi4ELi4ELi4ELb0EEENS1_24CollectiveEpilogueBwdGQAISA_fSD_Li256ELb1ELb0EEENS1_19SingleTileSchedulerILb1ELb0ELb0ELi128EEEEEEEEEvNT_6ParamsE:
[----:B------:R-:W-:Y:S01]  /*0000*/  LDC R1, c[0x0][0x28] ;  /* 0x00000a00ff017b82 */ /* 0x000fe20000000800 */
[----:B------:R-:W-:Y:S05]  /*0010*/  EXIT ;  /* 0x000000000000794d */ /* 0x000fea0003800000 */
.L_x_55:
        /* <DEDUP_REMOVED lines=14> */
.L_x_127:


//--------------------- .text._ZN7cutlass13device_kernelIN5flash19enable_sm80_to_sm89INS1_16FlashAttnBwdSm80INS1_25CollectiveMainloopBwdSm80ILi2ELi2EN4cute5tupleIJNS5_1CILi128EEES8_NS7_ILi64EEEEEENS_10bfloat16_tEfNS_4arch4Sm80ELb0ELb1ELb0ELb1ELb1ELb0ELb0ELb0ELi2ELi4ELi4ELi4ELb0EEENS1_24CollectiveEpilogueBwdGQAISA_fSD_Li256ELb1ELb1EEENS1_19SingleTileSchedulerILb1ELb0ELb0ELi128EEEEEEEEEvNT_6ParamsE --------------------------
	.section	.text._ZN7cutlass13device_kernelIN5flash19enable_sm80_to_sm89INS1_16FlashAttnBwdSm80INS1_25CollectiveMainloopBwdSm80ILi2ELi2EN4cute5tupleIJNS5_1CILi128EEES8_NS7_ILi64EEEEEENS_10bfloat16_tEfNS_4arch4Sm80ELb0ELb1ELb0ELb1ELb1ELb0ELb0ELb0ELi2ELi4ELi4ELi4ELb0EEENS1_24CollectiveEpilogueBwdGQAISA_fSD_Li256ELb1ELb1EEENS1_19SingleTileSchedulerILb1ELb0ELb0ELi128EEEEEEEEEvNT_6ParamsE,"ax",@progbits
	.align	128
.text._ZN7cutlass13device_kernelIN5flash19enable_sm80_to_sm89INS1_16FlashAttnBwdSm80INS1_25CollectiveMainloopBwdSm80ILi2ELi2EN4cute5tupleIJNS5_1CILi128EEES8_NS7_ILi64EEEEEENS_10bfloat16_tEfNS_4arch4Sm80ELb0ELb1ELb0ELb1ELb1ELb0ELb0ELb0ELi2ELi4ELi4ELi4ELb0EEENS1_24CollectiveEpilogueBwdGQAISA_fSD_Li256ELb1ELb1EEENS1_19SingleTileSchedulerILb1ELb0ELb0ELi128EEEEEEEEEvNT_6ParamsE:
        .type           _ZN7cutlass13device_kernelIN5flash19enable_sm80_to_sm89INS1_16FlashAttnBwdSm80INS1_25CollectiveMainloopBwdSm80ILi2ELi2EN4cute5tupleIJNS5_1CILi128EEES8_NS7_ILi64EEEEEENS_10bfloat16_tEfNS_4arch4Sm80ELb0ELb1ELb0ELb1ELb1ELb0ELb0ELb0ELi2ELi4ELi4ELi4ELb0EEENS1_24CollectiveEpilogueBwdGQAISA_fSD_Li256ELb1ELb1EEENS1_19SingleTileSchedulerILb1ELb0ELb0ELi128EEEEEEEEEvNT_6ParamsE,@function
        .size           _ZN7cutlass13device_kernelIN5flash19enable_sm80_to_sm89INS1_16FlashAttnBwdSm80INS1_25CollectiveMainloopBwdSm80ILi2ELi2EN4cute5tupleIJNS5_1CILi128EEES8_NS7_ILi64EEEEEENS_10bfloat16_tEfNS_4arch4Sm80ELb0ELb1ELb0ELb1ELb1ELb0ELb0ELb0ELi2ELi4ELi4ELi4ELb0EEENS1_24CollectiveEpilogueBwdGQAISA_fSD_Li256ELb1ELb1EEENS1_19SingleTileSchedulerILb1ELb0ELb0ELi128EEEEEEEEEvNT_6ParamsE,(.L_x_128 - _ZN7cutlass13device_kernelIN5flash19enable_sm80_to_sm89INS1_16FlashAttnBwdSm80INS1_25CollectiveMainloopBwdSm80ILi2ELi2EN4cute5tupleIJNS5_1CILi128EEES8_NS7_ILi64EEEEEENS_10bfloat16_tEfNS_4arch4Sm80ELb0ELb1ELb0ELb1ELb1ELb0ELb0ELb0ELi2ELi4ELi4ELi4ELb0EEENS1_24CollectiveEpilogueBwdGQAISA_fSD_Li256ELb1ELb1EEENS1_19SingleTileSchedulerILb1ELb0ELb0ELi128EEEEEEEEEvNT_6ParamsE)
        .other          _ZN7cutlass13device_kernelIN5flash19enable_sm80_to_sm89INS1_16FlashAttnBwdSm80INS1_25CollectiveMainloopBwdSm80ILi2ELi2EN4cute5tupleIJNS5_1CILi128EEES8_NS7_ILi64EEEEEENS_10bfloat16_tEfNS_4arch4Sm80ELb0ELb1ELb0ELb1ELb1ELb0ELb0ELb0ELi2ELi4ELi4ELi4ELb0EEENS1_24CollectiveEpilogueBwdGQAISA_fSD_Li256ELb1ELb1EEENS1_19SingleTileSchedulerILb1ELb0ELb0ELi128EEEEEEEEEvNT_6ParamsE,@"STO_CUDA_ENTRY STV_DEFAULT"
_ZN7cutlass13device_kernelIN5flash19enable_sm80_to_sm89INS1_16FlashAttnBwdSm80INS1_25CollectiveMainloopBwdSm80ILi2ELi2EN4cute5tupleIJNS5_1CILi128EEES8_NS7_ILi64EEEEEENS_10bfloat16_tEfNS_4arch4Sm80ELb0ELb1ELb0ELb1ELb1ELb0ELb0ELb0ELi2ELi4ELi4ELi4ELb0EEENS1_24CollectiveEpilogueBwdGQAISA_fSD_Li256ELb1ELb1EEENS1_19SingleTileSchedulerILb1ELb0ELb0ELi128EEEEEEEEEvNT_6ParamsE:
[----:B------:R-:W-:Y:S01]  /*0000*/  LDC R1, c[0x0][0x28] ;  /* 0x00000a00ff017b82 */ /* 0x000fe20000000800 */
[----:B------:R-:W-:Y:S05]  /*0010*/  EXIT ;  /* 0x000000000000794d */ /* 0x000fea0003800000 */
.L_x_56:
        /* <DEDUP_REMOVED lines=14> */
.L_x_128:


//--------------------- .text._ZN7cutlass13device_kernelIN5flash19enable_sm80_to_sm89INS1_16FlashAttnBwdSm80INS1_25CollectiveMainloopBwdSm80ILi2ELi2EN4cute5tupleIJNS5_1CILi128EEES8_NS7_ILi64EEEEEENS_10bfloat16_tEfNS_4arch4Sm80ELb1ELb0ELb0ELb0ELb0ELb0ELb0ELb0ELi2ELi4ELi4ELi4ELb0EEENS1_21CollectiveEpilogueBwdISA_SB_SD_Li256ELb0ELb0ELi2EEENS1_25SingleTileBwdLPTSchedulerILb0ELi128ELb0EEEEEEEEEvNT_6ParamsE --------------------------
	.section	.text._ZN7cutlass13device_kernelIN5flash19enable_sm80_to_sm89INS1_16FlashAttnBwdSm80INS1_25CollectiveMainloopBwdSm80ILi2ELi2EN4cute5tupleIJNS5_1CILi128EEES8_NS7_ILi64EEEEEENS_10bfloat16_tEfNS_4arch4Sm80ELb1ELb0ELb0ELb0ELb0ELb0ELb0ELb0ELi2ELi4ELi4ELi4ELb0EEENS1_21CollectiveEpilogueBwdISA_SB_SD_Li256ELb0ELb0ELi2EEENS1_25SingleTileBwdLPTSchedulerILb0ELi128ELb0EEEEEEEEEvNT_6ParamsE,"ax",@progbits
	.align	128
.text._ZN7cutlass13device_kernelIN5flash19enable_sm80_to_sm89INS1_16FlashAttnBwdSm80INS1_25CollectiveMainloopBwdSm80ILi2ELi2EN4cute5tupleIJNS5_1CILi128EEES8_NS7_ILi64EEEEEENS_10bfloat16_tEfNS_4arch4Sm80ELb1ELb0ELb0ELb0ELb0ELb0ELb0ELb0ELi2ELi4ELi4ELi4ELb0EEENS1_21CollectiveEpilogueBwdISA_SB_SD_Li256ELb0ELb0ELi2EEENS1_25SingleTileBwdLPTSchedulerILb0ELi128ELb0EEEEEEEEEvNT_6ParamsE:
        .type           _ZN7cutlass13device_kernelIN5flash19enable_sm80_to_sm89INS1_16FlashAttnBwdSm80INS1_25CollectiveMainloopBwdSm80ILi2ELi2EN4cute5tupleIJNS5_1CILi128EEES8_NS7_ILi64EEEEEENS_10bfloat16_tEfNS_4arch4Sm80ELb1ELb0ELb0ELb0ELb0ELb0ELb0ELb0ELi2ELi4ELi4ELi4ELb0EEENS1_21CollectiveEpilogueBwdISA_SB_SD_Li256ELb0ELb0ELi2EEENS1_25SingleTileBwdLPTSchedulerILb0ELi128ELb0EEEEEEEEEvNT_6ParamsE,@function
        .size           _ZN7cutlass13device_kernelIN5flash19enable_sm80_to_sm89INS1_16FlashAttnBwdSm80INS1_25CollectiveMainloopBwdSm80ILi2ELi2EN4cute5tupleIJNS5_1CILi128EEES8_NS7_ILi64EEEEEENS_10bfloat16_tEfNS_4arch4Sm80ELb1ELb0ELb0ELb0ELb0ELb0ELb0ELb0ELi2ELi4ELi4ELi4ELb0EEENS1_21CollectiveEpilogueBwdISA_SB_SD_Li256ELb0ELb0ELi2EEENS1_25SingleTileBwdLPTSchedulerILb0ELi128ELb0EEEEEEEEEvNT_6ParamsE,(.L_x_129 - _ZN7cutlass13device_kernelIN5flash19enable_sm80_to_sm89INS1_16FlashAttnBwdSm80INS1_25CollectiveMainloopBwdSm80ILi2ELi2EN4cute5tupleIJNS5_1CILi128EEES8_NS7_ILi64EEEEEENS_10bfloat16_tEfNS_4arch4Sm80ELb1ELb0ELb0ELb0ELb0ELb0ELb0ELb0ELi2ELi4ELi4ELi4ELb0EEENS1_21CollectiveEpilogueBwdISA_SB_SD_Li256ELb0ELb0ELi2EEENS1_25SingleTileBwdLPTSchedulerILb0ELi128ELb0EEEEEEEEEvNT_6ParamsE)
        .other          _ZN7cutlass13device_kernelIN5flash19enable_sm80_to_sm89INS1_16FlashAttnBwdSm80INS1_25CollectiveMainloopBwdSm80ILi2ELi2EN4cute5tupleIJNS5_1CILi128EEES8_NS7_ILi64EEEEEENS_10bfloat16_tEfNS_4arch4Sm80ELb1ELb0ELb0ELb0ELb0ELb0ELb0ELb0ELi2ELi4ELi4ELi4ELb0EEENS1_21CollectiveEpilogueBwdISA_SB_SD_Li256ELb0ELb0ELi2EEENS1_25SingleTileBwdLPTSchedulerILb0ELi128ELb0EEEEEEEEEvNT_6ParamsE,@"STO_CUDA_ENTRY STV_DEFAULT"
_ZN7cutlass13device_kernelIN5flash19enable_sm80_to_sm89INS1_16FlashAttnBwdSm80INS1_25CollectiveMainloopBwdSm80ILi2ELi2EN4cute5tupleIJNS5_1CILi128EEES8_NS7_ILi64EEEEEENS_10bfloat16_tEfNS_4arch4Sm80ELb1ELb0ELb0ELb0ELb0ELb0ELb0ELb0ELi2ELi4ELi4ELi4ELb0EEENS1_21CollectiveEpilogueBwdISA_SB_SD_Li256ELb0ELb0ELi2EEENS1_25SingleTileBwdLPTSchedulerILb0ELi128ELb0EEEEEEEEEvNT_6ParamsE:
[----:B------:R-:W-:Y:S01]  /*0000*/  LDC R1, c[0x0][0x28] ;  /* 0x00000a00ff017b82 */ /* 0x000fe20000000800 */
[----:B------:R-:W-:Y:S05]  /*0010*/  EXIT ;  /* 0x000000000000794d */ /* 0x000fea0003800000 */
.L_x_57:
        /* <DEDUP_REMOVED lines=14> */
.L_x_129:


//--------------------- .text._ZN7cutlass13device_kernelIN5flash19enable_sm80_to_sm89INS1_16FlashAttnBwdSm80INS1_25CollectiveMainloopBwdSm80ILi2ELi2EN4cute5tupleIJNS5_1CILi128EEES8_NS7_ILi64EEEEEENS_10bfloat16_tEfNS_4arch4Sm80ELb1ELb0ELb0ELb0ELb1ELb0ELb0ELb0ELi2ELi4ELi4ELi4ELb0EEENS1_21CollectiveEpilogueBwdISA_SB_SD_Li256ELb0ELb0ELi2EEENS1_25SingleTileBwdLPTSchedulerILb0ELi128ELb1EEEEEEEEEvNT_6ParamsE --------------------------
	.section	.text._ZN7cutlass13device_kernelIN5flash19enable_sm80_to_sm89INS1_16FlashAttnBwdSm80INS1_25CollectiveMainloopBwdSm80ILi2ELi2EN4cute5tupleIJNS5_1CILi128EEES8_NS7_ILi64EEEEEENS_10bfloat16_tEfNS_4arch4Sm80ELb1ELb0ELb0ELb0ELb1ELb0ELb0ELb0ELi2ELi4ELi4ELi4ELb0EEENS1_21CollectiveEpilogueBwdISA_SB_SD_Li256ELb0ELb0ELi2EEENS1_25SingleTileBwdLPTSchedulerILb0ELi128ELb1EEEEEEEEEvNT_6ParamsE,"ax",@progbits
	.align	128
.text._ZN7cutlass13device_kernelIN5flash19enable_sm80_to_sm89INS1_16FlashAttnBwdSm80INS1_25CollectiveMainloopBwdSm80ILi2ELi2EN4cute5tupleIJNS5_1CILi128EEES8_NS7_ILi64EEEEEENS_10bfloat16_tEfNS_4arch4Sm80ELb1ELb0ELb0ELb0ELb1ELb0ELb0ELb0ELi2ELi4ELi4ELi4ELb0EEENS1_21CollectiveEpilogueBwdISA_SB_SD_Li256ELb0ELb0ELi2EEENS1_25SingleTileBwdLPTSchedulerILb0ELi128ELb1EEEEEEEEEvNT_6ParamsE:
        .type           _ZN7cutlass13device_kernelIN5flash19enable_sm80_to_sm89INS1_16FlashAttnBwdSm80INS1_25CollectiveMainloopBwdSm80ILi2ELi2EN4cute5tupleIJNS5_1CILi128EEES8_NS7_ILi64EEEEEENS_10bfloat16_tEfNS_4arch4Sm80ELb1ELb0ELb0ELb0ELb1ELb0ELb0ELb0ELi2ELi4ELi4ELi4ELb0EEENS1_21CollectiveEpilogueBwdISA_SB_SD_Li256ELb0ELb0ELi2EEENS1_25SingleTileBwdLPTSchedulerILb0ELi128ELb1EEEEEEEEEvNT_6ParamsE,@function
        .size           _ZN7cutlass13device_kernelIN5flash19enable_sm80_to_sm89INS1_16FlashAttnBwdSm80INS1_25CollectiveMainloopBwdSm80ILi2ELi2EN4cute5tupleIJNS5_1CILi128EEES8_NS7_ILi64EEEEEENS_10bfloat16_tEfNS_4arch4Sm80ELb1ELb0ELb0ELb0ELb1ELb0ELb0ELb0ELi2ELi4ELi4ELi4ELb0EEENS1_21CollectiveEpilogueBwdISA_SB_SD_Li256ELb0ELb0ELi2EEENS1_25SingleTileBwdLPTSchedulerILb0ELi128ELb1EEEEEEEEEvNT_6ParamsE,(.L_x_130 - _ZN7cutlass13device_kernelIN5flash19enable_sm80_to_sm89INS1_16FlashAttnBwdSm80INS1_25CollectiveMainloopBwdSm80ILi2ELi2EN4cute5tupleIJNS5_1CILi128EEES8_NS7_ILi64EEEEEENS_10bfloat16_tEfNS_4arch4Sm80ELb1ELb0ELb0ELb0ELb1ELb0ELb0ELb0ELi2ELi4ELi4ELi4ELb0EEENS1_21CollectiveEpilogueBwdISA_SB_SD_Li256ELb0ELb0ELi2EEENS1_25SingleTileBwdLPTSchedulerILb0ELi128ELb1EEEEEEEEEvNT_6ParamsE)
        .other          _ZN7cutlass13device_kernelIN5flash19enable_sm80_to_sm89INS1_16FlashAttnBwdSm80INS1_25CollectiveMainloopBwdSm80ILi2ELi2EN4cute5tupleIJNS5_1CILi128EEES8_NS7_ILi64EEEEEENS_10bfloat16_tEfNS_4arch4Sm80ELb1ELb0ELb0ELb0ELb1ELb0ELb0ELb0ELi2ELi4ELi4ELi4ELb0EEENS1_21CollectiveEpilogueBwdISA_SB_SD_Li256ELb0ELb0ELi2EEENS1_25SingleTileBwdLPTSchedulerILb0ELi128ELb1EEEEEEEEEvNT_6ParamsE,@"STO_CUDA_ENTRY STV_DEFAULT"
_ZN7cutlass13device_kernelIN5flash19enable_sm80_to_sm89INS1_16FlashAttnBwdSm80INS1_25CollectiveMainloopBwdSm80ILi2ELi2EN4cute5tupleIJNS5_1CILi128EEES8_NS7_ILi64EEEEEENS_10bfloat16_tEfNS_4arch4Sm80ELb1ELb0ELb0ELb0ELb1ELb0ELb0ELb0ELi2ELi4ELi4ELi4ELb0EEENS1_21CollectiveEpilogueBwdISA_SB_SD_Li256ELb0ELb0ELi2EEENS1_25SingleTileBwdLPTSchedulerILb0ELi128ELb1EEEEEEEEEvNT_6ParamsE:
[----:B------:R-:W-:Y:S01]  /*0000*/  LDC R1, c[0x0][0x28] ;  /* 0x00000a00ff017b82 */ /* 0x000fe20000000800 */
[----:B------:R-:W-:Y:S05]  /*0010*/  EXIT ;  /* 0x000000000000794d */ /* 0x000fea0003800000 */
.L_x_58:
        /* <DEDUP_REMOVED lines=14> */
.L_x_130:


//--------------------- .text._ZN7cutlass13device_kernelIN5flash19enable_sm80_to_sm89INS1_16FlashAttnBwdSm80INS1_25CollectiveMainloopBwdSm80ILi2ELi2EN4cute5tupleIJNS5_1CILi128EEES8_NS7_ILi64EEEEEENS_10bfloat16_tEfNS_4arch4Sm80ELb1ELb0ELb0ELb0ELb0ELb0ELb0ELb0ELi2ELi4ELi4ELi4ELb0EEENS1_24CollectiveEpilogueBwdGQAISA_fSD_Li256ELb0ELb0EEENS1_25SingleTileBwdLPTSchedulerILb0ELi128ELb0EEEEEEEEEvNT_6ParamsE --------------------------
	.section	.text._ZN7cutlass13device_kernelIN5flash19enable_sm80_to_sm89INS1_16FlashAttnBwdSm80INS1_25CollectiveMainloopBwdSm80ILi2ELi2EN4cute5tupleIJNS5_1CILi128EEES8_NS7_ILi64EEEEEENS_10bfloat16_tEfNS_4arch4Sm80ELb1ELb0ELb0ELb0ELb0ELb0ELb0ELb0ELi2ELi4ELi4ELi4ELb0EEENS1_24CollectiveEpilogueBwdGQAISA_fSD_Li256ELb0ELb0EEENS1_25SingleTileBwdLPTSchedulerILb0ELi128ELb0EEEEEEEEEvNT_6ParamsE,"ax",@progbits
	.align	128
.text._ZN7cutlass13device_kernelIN5flash19enable_sm80_to_sm89INS1_16FlashAttnBwdSm80INS1_25CollectiveMainloopBwdSm80ILi2ELi2EN4cute5tupleIJNS5_1CILi128EEES8_NS7_ILi64EEEEEENS_10bfloat16_tEfNS_4arch4Sm80ELb1ELb0ELb0ELb0ELb0ELb0ELb0ELb0ELi2ELi4ELi4ELi4ELb0EEENS1_24CollectiveEpilogueBwdGQAISA_fSD_Li256ELb0ELb0EEENS1_25SingleTileBwdLPTSchedulerILb0ELi128ELb0EEEEEEEEEvNT_6ParamsE:
        .type           _ZN7cutlass13device_kernelIN5flash19enable_sm80_to_sm89INS1_16FlashAttnBwdSm80INS1_25CollectiveMainloopBwdSm80ILi2ELi2EN4cute5tupleIJNS5_1CILi128EEES8_NS7_ILi64EEEEEENS_10bfloat16_tEfNS_4arch4Sm80ELb1ELb0ELb0ELb0ELb0ELb0ELb0ELb0ELi2ELi4ELi4ELi4ELb0EEENS1_24CollectiveEpilogueBwdGQAISA_fSD_Li256ELb0ELb0EEENS1_25SingleTileBwdLPTSchedulerILb0ELi128ELb0EEEEEEEEEvNT_6ParamsE,@function
        .size           _ZN7cutlass13device_kernelIN5flash19enable_sm80_to_sm89INS1_16FlashAttnBwdSm80INS1_25CollectiveMainloopBwdSm80ILi2ELi2EN4cute5tupleIJNS5_1CILi128EEES8_NS7_ILi64EEEEEENS_10bfloat16_tEfNS_4arch4Sm80ELb1ELb0ELb0ELb0ELb0ELb0ELb0ELb0ELi2ELi4ELi4ELi4ELb0EEENS1_24CollectiveEpilogueBwdGQAISA_fSD_Li256ELb0ELb0EEENS1_25SingleTileBwdLPTSchedulerILb0ELi128ELb0EEEEEEEEEvNT_6ParamsE,(.L_x_131 - _ZN7cutlass13device_kernelIN5flash19enable_sm80_to_sm89INS1_16FlashAttnBwdSm80INS1_25CollectiveMainloopBwdSm80ILi2ELi2EN4cute5tupleIJNS5_1CILi128EEES8_NS7_ILi64EEEEEENS_10bfloat16_tEfNS_4arch4Sm80ELb1ELb0ELb0ELb0ELb0ELb0ELb0ELb0ELi2ELi4ELi4ELi4ELb0EEENS1_24CollectiveEpilogueBwdGQAISA_fSD_Li256ELb0ELb0EEENS1_25SingleTileBwdLPTSchedulerILb0ELi128ELb0EEEEEEEEEvNT_6ParamsE)
        .other          _ZN7cutlass13device_kernelIN5flash19enable_sm80_to_sm89INS1_16FlashAttnBwdSm80INS1_25CollectiveMainloopBwdSm80ILi2ELi2EN4cute5tupleIJNS5_1CILi128EEES8_NS7_ILi64EEEEEENS_10bfloat16_tEfNS_4arch4Sm80ELb1ELb0ELb0ELb0ELb0ELb0ELb0ELb0ELi2ELi4ELi4ELi4ELb0EEENS1_24CollectiveEpilogueBwdGQAISA_fSD_Li256ELb0ELb0EEENS1_25SingleTileBwdLPTSchedulerILb0ELi128ELb0EEEEEEEEEvNT_6ParamsE,@"STO_CUDA_ENTRY STV_DEFAULT"
_ZN7cutlass13device_kernelIN5flash19enable_sm80_to_sm89INS1_16FlashAttnBwdSm80INS1_25CollectiveMainloopBwdSm80ILi2ELi2EN4cute5tupleIJNS5_1CILi128EEES8_NS7_ILi64EEEEEENS_10bfloat16_tEfNS_4arch4Sm80ELb1ELb0ELb0ELb0ELb0ELb0ELb0ELb0ELi2ELi4ELi4ELi4ELb0EEENS1_24CollectiveEpilogueBwdGQAISA_fSD_Li256ELb0ELb0EEENS1_25SingleTileBwdLPTSchedulerILb0ELi128ELb0EEEEEEEEEvNT_6ParamsE:
[----:B------:R-:W-:Y:S01]  /*0000*/  LDC R1, c[0x0][0x28] ;  /* 0x00000a00ff017b82 */ /* 0x000fe20000000800 */
[----:B------:R-:W-:Y:S05]  /*0010*/  EXIT ;  /* 0x000000000000794d */ /* 0x000fea0003800000 */
.L_x_59:
        /* <DEDUP_REMOVED lines=14> */
.L_x_131:


//--------------------- .text._ZN7cutlass13device_kernelIN5flash19enable_sm80_to_sm89INS1_16FlashAttnBwdSm80INS1_25CollectiveMainloopBwdSm80ILi2ELi2EN4cute5tupleIJNS5_1CILi128EEES8_NS7_ILi64EEEEEENS_10bfloat16_tEfNS_4arch4Sm80ELb1ELb0ELb0ELb0ELb1ELb0ELb0ELb0ELi2ELi4ELi4ELi4ELb0EEENS1_24CollectiveEpilogueBwdGQAISA_fSD_Li256ELb0ELb1EEENS1_25SingleTileBwdLPTSchedulerILb0ELi128ELb1EEEEEEEEEvNT_6ParamsE --------------------------
	.section	.text._ZN7cutlass13device_kernelIN5flash19enable_sm80_to_sm89INS1_16FlashAttnBwdSm80INS1_25CollectiveMainloopBwdSm80ILi2ELi2EN4cute5tupleIJNS5_1CILi128EEES8_NS7_ILi64EEEEEENS_10bfloat16_tEfNS_4arch4Sm80ELb1ELb0ELb0ELb0ELb1ELb0ELb0ELb0ELi2ELi4ELi4ELi4ELb0EEENS1_24CollectiveEpilogueBwdGQAISA_fSD_Li256ELb0ELb1EEENS1_25SingleTileBwdLPTSchedulerILb0ELi128ELb1EEEEEEEEEvNT_6ParamsE,"ax",@progbits
	.align	128
.text._ZN7cutlass13device_kernelIN5flash19enable_sm80_to_sm89INS1_16FlashAttnBwdSm80INS1_25CollectiveMainloopBwdSm80ILi2ELi2EN4cute5tupleIJNS5_1CILi128EEES8_NS7_ILi64EEEEEENS_10bfloat16_tEfNS_4arch4Sm80ELb1ELb0ELb0ELb0ELb1ELb0ELb0ELb0ELi2ELi4ELi4ELi4ELb0EEENS1_24CollectiveEpilogueBwdGQAISA_fSD_Li256ELb0ELb1EEENS1_25SingleTileBwdLPTSchedulerILb0ELi128ELb1EEEEEEEEEvNT_6ParamsE:
        .type           _ZN7cutlass13device_kernelIN5flash19enable_sm80_to_sm89INS1_16FlashAttnBwdSm80INS1_25CollectiveMainloopBwdSm80ILi2ELi2EN4cute5tupleIJNS5_1CILi128EEES8_NS7_ILi64EEEEEENS_10bfloat16_tEfNS_4arch4Sm80ELb1ELb0ELb0ELb0ELb1ELb0ELb0ELb0ELi2ELi4ELi4ELi4ELb0EEENS1_24CollectiveEpilogueBwdGQAISA_fSD_Li256ELb0ELb1EEENS1_25SingleTileBwdLPTSchedulerILb0ELi128ELb1EEEEEEEEEvNT_6ParamsE,@function
        .size           _ZN7cutlass13device_kernelIN5flash19enable_sm80_to_sm89INS1_16FlashAttnBwdSm80INS1_25CollectiveMainloopBwdSm80ILi2ELi2EN4cute5tupleIJNS5_1CILi128EEES8_NS7_ILi64EEEEEENS_10bfloat16_tEfNS_4arch4Sm80ELb1ELb0ELb0ELb0ELb1ELb0ELb0ELb0ELi2ELi4ELi4ELi4ELb0EEENS1_24CollectiveEpilogueBwdGQAISA_fSD_Li256ELb0ELb1EEENS1_25SingleTileBwdLPTSchedulerILb0ELi128ELb1EEEEEEEEEvNT_6ParamsE,(.L_x_132 - _ZN7cutlass13device_kernelIN5flash19enable_sm80_to_sm89INS1_16FlashAttnBwdSm80INS1_25CollectiveMainloopBwdSm80ILi2ELi2EN4cute5tupleIJNS5_1CILi128EEES8_NS7_ILi64EEEEEENS_10bfloat16_tEfNS_4arch4Sm80ELb1ELb0ELb0ELb0ELb1ELb0ELb0ELb0ELi2ELi4ELi4ELi4ELb0EEENS1_24CollectiveEpilogueBwdGQAISA_fSD_Li256ELb0ELb1EEENS1_25SingleTileBwdLPTSchedulerILb0ELi128ELb1EEEEEEEEEvNT_6ParamsE)
        .other          _ZN7cutlass13device_kernelIN5flash19enable_sm80_to_sm89INS1_16FlashAttnBwdSm80INS1_25CollectiveMainloopBwdSm80ILi2ELi2EN4cute5tupleIJNS5_1CILi128EEES8_NS7_ILi64EEEEEENS_10bfloat16_tEfNS_4arch4Sm80ELb1ELb0ELb0ELb0ELb1ELb0ELb0ELb0ELi2ELi4ELi4ELi4ELb0EEENS1_24CollectiveEpilogueBwdGQAISA_fSD_Li256ELb0ELb1EEENS1_25SingleTileBwdLPTSchedulerILb0ELi128ELb1EEEEEEEEEvNT_6ParamsE,@"STO_CUDA_ENTRY STV_DEFAULT"
_ZN7cutlass13device_kernelIN5flash19enable_sm80_to_sm89INS1_16FlashAttnBwdSm80INS1_25CollectiveMainloopBwdSm80ILi2ELi2EN4cute5tupleIJNS5_1CILi128EEES8_NS7_ILi64EEEEEENS_10bfloat16_tEfNS_4arch4Sm80ELb1ELb0ELb0ELb0ELb1ELb0ELb0ELb0ELi2ELi4ELi4ELi4ELb0EEENS1_24CollectiveEpilogueBwdGQAISA_fSD_Li256ELb0ELb1EEENS1_25SingleTileBwdLPTSchedulerILb0ELi128ELb1EEEEEEEEEvNT_6ParamsE:
[----:B------:R-:W-:Y:S01]  /*0000*/  LDC R1, c[0x0][0x28] ;  /* 0x00000a00ff017b82 */ /* 0x000fe20000000800 */
[----:B------:R-:W-:Y:S05]  /*0010*/  EXIT ;  /* 0x000000000000794d */ /* 0x000fea0003800000 */
.L_x_60:
        /* <DEDUP_REMOVED lines=14> */
.L_x_132:


//--------------------- .text._ZN7cutlass13device_kernelIN5flash22FlashAttnBwdPreprocessIN4cute5tupleIJNS3_1CILi128EEENS5_ILi64EEEEEENS_10bfloat16_tEfNS_4arch4Sm80ELb1ELb0EEEEEvNT_6ParamsE --------------------------
	.section	.text._ZN7cutlass13device_kernelIN5flash22FlashAttnBwdPreprocessIN4cute5tupleIJNS3_1CILi128EEENS5_ILi64EEEEEENS_10bfloat16_tEfNS_4arch4Sm80ELb1ELb0EEEEEvNT_6ParamsE,"ax",@progbits
	.align	128
.text._ZN7cutlass13device_kernelIN5flash22FlashAttnBwdPreprocessIN4cute5tupleIJNS3_1CILi128EEENS5_ILi64EEEEEENS_10bfloat16_tEfNS_4arch4Sm80ELb1ELb0EEEEEvNT_6ParamsE:
        .type           _ZN7cutlass13device_kernelIN5flash22FlashAttnBwdPreprocessIN4cute5tupleIJNS3_1CILi128EEENS5_ILi64EEEEEENS_10bfloat16_tEfNS_4arch4Sm80ELb1ELb0EEEEEvNT_6ParamsE,@function
        .size           _ZN7cutlass13device_kernelIN5flash22FlashAttnBwdPreprocessIN4cute5tupleIJNS3_1CILi128EEENS5_ILi64EEEEEENS_10bfloat16_tEfNS_4arch4Sm80ELb1ELb0EEEEEvNT_6ParamsE,(.L_x_133 - _ZN7cutlass13device_kernelIN5flash22FlashAttnBwdPreprocessIN4cute5tupleIJNS3_1CILi128EEENS5_ILi64EEEEEENS_10bfloat16_tEfNS_4arch4Sm80ELb1ELb0EEEEEvNT_6ParamsE)
        .other          _ZN7cutlass13device_kernelIN5flash22FlashAttnBwdPreprocessIN4cute5tupleIJNS3_1CILi128EEENS5_ILi64EEEEEENS_10bfloat16_tEfNS_4arch4Sm80ELb1ELb0EEEEEvNT_6ParamsE,@"STO_CUDA_ENTRY STV_DEFAULT"
_ZN7cutlass13device_kernelIN5flash22FlashAttnBwdPreprocessIN4cute5tupleIJNS3_1CILi128EEENS5_ILi64EEEEEENS_10bfloat16_tEfNS_4arch4Sm80ELb1ELb0EEEEEvNT_6ParamsE:
[----:B------:R-:W-:Y:S01]  /*0000*/  LDC R1, c[0x0][0x28] ;  /* 0x00000a00ff017b82 */ /* 0x000fe20000000800 */
[----:B------:R-:W0:Y:S01]  /*0010*/  S2R R0, SR_TID.X ;  /* 0x0000000000007919 */ /* 0x000e220000002100 */
[----:B------:R-:W-:-:S06]  /*0020*/  ULDC UR4, c[0x0][0x218] ;  /* 0x0000860000047ab9 */ /* 0x000fcc0000000800 */
[----:B------:R-:W1:Y:S01]  /*0030*/  S2UR UR8, SR_CTAID.Y ;  /* 0x00000000000879c3 */ /* 0x000e620000002600 */
[----:B------:R-:W-:Y:S01]  /*0040*/  ULDC UR5, c[0x0][0x21c] ;  /* 0x0000870000057ab9 */ /* 0x000fe20000000800 */
[----:B------:R-:W2:Y:S01]  /*0050*/  S2R R2, SR_CTAID.X ;  /* 0x0000000000027919 */ /* 0x000ea20000002500 */
[----:B------:R-:W-:-:S05]  /*0060*/  ULDC.64 UR6, c[0x0][0x208] ;  /* 0x0000820000067ab9 */ /* 0x000fca0000000a00 */
[----:B------:R-:W3:Y:S08]  /*0070*/  LDC.64 R12, c[0x0][0x230] ;  /* 0x00008c00ff0c7b82 */ /* 0x000ef00000000a00 */
[----:B------:R-:W4:Y:S08]  /*0080*/  S2UR UR9, SR_CTAID.Z ;  /* 0x00000000000979c3 */ /* 0x000f300000002700 */
[----:B------:R-:W4:Y:S01]  /*0090*/  LDC.64 R14, c[0x0][0x238] ;  /* 0x00008e00ff0e7b82 */ /* 0x000f220000000a00 */
[----:B-1----:R-:W-:Y:S01]  /*00a0*/  USHF.R.S32.HI UR10, URZ, 0x1f, UR8 ;  /* 0x0000001f3f0a7899 */ /* 0x002fe20008011408 */
[----:B0-----:R-:W-:-:S05]  /*00b0*/  SHF.R.S32.HI R3, RZ, 0x1f, R0 ;  /* 0x0000001fff037819 */ /* 0x001fca0000011400 */
[----:B---3--:R-:W-:Y:S01]  /*00c0*/  IMAD R4, R12, UR10, RZ ;  /* 0x0000000a0c047c24 */ /* 0x008fe2000f8e02ff */
[----:B------:R-:W0:Y:S01]  /*00d0*/  LDC.64 R20, c[0x0][0x250] ;  /* 0x00009400ff147b82 */ /* 0x000e220000000a00 */
[----:B------:R-:W-:Y:S01]  /*00e0*/  LEA.HI R44, R3, R0, RZ, 0x3 ;  /* 0x00000000032c7211 */ /* 0x000fe200078f18ff */
[----:B--2---:R-:W-:Y:S02]  /*00f0*/  IMAD.SHL.U32 R10, R2, 0x80, RZ ;  /* 0x00000080020a7824 */ /* 0x004fe400078e00ff */
[----:B------:R-:W-:Y:S01]  /*0100*/  IMAD R13, R13, UR8, R4 ;  /* 0x000000080d0d7c24 */ /* 0x000fe2000f8e0204 */
[----:B------:R-:W-:Y:S02]  /*0110*/  LOP3.LUT R5, R44, 0xfffffff8, RZ, 0xc0, !PT ;  /* 0xfffffff82c057812 */ /* 0x000fe400078ec0ff */
[----:B------:R-:W-:Y:S01]  /*0120*/  IADD3 R3, -R10, UR4, RZ ;  /* 0x000000040a037c10 */ /* 0x000fe2000fffe1ff */
[----:B----4-:R-:W-:Y:S01]  /*0130*/  USHF.R.S32.HI UR11, URZ, 0x1f, UR9 ;  /* 0x0000001f3f0b7899 */ /* 0x010fe20008011409 */
[----:B------:R-:W-:Y:S01]  /*0140*/  SHF.R.S32.HI R44, RZ, 0x3, R44 ;  /* 0x00000003ff2c7819 */ /* 0x000fe2000001142c */
[----:B------:R-:W-:Y:S01]  /*0150*/  IMAD.IADD R5, R0, 0x1, -R5 ;  /* 0x0000000100057824 */ /* 0x000fe200078e0a05 */
[----:B------:R-:W1:Y:S02]  /*0160*/  LDC.64 R42, c[0x0][0x258] ;  /* 0x00009600ff2a7b82 */ /* 0x000e640000000a00 */
[----:B------:R-:W-:-:S02]  /*0170*/  ISETP.GE.AND P1, PT, R44, R3, PT ;  /* 0x000000032c00720c */ /* 0x000fc40003f26270 */
[----:B------:R-:W-:Y:S01]  /*0180*/  SHF.L.U32 R8, R5, 0x3, RZ ;  /* 0x0000000305087819 */ /* 0x000fe200000006ff */
[----:B------:R-:W-:Y:S01]  /*0190*/  IMAD R4, R14, UR11, RZ ;  /* 0x0000000b0e047c24 */ /* 0x000fe2000f8e02ff */
[----:B------:R-:W-:Y:S02]  /*01a0*/  SHF.R.S32.HI R45, RZ, 0x1f, R44 ;  /* 0x0000001fff2d7819 */ /* 0x000fe4000001142c */
[C---:B------:R-:W-:Y:S01]  /*01b0*/  ISETP.LT.AND P4, PT, R8.reuse, UR5, !P1 ;  /* 0x0000000508007c0c */ /* 0x040fe2000cf81270 */
[----:B------:R-:W-:Y:S01]  /*01c0*/  IMAD R15, R15, UR9, R4 ;  /* 0x000000090f0f7c24 */ /* 0x000fe2000f8e0204 */
[--C-:B------:R-:W-:Y:S02]  /*01d0*/  SHF.R.S32.HI R9, RZ, 0x1f, R8.reuse ;  /* 0x0000001fff097819 */ /* 0x100fe40000011408 */
[----:B------:R-:W-:Y:S01]  /*01e0*/  ISETP.GE.AND P0, PT, R8, UR5, PT ;  /* 0x0000000508007c0c */ /* 0x000fe2000bf06270 */
[----:B0-----:R-:W-:Y:S02]  /*01f0*/  IMAD R16, R20, UR10, RZ ;  /* 0x0000000a14107c24 */ /* 0x001fe4000f8e02ff */
[----:B------:R-:W-:-:S04]  /*0200*/  IMAD.WIDE.U32 R6, R12, UR8, R8 ;  /* 0x000000080c067c25 */ /* 0x000fc8000f8e0008 */
[----:B------:R-:W-:Y:S02]  /*0210*/  IMAD.IADD R7, R7, 0x1, R13 ;  /* 0x0000000107077824 */ /* 0x000fe400078e020d */
[----:B------:R-:W0:Y:S01]  /*0220*/  @P4 LDC.64 R18, c[0x0][0x228] ;  /* 0x00008a00ff124b82 */ /* 0x000e220000000a00 */
[----:B------:R-:W-:-:S04]  /*0230*/  IMAD.WIDE R12, R2, 0x80, R44 ;  /* 0x00000080020c7825 */ /* 0x000fc800078e022c */
[----:B------:R-:W-:-:S03]  /*0240*/  IMAD.WIDE.U32 R30, R14, UR9, R6 ;  /* 0x000000090e1e7c25 */ /* 0x000fc6000f8e0006 */
[----:B------:R-:W2:Y:S01]  /*0250*/  @P4 LDC.64 R32, c[0x0][0x210] ;  /* 0x00008400ff204b82 */ /* 0x000ea20000000a00 */
[----:B------:R-:W-:Y:S02]  /*0260*/  IMAD.IADD R31, R31, 0x1, R15 ;  /* 0x000000011f1f7824 */ /* 0x000fe400078e020f */
[----:B------:R-:W-:-:S05]  /*0270*/  IMAD.WIDE.U32 R8, R20, UR8, R8 ;  /* 0x0000000814087c25 */ /* 0x000fca000f8e0008 */
[----:B------:R-:W3:Y:S01]  /*0280*/  @P4 LDC.64 R14, c[0x0][0x248] ;  /* 0x00009200ff0e4b82 */ /* 0x000ee20000000a00 */
[----:B0-----:R-:W-:-:S07]  /*0290*/  @P4 IMAD R4, R13, R18, RZ ;  /* 0x000000120d044224 */ /* 0x001fce00078e02ff */
[----:B------:R-:W0:Y:S01]  /*02a0*/  @P4 LDC.64 R26, c[0x0][0x240] ;  /* 0x00009000ff1a4b82 */ /* 0x000e220000000a00 */
[----:B------:R-:W-:-:S04]  /*02b0*/  @P4 IMAD.WIDE.U32 R6, R12, R18, R30 ;  /* 0x000000120c064225 */ /* 0x000fc800078e001e */
[----:B------:R-:W-:Y:S01]  /*02c0*/  @P4 IMAD R17, R12, R19, R4 ;  /* 0x000000130c114224 */ /* 0x000fe200078e0204 */
[----:B------:R-:W-:Y:S01]  /*02d0*/  IADD3 R4, R44, 0x20, RZ ;  /* 0x000000202c047810 */ /* 0x000fe20007ffe0ff */
[----:B------:R-:W-:Y:S01]  /*02e0*/  IMAD R19, R21, UR8, R16 ;  /* 0x0000000815137c24 */ /* 0x000fe2000f8e0210 */
[----:B--2---:R-:W-:Y:S01]  /*02f0*/  @P4 LEA R32, P2, R6, R32, 0x1 ;  /* 0x0000002006204211 */ /* 0x004fe200078408ff */
[----:B------:R-:W-:Y:S01]  /*0300*/  @P4 IMAD.IADD R7, R7, 0x1, R17 ;  /* 0x0000000107074824 */ /* 0x000fe200078e0211 */
[----:B------:R-:W-:Y:S01]  /*0310*/  ISETP.LT.AND P3, PT, R4, R3, !P0 ;  /* 0x000000030400720c */ /* 0x000fe20004761270 */
[----:B------:R-:W-:Y:S02]  /*0320*/  IMAD.MOV.U32 R16, RZ, RZ, R8 ;  /* 0x000000ffff107224 */ /* 0x000fe400078e0008 */
[----:B------:R-:W-:Y:S01]  /*0330*/  VIADD R8, R44, 0x60 ;  /* 0x000000602c087836 */ /* 0x000fe20000000000 */
[----:B------:R-:W-:Y:S01]  /*0340*/  @P4 LEA.HI.X R33, R6, R33, R7, 0x1, P2 ;  /* 0x0000002106214211 */ /* 0x000fe200010f0c07 */
[----:B-1----:R-:W-:Y:S01]  /*0350*/  IMAD R18, R42, UR11, RZ ;  /* 0x0000000b2a127c24 */ /* 0x002fe2000f8e02ff */
[----:B------:R-:W-:Y:S01]  /*0360*/  IADD3 R6, R44, 0x40, RZ ;  /* 0x000000402c067810 */ /* 0x000fe20007ffe0ff */
[----:B------:R-:W-:-:S02]  /*0370*/  IMAD.IADD R17, R9, 0x1, R19 ;  /* 0x0000000109117824 */ /* 0x000fc400078e0213 */
[----:B------:R-:W-:Y:S01]  /*0380*/  IMAD R7, R43, UR9, R18 ;  /* 0x000000092b077c24 */ /* 0x000fe2000f8e0212 */
[-C--:B------:R-:W-:Y:S01]  /*0390*/  ISETP.LT.AND P2, PT, R6, R3.reuse, !P0 ;  /* 0x000000030600720c */ /* 0x080fe20004741270 */
[----:B------:R-:W-:Y:S01]  /*03a0*/  IMAD.WIDE.U32 R42, R42, UR9, R16 ;  /* 0x000000092a2a7c25 */ /* 0x000fe2000f8e0010 */
[----:B------:R-:W-:Y:S01]  /*03b0*/  ISETP.LT.AND P0, PT, R8, R3, !P0 ;  /* 0x000000030800720c */ /* 0x000fe20004701270 */
[----:B------:R-:W1:Y:S01]  /*03c0*/  @P3 LDC.64 R24, c[0x0][0x228] ;  /* 0x00008a00ff183b82 */ /* 0x000e620000000a00 */
[C---:B------:R-:W-:Y:S01]  /*03d0*/  @P3 IADD3 R17, P6, R12.reuse, 0x20, RZ ;  /* 0x000000200c113810 */ /* 0x040fe20007fde0ff */
[----:B---3--:R-:W-:Y:S01]  /*03e0*/  @P4 IMAD R9, R13, R14, RZ ;  /* 0x0000000e0d094224 */ /* 0x008fe200078e02ff */
[----:B------:R-:W-:Y:S02]  /*03f0*/  @P3 IADD3 R16, P5, R12, 0x20, RZ ;  /* 0x000000200c103810 */ /* 0x000fe40007fbe0ff */
[----:B------:R-:W-:Y:S01]  /*0400*/  IADD3 R43, R43, R7, RZ ;  /* 0x000000072b2b7210 */ /* 0x000fe20007ffe0ff */
[----:B------:R-:W-:-:S02]  /*0410*/  @P3 IMAD.X R7, RZ, RZ, R13, P6 ;  /* 0x000000ffff073224 */ /* 0x000fc400030e060d */
[----:B------:R-:W2:Y:S01]  /*0420*/  @P3 LDC.64 R22, c[0x0][0x248] ;  /* 0x00009200ff163b82 */ /* 0x000ea20000000a00 */
[----:B------:R-:W-:Y:S01]  /*0430*/  @P3 IMAD.X R41, RZ, RZ, R13, P5 ;  /* 0x000000ffff293224 */ /* 0x000fe200028e060d */
[C---:B------:R-:W-:Y:S01]  /*0440*/  @P2 IADD3 R59, P6, R12.reuse, 0x40, RZ ;  /* 0x000000400c3b2810 */ /* 0x040fe20007fde0ff */
[C---:B------:R-:W-:Y:S01]  /*0450*/  @P4 IMAD R19, R12.reuse, R15, R9 ;  /* 0x0000000f0c134224 */ /* 0x040fe200078e0209 */
[C---:B------:R-:W-:Y:S01]  /*0460*/  @P2 IADD3 R54, P5, R12.reuse, 0x40, RZ ;  /* 0x000000400c362810 */ /* 0x040fe20007fbe0ff */
[C---:B------:R-:W-:Y:S01]  /*0470*/  @P4 IMAD.WIDE.U32 R14, R12.reuse, R14, R42 ;  /* 0x0000000e0c0e4225 */ /* 0x040fe200078e002a */
[----:B------:R-:W-:Y:S02]  /*0480*/  @P2 IADD3.X R35, RZ, R13, RZ, P6, !PT ;  /* 0x0000000dff232210 */ /* 0x000fe400037fe4ff */
[C---:B------:R-:W-:Y:S01]  /*0490*/  @P0 IADD3 R9, P6, R12.reuse, 0x60, RZ ;  /* 0x000000600c090810 */ /* 0x040fe20007fde0ff */
[----:B------:R-:W3:Y:S01]  /*04a0*/  @P3 LDC.64 R48, c[0x0][0x240] ;  /* 0x00009000ff303b82 */ /* 0x000ee20000000a00 */
[----:B------:R-:W-:Y:S01]  /*04b0*/  @P2 IMAD.X R57, RZ, RZ, R13, P5 ;  /* 0x000000ffff392224 */ /* 0x000fe200028e060d */
[----:B------:R-:W-:-:S02]  /*04c0*/  @P0 IADD3 R52, P5, R12, 0x60, RZ ;  /* 0x000000600c340810 */ /* 0x000fc40007fbe0ff */
[--C-:B------:R-:W-:Y:S01]  /*04d0*/  @P0 IMAD.X R55, RZ, RZ, R13.reuse, P6 ;  /* 0x000000ffff370224 */ /* 0x100fe200030e060d */
[----:B------:R-:W-:Y:S02]  /*04e0*/  @P4 IADD3 R12, R15, R19, RZ ;  /* 0x000000130f0c4210 */ /* 0x000fe40007ffe0ff */
[C---:B0-----:R-:W-:Y:S01]  /*04f0*/  @P4 LEA R26, P6, R14.reuse, R26, 0x1 ;  /* 0x0000001a0e1a4211 */ /* 0x041fe200078c08ff */
[----:B------:R-:W0:Y:S01]  /*0500*/  @P2 LDC.64 R36, c[0x0][0x228] ;  /* 0x00008a00ff242b82 */ /* 0x000e220000000a00 */
[----:B-1----:R-:W-:Y:S02]  /*0510*/  @P3 IMAD R18, R7, R24, RZ ;  /* 0x0000001807123224 */ /* 0x002fe400078e02ff */
[----:B------:R-:W-:Y:S01]  /*0520*/  @P0 IMAD.X R7, RZ, RZ, R13, P5 ;  /* 0x000000ffff070224 */ /* 0x000fe200028e060d */
[----:B------:R-:W-:Y:S01]  /*0530*/  @P4 LEA.HI.X R27, R14, R27, R12, 0x1, P6 ;  /* 0x0000001b0e1b4211 */ /* 0x000fe200030f0c0c */
[----:B------:R-:W-:Y:S01]  /*0540*/  @P3 IMAD.MOV.U32 R12, RZ, RZ, R30 ;  /* 0x000000ffff0c3224 */ /* 0x000fe200078e001e */
[----:B------:R-:W-:Y:S01]  /*0550*/  @P3 MOV R13, R31 ;  /* 0x0000001f000d3202 */ /* 0x000fe20000000f00 */
[----:B------:R-:W-:Y:S01]  /*0560*/  @P3 IMAD R39, R17, R25, R18 ;  /* 0x0000001911273224 */ /* 0x000fe200078e0212 */
[----:B------:R-:W1:Y:S01]  /*0570*/  @P2 LDC.64 R46, c[0x0][0x248] ;  /* 0x00009200ff2e2b82 */ /* 0x000e620000000a00 */
[----:B--2---:R-:W-:Y:S01]  /*0580*/  @P3 IMAD R41, R41, R22, RZ ;  /* 0x0000001629293224 */ /* 0x004fe200078e02ff */
[----:B------:R-:W-:Y:S01]  /*0590*/  CS2R R14, SRZ ;  /* 0x00000000000e7805 */ /* 0x000fe2000001ff00 */
[----:B------:R-:W-:Y:S01]  /*05a0*/  @P3 IMAD.WIDE.U32 R24, R17, R24, R12 ;  /* 0x0000001811183225 */ /* 0x000fe200078e000c */
[----:B------:R-:W-:-:S03]  /*05b0*/  CS2R R18, SRZ ;  /* 0x0000000000127805 */ /* 0x000fc6000001ff00 */
[----:B------:R-:W-:Y:S01]  /*05c0*/  @P3 IMAD.MOV.U32 R12, RZ, RZ, R42 ;  /* 0x000000ffff0c3224 */ /* 0x000fe200078e002a */
[----:B------:R-:W2:Y:S01]  /*05d0*/  @P3 LDC.64 R20, c[0x0][0x210] ;  /* 0x00008400ff143b82 */ /* 0x000ea20000000a00 */
[----:B------:R-:W-:Y:S02]  /*05e0*/  @P3 IMAD.MOV.U32 R13, RZ, RZ, R43 ;  /* 0x000000ffff0d3224 */ /* 0x000fe400078e002b */
[C---:B------:R-:W-:Y:S02]  /*05f0*/  @P3 IMAD R41, R16.reuse, R23, R41 ;  /* 0x0000001710293224 */ /* 0x040fe400078e0229 */
[----:B------:R-:W-:Y:S01]  /*0600*/  @P3 IMAD.WIDE.U32 R22, R16, R22, R12 ;  /* 0x0000001610163225 */ /* 0x000fe200078e000c */
[----:B------:R-:W-:Y:S02]  /*0610*/  CS2R R12, SRZ ;  /* 0x00000000000c7805 */ /* 0x000fe4000001ff00 */
[----:B------:R-:W-:Y:S01]  /*0620*/  CS2R R16, SRZ ;  /* 0x0000000000107805 */ /* 0x000fe2000001ff00 */
[----:B------:R-:W4:Y:S01]  /*0630*/  @P0 LDC.64 R28, c[0x0][0x228] ;  /* 0x00008a00ff1c0b82 */ /* 0x000f220000000a00 */
[----:B------:R-:W-:Y:S01]  /*0640*/  @P3 IMAD.IADD R41, R23, 0x1, R41 ;  /* 0x0000000117293824 */ /* 0x000fe200078e0229 */
[C---:B---3--:R-:W-:Y:S01]  /*0650*/  @P3 LEA R48, P5, R22.reuse, R48, 0x1 ;  /* 0x0000003016303211 */ /* 0x048fe200078a08ff */
[-C--:B0-----:R-:W-:Y:S01]  /*0660*/  @P2 IMAD R34, R35, R36.reuse, RZ ;  /* 0x0000002423222224 */ /* 0x081fe200078e02ff */
[----:B------:R-:W-:Y:S01]  /*0670*/  @P2 MOV R51, R31 ;  /* 0x0000001f00332202 */ /* 0x000fe20000000f00 */
[----:B------:R-:W-:Y:S01]  /*0680*/  @P2 IMAD.MOV.U32 R50, RZ, RZ, R30 ;  /* 0x000000ffff322224 */ /* 0x000fe200078e001e */
[----:B------:R-:W-:Y:S01]  /*0690*/  @P3 LEA.HI.X R49, R22, R49, R41, 0x1, P5 ;  /* 0x0000003116313211 */ /* 0x000fe200028f0c29 */
[----:B------:R0:W3:Y:S01]  /*06a0*/  @P4 LDG.E.128 R12, desc[UR6][R32.64] ;  /* 0x00000006200c4981 */ /* 0x0000e2000c1e1d00 */
[----:B------:R-:W4:Y:S01]  /*06b0*/  @P0 LDC.64 R40, c[0x0][0x248] ;  /* 0x00009200ff280b82 */ /* 0x000f220000000a00 */
[----:B------:R-:W-:Y:S01]  /*06c0*/  @P2 IMAD R53, R59, R37, R34 ;  /* 0x000000253b352224 */ /* 0x000fe200078e0222 */
[----:B------:R-:W-:Y:S01]  /*06d0*/  @P3 IADD3 R39, R25, R39, RZ ;  /* 0x0000002719273210 */ /* 0x000fe20007ffe0ff */
[----:B------:R-:W-:Y:S01]  /*06e0*/  @P2 IMAD.WIDE.U32 R50, R59, R36, R50 ;  /* 0x000000243b322225 */ /* 0x000fe200078e0032 */
[----:B------:R0:W3:Y:S01]  /*06f0*/  @P4 LDG.E.128 R16, desc[UR6][R26.64] ;  /* 0x000000061a104981 */ /* 0x0000e2000c1e1d00 */
[----:B------:R-:W-:-:S02]  /*0700*/  @P2 MOV R37, R43 ;  /* 0x0000002b00252202 */ /* 0x000fc40000000f00 */
[----:B------:R-:W-:Y:S01]  /*0710*/  CS2R R22, SRZ ;  /* 0x0000000000167805 */ /* 0x000fe2000001ff00 */
[----:B-1----:R-:W-:Y:S01]  /*0720*/  @P2 IMAD R57, R57, R46, RZ ;  /* 0x0000002e39392224 */ /* 0x002fe200078e02ff */
[----:B--2---:R-:W-:Y:S01]  /*0730*/  @P3 LEA R60, P4, R24, R20, 0x1 ;  /* 0x00000014183c3211 */ /* 0x004fe200078808ff */
[----:B------:R-:W-:Y:S01]  /*0740*/  @P2 IMAD.MOV.U32 R36, RZ, RZ, R42 ;  /* 0x000000ffff242224 */ /* 0x000fe200078e002a */
[----:B0-----:R-:W0:Y:S01]  /*0750*/  @P2 LDC.64 R32, c[0x0][0x210] ;  /* 0x00008400ff202b82 */ /* 0x001e220000000a00 */
[----:B------:R-:W-:Y:S01]  /*0760*/  @P2 IMAD R47, R54, R47, R57 ;  /* 0x0000002f362f2224 */ /* 0x000fe200078e0239 */
[----:B------:R-:W-:Y:S02]  /*0770*/  @P3 LEA.HI.X R61, R24, R21, R39, 0x1, P4 ;  /* 0x00000015183d3211 */ /* 0x000fe400020f0c27 */
[----:B------:R-:W-:Y:S02]  /*0780*/  CS2R R20, SRZ ;  /* 0x0000000000147805 */ /* 0x000fe4000001ff00 */
[----:B------:R-:W-:-:S02]  /*0790*/  CS2R R24, SRZ ;  /* 0x0000000000187805 */ /* 0x000fc4000001ff00 */
[----:B------:R-:W-:Y:S01]  /*07a0*/  CS2R R26, SRZ ;  /* 0x00000000001a7805 */ /* 0x000fe2000001ff00 */
[----:B----4-:R-:W-:Y:S01]  /*07b0*/  @P0 IMAD R56, R55, R28, RZ ;  /* 0x0000001c37380224 */ /* 0x010fe200078e02ff */
[----:B------:R-:W1:Y:S01]  /*07c0*/  @P0 LDC.64 R34, c[0x0][0x210] ;  /* 0x00008400ff220b82 */ /* 0x000e620000000a00 */
[----:B------:R-:W-:Y:S01]  /*07d0*/  @P2 IMAD.WIDE.U32 R54, R54, R46, R36 ;  /* 0x0000002e36362225 */ /* 0x000fe200078e0024 */
[----:B------:R-:W2:Y:S04]  /*07e0*/  @P3 LDG.E.128 R20, desc[UR6][R60.64] ;  /* 0x000000063c143981 */ /* 0x000ea8000c1e1d00 */
[----:B------:R4:W2:Y:S02]  /*07f0*/  @P3 LDG.E.128 R24, desc[UR6][R48.64] ;  /* 0x0000000630183981 */ /* 0x0008a4000c1e1d00 */
[----:B------:R-:W4:Y:S08]  /*0800*/  @P2 LDC.64 R38, c[0x0][0x240] ;  /* 0x00009000ff262b82 */ /* 0x000f300000000a00 */
[----:B------:R-:W4:Y:S01]  /*0810*/  @P0 LDC.64 R36, c[0x0][0x240] ;  /* 0x00009000ff240b82 */ /* 0x000f220000000a00 */
[----:B------:R-:W-:-:S02]  /*0820*/  @P0 IMAD R7, R7, R40, RZ ;  /* 0x0000002807070224 */ /* 0x000fc400078e02ff */
[C---:B------:R-:W-:Y:S02]  /*0830*/  @P0 IMAD R29, R9.reuse, R29, R56 ;  /* 0x0000001d091d0224 */ /* 0x040fe400078e0238 */
[----:B------:R-:W-:Y:S01]  /*0840*/  @P0 IMAD.WIDE.U32 R30, R9, R28, R30 ;  /* 0x0000001c091e0225 */ /* 0x000fe200078e001e */
[----:B0-----:R-:W-:-:S03]  /*0850*/  @P2 LEA R56, P3, R50, R32, 0x1 ;  /* 0x0000002032382211 */ /* 0x001fc600078608ff */
[----:B------:R-:W-:Y:S02]  /*0860*/  @P2 IMAD.IADD R53, R51, 0x1, R53 ;  /* 0x0000000133352824 */ /* 0x000fe400078e0235 */
[C---:B------:R-:W-:Y:S02]  /*0870*/  @P0 IMAD R7, R52.reuse, R41, R7 ;  /* 0x0000002934070224 */ /* 0x040fe400078e0207 */
[----:B------:R-:W-:Y:S01]  /*0880*/  @P0 IMAD.WIDE.U32 R42, R52, R40, R42 ;  /* 0x00000028342a0225 */ /* 0x000fe200078e002a */
[----:B-1----:R-:W-:-:S03]  /*0890*/  @P0 LEA R46, P4, R30, R34, 0x1 ;  /* 0x000000221e2e0211 */ /* 0x002fc600078808ff */
[----:B------:R-:W-:Y:S01]  /*08a0*/  @P0 IMAD.IADD R29, R31, 0x1, R29 ;  /* 0x000000011f1d0824 */ /* 0x000fe200078e021d */
[----:B------:R-:W-:Y:S02]  /*08b0*/  @P2 LEA.HI.X R57, R50, R33, R53, 0x1, P3 ;  /* 0x0000002132392211 */ /* 0x000fe400018f0c35 */
[----:B------:R-:W-:Y:S02]  /*08c0*/  @P2 IADD3 R9, R55, R47, RZ ;  /* 0x0000002f37092210 */ /* 0x000fe40007ffe0ff */
[----:B----4-:R-:W-:Y:S02]  /*08d0*/  @P2 LEA R48, P5, R54, R38, 0x1 ;  /* 0x0000002636302211 */ /* 0x010fe400078a08ff */
[----:B------:R-:W-:Y:S02]  /*08e0*/  @P0 IADD3 R7, R43, R7, RZ ;  /* 0x000000072b070210 */ /* 0x000fe40007ffe0ff */
[----:B------:R-:W-:Y:S02]  /*08f0*/  @P0 LEA R50, P3, R42, R36, 0x1 ;  /* 0x000000242a320211 */ /* 0x000fe400078608ff */
[----:B------:R-:W-:-:S02]  /*0900*/  @P0 LEA.HI.X R47, R30, R35, R29, 0x1, P4 ;  /* 0x000000231e2f0211 */ /* 0x000fc400020f0c1d */
[----:B------:R-:W-:Y:S02]  /*0910*/  CS2R R28, SRZ ;  /* 0x00000000001c7805 */ /* 0x000fe4000001ff00 */
[----:B------:R-:W-:Y:S02]  /*0920*/  CS2R R30, SRZ ;  /* 0x00000000001e7805 */ /* 0x000fe4000001ff00 */
[----:B------:R-:W-:Y:S02]  /*0930*/  CS2R R32, SRZ ;  /* 0x0000000000207805 */ /* 0x000fe4000001ff00 */
[----:B------:R-:W-:Y:S02]  /*0940*/  CS2R R34, SRZ ;  /* 0x0000000000227805 */ /* 0x000fe4000001ff00 */
[----:B------:R-:W-:Y:S02]  /*0950*/  @P2 LEA.HI.X R49, R54, R39, R9, 0x1, P5 ;  /* 0x0000002736312211 */ /* 0x000fe400028f0c09 */
[----:B------:R-:W-:-:S02]  /*0960*/  CS2R R38, SRZ ;  /* 0x0000000000267805 */ /* 0x000fc4000001ff00 */
[----:B------:R-:W-:Y:S02]  /*0970*/  @P0 LEA.HI.X R51, R42, R37, R7, 0x1, P3 ;  /* 0x000000252a330211 */ /* 0x000fe400018f0c07 */
[----:B------:R-:W-:Y:S02]  /*0980*/  CS2R R36, SRZ ;  /* 0x0000000000247805 */ /* 0x000fe4000001ff00 */
[----:B------:R-:W-:Y:S02]  /*0990*/  CS2R R40, SRZ ;  /* 0x0000000000287805 */ /* 0x000fe4000001ff00 */
[----:B------:R-:W-:Y:S01]  /*09a0*/  CS2R R42, SRZ ;  /* 0x00000000002a7805 */ /* 0x000fe2000001ff00 */
[----:B------:R-:W4:Y:S04]  /*09b0*/  @P2 LDG.E.128 R28, desc[UR6][R56.64] ;  /* 0x00000006381c2981 */ /* 0x000f28000c1e1d00 */
[----:B------:R0:W4:Y:S04]  /*09c0*/  @P2 LDG.E.128 R32, desc[UR6][R48.64] ;  /* 0x0000000630202981 */ /* 0x000128000c1e1d00 */
[----:B------:R1:W4:Y:S04]  /*09d0*/  @P0 LDG.E.128 R36, desc[UR6][R46.64] ;  /* 0x000000062e240981 */ /* 0x000328000c1e1d00 */
[----:B------:R3:W4:Y:S01]  /*09e0*/  @P0 LDG.E.128 R40, desc[UR6][R50.64] ;  /* 0x0000000632280981 */ /* 0x000722000c1e1d00 */
[----:B------:R-:W-:-:S04]  /*09f0*/  ISETP.GT.AND P0, PT, R0, 0x7f, PT ;  /* 0x0000007f0000780c */ /* 0x000fc80003f04270 */
[----:B------:R-:W-:-:S13]  /*0a00*/  ISETP.GE.OR P2, PT, R0, R3, P0 ;  /* 0x000000030000720c */ /* 0x000fda0000746670 */
[----:B------:R-:W1:Y:S08]  /*0a10*/  @!P2 LDC.64 R54, c[0x0][0x290] ;  /* 0x0000a400ff36ab82 */ /* 0x000e700000000a00 */
[----:B0-----:R-:W0:Y:S01]  /*0a20*/  @!P2 LDC.64 R48, c[0x0][0x298] ;  /* 0x0000a600ff30ab82 */ /* 0x001e220000000a00 */
[----:B------:R-:W-:Y:S02]  /*0a30*/  @!P2 SHF.R.S32.HI R7, RZ, 0x1f, R0 ;  /* 0x0000001fff07a819 */ /* 0x000fe40000011400 */
[----:B------:R-:W-:-:S05]  /*0a40*/  @!P2 IADD3 R52, P3, R10, R0, RZ ;  /* 0x000000000a34a210 */ /* 0x000fca0007f7e0ff */
[----:B-1----:R-:W1:Y:S01]  /*0a50*/  @!P2 LDC.64 R46, c[0x0][0x288] ;  /* 0x0000a200ff2eab82 */ /* 0x002e620000000a00 */
[----:B------:R-:W-:Y:S01]  /*0a60*/  @!P2 LEA.HI.X.SX32 R53, R10, R7, 0x1, P3 ;  /* 0x000000070a35a211 */ /* 0x000fe200018f0eff */
[C---:B------:R-:W-:Y:S02]  /*0a70*/  @!P2 IMAD R56, R54.reuse, UR10, RZ ;  /* 0x0000000a3638ac24 */ /* 0x040fe4000f8e02ff */
[----:B------:R-:W-:-:S04]  /*0a80*/  @!P2 IMAD.WIDE.U32 R52, R54, UR8, R52 ;  /* 0x000000083634ac25 */ /* 0x000fc8000f8e0034 */
[----:B------:R-:W-:Y:S02]  /*0a90*/  @!P2 IMAD R55, R55, UR8, R56 ;  /* 0x000000083737ac24 */ /* 0x000fe4000f8e0238 */
[C---:B0-----:R-:W-:Y:S02]  /*0aa0*/  @!P2 IMAD R54, R48.reuse, UR11, RZ ;  /* 0x0000000b3036ac24 */ /* 0x041fe4000f8e02ff */
[----:B------:R-:W-:Y:S02]  /*0ab0*/  @!P2 IMAD.IADD R53, R53, 0x1, R55 ;  /* 0x000000013535a824 */ /* 0x000fe400078e0237 */
[----:B------:R-:W-:Y:S02]  /*0ac0*/  @!P2 IMAD R55, R49, UR9, R54 ;  /* 0x000000093137ac24 */ /* 0x000fe4000f8e0236 */
[----:B------:R-:W-:-:S04]  /*0ad0*/  @!P2 IMAD.WIDE.U32 R48, R48, UR9, R52 ;  /* 0x000000093030ac25 */ /* 0x000fc8000f8e0034 */
[----:B------:R-:W-:Y:S01]  /*0ae0*/  @!P2 IMAD.IADD R53, R49, 0x1, R55 ;  /* 0x000000013135a824 */ /* 0x000fe200078e0237 */
[----:B-1----:R-:W-:-:S04]  /*0af0*/  @!P2 LEA R46, P3, R48, R46, 0x2 ;  /* 0x0000002e302ea211 */ /* 0x002fc800078610ff */
[----:B------:R-:W-:Y:S02]  /*0b00*/  @!P2 LEA.HI.X R47, R48, R47, R53, 0x2, P3 ;  /* 0x0000002f302fa211 */ /* 0x000fe400018f1435 */
[----:B---3--:R-:W-:Y:S02]  /*0b10*/  LOP3.LUT R50, R12, 0xffff0000, RZ, 0xc0, !PT ;  /* 0xffff00000c327812 */ /* 0x008fe400078ec0ff */
[----:B------:R-:W-:Y:S02]  /*0b20*/  LOP3.LUT R7, R16, 0xffff0000, RZ, 0xc0, !PT ;  /* 0xffff000010077812 */ /* 0x000fe400078ec0ff */
[----:B------:R-:W-:Y:S02]  /*0b30*/  SHF.L.U32 R51, R12, 0x10, RZ ;  /* 0x000000100c337819 */ /* 0x000fe400000006ff */
[----:B------:R-:W-:Y:S01]  /*0b40*/  SHF.L.U32 R16, R16, 0x10, RZ ;  /* 0x0000001010107819 */ /* 0x000fe200000006ff */
[----:B------:R-:W-:Y:S01]  /*0b50*/  FMUL.FTZ R50, R50, R7 ;  /* 0x0000000732327220 */ /* 0x000fe20000410000 */
[----:B------:R-:W-:-:S03]  /*0b60*/  LOP3.LUT R49, R18, 0xffff0000, RZ, 0xc0, !PT ;  /* 0xffff000012317812 */ /* 0x000fc600078ec0ff */
[----:B------:R-:W-:Y:S01]  /*0b70*/  FFMA.FTZ R56, R51, R16, R50 ;  /* 0x0000001033387223 */ /* 0x000fe20000010032 */
[----:B------:R-:W-:Y:S01]  /*0b80*/  IMAD.U32 R50, R18, 0x10000, RZ ;  /* 0x0001000012327824 */ /* 0x000fe200078e00ff */
[----:B------:R-:W-:Y:S01]  /*0b90*/  SHF.L.U32 R54, R17, 0x10, RZ ;  /* 0x0000001011367819 */ /* 0x000fe200000006ff */
[----:B------:R-:W-:Y:S01]  /*0ba0*/  IMAD.U32 R9, R13, 0x10000, RZ ;  /* 0x000100000d097824 */ /* 0x000fe200078e00ff */
[----:B--2---:R-:W-:Y:S02]  /*0bb0*/  LOP3.LUT R18, R20, 0xffff0000, RZ, 0xc0, !PT ;  /* 0xffff000014127812 */ /* 0x004fe400078ec0ff */
[----:B------:R-:W-:Y:S02]  /*0bc0*/  LOP3.LUT R51, R24, 0xffff0000, RZ, 0xc0, !PT ;  /* 0xffff000018337812 */ /* 0x000fe400078ec0ff */
[----:B------:R-:W-:Y:S01]  /*0bd0*/  SHF.L.U32 R20, R20, 0x10, RZ ;  /* 0x0000001014147819 */ /* 0x000fe200000006ff */
[----:B------:R-:W-:Y:S01]  /*0be0*/  FFMA.FTZ R54, R9, R54, R56 ;  /* 0x0000003609367223 */ /* 0x000fe20000010038 */
[----:B------:R-:W-:Y:S01]  /*0bf0*/  LOP3.LUT R13, R13, 0xffff0000, RZ, 0xc0, !PT ;  /* 0xffff00000d0d7812 */ /* 0x000fe200078ec0ff */
[----:B------:R-:W-:Y:S01]  /*0c00*/  FMUL.FTZ R53, R18, R51 ;  /* 0x0000003312357220 */ /* 0x000fe20000410000 */
[----:B------:R-:W-:Y:S01]  /*0c10*/  LOP3.LUT R52, R17, 0xffff0000, RZ, 0xc0, !PT ;  /* 0xffff000011347812 */ /* 0x000fe200078ec0ff */
[----:B------:R-:W-:Y:S01]  /*0c20*/  IMAD.U32 R51, R24, 0x10000, RZ ;  /* 0x0001000018337824 */ /* 0x000fe200078e00ff */
[----:B------:R-:W-:Y:S01]  /*0c30*/  SHF.L.U32 R9, R21, 0x10, RZ ;  /* 0x0000001015097819 */ /* 0x000fe200000006ff */
[----:B------:R-:W-:-:S02]  /*0c40*/  IMAD.U32 R18, R25, 0x10000, RZ ;  /* 0x0001000019127824 */ /* 0x000fc400078e00ff */
[----:B------:R-:W-:Y:S01]  /*0c50*/  FFMA.FTZ R24, R20, R51, R53 ;  /* 0x0000003314187223 */ /* 0x000fe20000010035 */
[C---:B------:R-:W-:Y:S02]  /*0c60*/  IMAD.U32 R7, R14.reuse, 0x10000, RZ ;  /* 0x000100000e077824 */ /* 0x040fe400078e00ff */
[----:B------:R-:W-:Y:S01]  /*0c70*/  FFMA.FTZ R52, R13, R52, R54 ;  /* 0x000000340d347223 */ /* 0x000fe20000010036 */
[----:B------:R-:W-:Y:S01]  /*0c80*/  LOP3.LUT R14, R14, 0xffff0000, RZ, 0xc0, !PT ;  /* 0xffff00000e0e7812 */ /* 0x000fe200078ec0ff */
[----:B------:R-:W-:Y:S02]  /*0c90*/  FFMA.FTZ R24, R9, R18, R24 ;  /* 0x0000001209187223 */ /* 0x000fe40000010018 */
[----:B------:R-:W-:Y:S01]  /*0ca0*/  FFMA.FTZ R9, R7, R50, R52 ;  /* 0x0000003207097223 */ /* 0x000fe20000010034 */
[----:B------:R-:W-:Y:S02]  /*0cb0*/  LOP3.LUT R21, R21, 0xffff0000, RZ, 0xc0, !PT ;  /* 0xffff000015157812 */ /* 0x000fe400078ec0ff */
[----:B------:R-:W-:Y:S01]  /*0cc0*/  LOP3.LUT R20, R25, 0xffff0000, RZ, 0xc0, !PT ;  /* 0xffff000019147812 */ /* 0x000fe200078ec0ff */
[----:B------:R-:W-:Y:S01]  /*0cd0*/  FFMA.FTZ R49, R14, R49, R9 ;  /* 0x000000310e317223 */ /* 0x000fe20000010009 */
[----:B------:R-:W-:-:S02]  /*0ce0*/  SHF.L.U32 R12, R15, 0x10, RZ ;  /* 0x000000100f0c7819 */ /* 0x000fc400000006ff */
[----:B------:R-:W-:Y:S01]  /*0cf0*/  SHF.L.U32 R17, R19, 0x10, RZ ;  /* 0x0000001013117819 */ /* 0x000fe200000006ff */
[----:B------:R-:W-:Y:S01]  /*0d00*/  IMAD.U32 R18, R26, 0x10000, RZ ;  /* 0x000100001a127824 */ /* 0x000fe200078e00ff */
[----:B------:R-:W-:Y:S01]  /*0d10*/  SHF.L.U32 R7, R22, 0x10, RZ ;  /* 0x0000001016077819 */ /* 0x000fe200000006ff */
[----:B------:R-:W-:Y:S01]  /*0d20*/  FFMA.FTZ R20, R21, R20, R24 ;  /* 0x0000001415147223 */ /* 0x000fe20000010018 */
[----:B------:R-:W-:Y:S01]  /*0d30*/  LOP3.LUT R15, R15, 0xffff0000, RZ, 0xc0, !PT ;  /* 0xffff00000f0f7812 */ /* 0x000fe200078ec0ff */
[----:B------:R-:W-:Y:S01]  /*0d40*/  FFMA.FTZ R12, R12, R17, R49 ;  /* 0x000000110c0c7223 */ /* 0x000fe20000010031 */
[----:B------:R-:W-:Y:S01]  /*0d50*/  LOP3.LUT R16, R19, 0xffff0000, RZ, 0xc0, !PT ;  /* 0xffff000013107812 */ /* 0x000fe200078ec0ff */
[----:B------:R-:W-:Y:S01]  /*0d60*/  FFMA.FTZ R13, R7, R18, R20 ;  /* 0x00000012070d7223 */ /* 0x000fe20000010014 */
[----:B------:R-:W-:Y:S02]  /*0d70*/  LOP3.LUT R22, R22, 0xffff0000, RZ, 0xc0, !PT ;  /* 0xffff000016167812 */ /* 0x000fe400078ec0ff */
[----:B------:R-:W-:Y:S01]  /*0d80*/  LOP3.LUT R9, R26, 0xffff0000, RZ, 0xc0, !PT ;  /* 0xffff00001a097812 */ /* 0x000fe200078ec0ff */
[----:B------:R-:W-:Y:S01]  /*0d90*/  FFMA.FTZ R15, R15, R16, R12 ;  /* 0x000000100f0f7223 */ /* 0x000fe2000001000c */
[C---:B------:R-:W-:Y:S01]  /*0da0*/  IMAD.U32 R7, R27.reuse, 0x10000, RZ ;  /* 0x000100001b077824 */ /* 0x040fe200078e00ff */
[----:B------:R-:W-:-:S02]  /*0db0*/  LOP3.LUT R12, R27, 0xffff0000, RZ, 0xc0, !PT ;  /* 0xffff00001b0c7812 */ /* 0x000fc400078ec0ff */
[----:B------:R-:W-:Y:S01]  /*0dc0*/  FFMA.FTZ R9, R22, R9, R13 ;  /* 0x0000000916097223 */ /* 0x000fe2000001000d */
[C---:B----4-:R-:W-:Y:S02]  /*0dd0*/  SHF.L.U32 R17, R28.reuse, 0x10, RZ ;  /* 0x000000101c117819 */ /* 0x050fe400000006ff */
[----:B------:R-:W-:Y:S02]  /*0de0*/  LOP3.LUT R28, R28, 0xffff0000, RZ, 0xc0, !PT ;  /* 0xffff00001c1c7812 */ /* 0x000fe400078ec0ff */
[C---:B------:R-:W-:Y:S02]  /*0df0*/  LOP3.LUT R25, R32.reuse, 0xffff0000, RZ, 0xc0, !PT ;  /* 0xffff000020197812 */ /* 0x040fe400078ec0ff */
[----:B------:R-:W-:Y:S02]  /*0e00*/  SHF.L.U32 R22, R32, 0x10, RZ ;  /* 0x0000001020167819 */ /* 0x000fe400000006ff */
[----:B------:R-:W-:Y:S01]  /*0e10*/  LOP3.LUT R20, R36, 0xffff0000, RZ, 0xc0, !PT ;  /* 0xffff000024147812 */ /* 0x000fe200078ec0ff */
[----:B------:R-:W-:Y:S01]  /*0e20*/  FMUL.FTZ R28, R28, R25 ;  /* 0x000000191c1c7220 */ /* 0x000fe20000410000 */
[C---:B------:R-:W-:Y:S01]  /*0e30*/  LOP3.LUT R27, R40.reuse, 0xffff0000, RZ, 0xc0, !PT ;  /* 0xffff0000281b7812 */ /* 0x040fe200078ec0ff */
[----:B------:R-:W-:Y:S01]  /*0e40*/  IMAD.U32 R25, R40, 0x10000, RZ ;  /* 0x0001000028197824 */ /* 0x000fe200078e00ff */
[----:B------:R-:W-:Y:S01]  /*0e50*/  SHF.L.U32 R36, R36, 0x10, RZ ;  /* 0x0000001024247819 */ /* 0x000fe200000006ff */
[----:B------:R-:W-:-:S02]  /*0e60*/  IMAD.U32 R21, R29, 0x10000, RZ ;  /* 0x000100001d157824 */ /* 0x000fc400078e00ff */
[----:B------:R-:W-:Y:S01]  /*0e70*/  FMUL.FTZ R27, R20, R27 ;  /* 0x0000001b141b7220 */ /* 0x000fe20000410000 */
[----:B------:R-:W-:Y:S02]  /*0e80*/  IMAD.U32 R24, R33, 0x10000, RZ ;  /* 0x0001000021187824 */ /* 0x000fe400078e00ff */
[----:B------:R-:W-:Y:S01]  /*0e90*/  FFMA.FTZ R22, R17, R22, R28 ;  /* 0x0000001611167223 */ /* 0x000fe2000001001c */
        /* <DEDUP_REMOVED lines=8> */
[----:B------:R-:W-:Y:S01]  /*0f20*/  LOP3.LUT R37, R37, 0xffff0000, RZ, 0xc0, !PT ;  /* 0xffff000025257812 */ /* 0x000fe200078ec0ff */
[----:B------:R-:W-:Y:S01]  /*0f30*/  FFMA.FTZ R36, R17, R20, R36 ;  /* 0x0000001411247223 */ /* 0x000fe20000010024 */
        /* <DEDUP_REMOVED lines=13> */
[----:B------:R-:W-:-:S02]  /*1010*/  IMAD.U32 R7, R31, 0x10000, RZ ;  /* 0x000100001f077824 */ /* 0x000fc400078e00ff */
[----:B------:R-:W-:Y:S01]  /*1020*/  FFMA.FTZ R30, R30, R13, R9 ;  /* 0x0000000d1e1e7223 */ /* 0x000fe20000010009 */
[----:B------:R-:W-:Y:S01]  /*1030*/  IMAD.U32 R18, R35, 0x10000, RZ ;  /* 0x0001000023127824 */ /* 0x000fe200078e00ff */
[----:B------:R-:W-:Y:S01]  /*1040*/  SHF.L.U32 R9, R39, 0x10, RZ ;  /* 0x0000001027097819 */ /* 0x000fe200000006ff */
[----:B------:R-:W-:Y:S02]  /*1050*/  IMAD.U32 R20, R43, 0x10000, RZ ;  /* 0x000100002b147824 */ /* 0x000fe400078e00ff */
[----:B------:R-:W-:Y:S01]  /*1060*/  FFMA.FTZ R38, R38, R21, R17 ;  /* 0x0000001526267223 */ /* 0x000fe20000010011 */
[----:B------:R-:W-:Y:S01]  /*1070*/  LOP3.LUT R23, R23, 0xffff0000, RZ, 0xc0, !PT ;  /* 0xffff000017177812 */ /* 0x000fe200078ec0ff */
[----:B------:R-:W-:Y:S01]  /*1080*/  FFMA.FTZ R30, R7, R18, R30 ;  /* 0x00000012071e7223 */ /* 0x000fe2000001001e */
[----:B------:R-:W-:Y:S02]  /*1090*/  LOP3.LUT R31, R31, 0xffff0000, RZ, 0xc0, !PT ;  /* 0xffff00001f1f7812 */ /* 0x000fe400078ec0ff */
[----:B------:R-:W-:Y:S01]  /*10a0*/  LOP3.LUT R16, R35, 0xffff0000, RZ, 0xc0, !PT ;  /* 0xffff000023107812 */ /* 0x000fe200078ec0ff */
[----:B------:R-:W-:Y:S01]  /*10b0*/  FFMA.FTZ R20, R9, R20, R38 ;  /* 0x0000001409147223 */ /* 0x000fe20000010026 */
[----:B------:R-:W-:-:S02]  /*10c0*/  LOP3.LUT R39, R39, 0xffff0000, RZ, 0xc0, !PT ;  /* 0xffff000027277812 */ /* 0x000fc400078ec0ff */
[----:B------:R-:W-:Y:S01]  /*10d0*/  LOP3.LUT R18, R43, 0xffff0000, RZ, 0xc0, !PT ;  /* 0xffff00002b127812 */ /* 0x000fe200078ec0ff */
[----:B------:R-:W-:Y:S01]  /*10e0*/  FFMA.FTZ R14, R23, R12, R14 ;  /* 0x0000000c170e7223 */ /* 0x000fe2000001000e */
[----:B------:R-:W-:-:S03]  /*10f0*/  FFMA.FTZ R30, R31, R16, R30 ;  /* 0x000000101f1e7223 */ /* 0x000fc6000001001e */
[----:B------:R-:W-:Y:S01]  /*1100*/  FFMA.FTZ R20, R39, R18, R20 ;  /* 0x0000001227147223 */ /* 0x000fe20000010014 */
[----:B------:R-:W0:Y:S04]  /*1110*/  SHFL.BFLY PT, R7, R14, 0x4, 0x1f ;  /* 0x0c801f000e077f89 */ /* 0x000e2800000e0000 */
[----:B------:R-:W1:Y:S04]  /*1120*/  SHFL.BFLY PT, R13, R30, 0x4, 0x1f ;  /* 0x0c801f001e0d7f89 */ /* 0x000e6800000e0000 */
[----:B------:R-:W2:Y:S04]  /*1130*/  SHFL.BFLY PT, R12, R15, 0x4, 0x1f ;  /* 0x0c801f000f0c7f89 */ /* 0x000ea800000e0000 */
[----:B------:R-:W3:Y:S01]  /*1140*/  SHFL.BFLY PT, R17, R20, 0x4, 0x1f ;  /* 0x0c801f0014117f89 */ /* 0x000ee200000e0000 */
[----:B0-----:R-:W-:Y:S01]  /*1150*/  FADD.FTZ R9, R14, R7 ;  /* 0x000000070e097221 */ /* 0x001fe20000010000 */
[----:B-1----:R-:W-:Y:S01]  /*1160*/  FADD.FTZ R13, R30, R13 ;  /* 0x0000000d1e0d7221 */ /* 0x002fe20000010000 */
[----:B--2---:R-:W-:Y:S01]  /*1170*/  FADD.FTZ R12, R15, R12 ;  /* 0x0000000c0f0c7221 */ /* 0x004fe20000010000 */
[----:B---3--:R-:W-:-:S02]  /*1180*/  FADD.FTZ R22, R20, R17 ;  /* 0x0000001114167221 */ /* 0x008fc40000010000 */
[----:B------:R-:W0:Y:S04]  /*1190*/  SHFL.BFLY PT, R16, R9, 0x2, 0x1f ;  /* 0x0c401f0009107f89 */ /* 0x000e2800000e0000 */
[----:B------:R-:W1:Y:S04]  /*11a0*/  SHFL.BFLY PT, R18, R13, 0x2, 0x1f ;  /* 0x0c401f000d127f89 */ /* 0x000e6800000e0000 */
[----:B------:R-:W2:Y:S04]  /*11b0*/  SHFL.BFLY PT, R7, R12, 0x2, 0x1f ;  /* 0x0c401f000c077f89 */ /* 0x000ea800000e0000 */
[----:B------:R-:W3:Y:S01]  /*11c0*/  SHFL.BFLY PT, R15, R22, 0x2, 0x1f ;  /* 0x0c401f00160f7f89 */ /* 0x000ee200000e0000 */
[----:B------:R-:W-:-:S06]  /*11d0*/  IMAD.MOV.U32 R19, RZ, RZ, 0x7f800000 ;  /* 0x7f800000ff137424 */ /* 0x000fcc00078e00ff */
[----:B------:R4:W5:Y:S01]  /*11e0*/  @!P2 LDG.E R19, desc[UR6][R46.64] ;  /* 0x000000062e13a981 */ /* 0x000962000c1e1900 */
[----:B0-----:R-:W-:Y:S01]  /*11f0*/  FADD.FTZ R17, R9, R16 ;  /* 0x0000001009117221 */ /* 0x001fe20000010000 */
[----:B-1----:R-:W-:Y:S01]  /*1200*/  FADD.FTZ R20, R13, R18 ;  /* 0x000000120d147221 */ /* 0x002fe20000010000 */
[----:B--2---:R-:W-:Y:S01]  /*1210*/  FADD.FTZ R7, R12, R7 ;  /* 0x000000070c077221 */ /* 0x004fe20000010000 */
[----:B---3--:R-:W-:Y:S02]  /*1220*/  FADD.FTZ R23, R22, R15 ;  /* 0x0000000f16177221 */ /* 0x008fe40000010000 */
[----:B------:R-:W0:Y:S01]  /*1230*/  SHFL.BFLY PT, R18, R17, 0x1, 0x1f ;  /* 0x0c201f0011127f89 */ /* 0x000e2200000e0000 */
[----:B------:R-:W1:Y:S03]  /*1240*/  LDC.64 R14, c[0x0][0x2d0] ;  /* 0x0000b400ff0e7b82 */ /* 0x000e660000000a00 */
[----:B------:R-:W2:Y:S04]  /*1250*/  SHFL.BFLY PT, R21, R20, 0x1, 0x1f ;  /* 0x0c201f0014157f89 */ /* 0x000ea800000e0000 */
[----:B------:R-:W3:Y:S01]  /*1260*/  SHFL.BFLY PT, R16, R7, 0x1, 0x1f ;  /* 0x0c201f0007107f89 */ /* 0x000ee200000e0000 */
[----:B------:R-:W1:Y:S03]  /*1270*/  LDC.64 R12, c[0x0][0x2d8] ;  /* 0x0000b600ff0c7b82 */ /* 0x000e660000000a00 */
[----:B------:R-:W4:Y:S01]  /*1280*/  SHFL.BFLY PT, R24, R23, 0x1, 0x1f ;  /* 0x0c201f0017187f89 */ /* 0x000f2200000e0000 */
[----:B------:R-:W-:Y:S01]  /*1290*/  ISETP.NE.AND P2, PT, R5, RZ, PT ;  /* 0x000000ff0500720c */ /* 0x000fe20003f45270 */
[----:B------:R-:W-:Y:S01]  /*12a0*/  BSSY B0, `(.L_x_61) ;  /* 0x0000022000007945 */ /* 0x000fe20003800000 */
[----:B0-----:R-:W-:Y:S01]  /*12b0*/  FADD.FTZ R26, R17, R18 ;  /* 0x00000012111a7221 */ /* 0x001fe20000010000 */
[----:B------:R-:W-:-:S02]  /*12c0*/  IMAD.SHL.U32 R18, R2, 0x2000, RZ ;  /* 0x0000200002127824 */ /* 0x000fc400078e00ff */
[----:B--2---:R-:W-:Y:S01]  /*12d0*/  FADD.FTZ R27, R20, R21 ;  /* 0x00000015141b7221 */ /* 0x004fe20000010000 */
[----:B------:R-:W-:Y:S01]  /*12e0*/  SHF.L.U32 R21, R0, 0x2, RZ ;  /* 0x0000000200157819 */ /* 0x000fe200000006ff */
[----:B---3--:R-:W-:Y:S01]  /*12f0*/  FADD.FTZ R9, R7, R16 ;  /* 0x0000001007097221 */ /* 0x008fe20000010000 */
[----:B----4-:R-:W-:-:S05]  /*1300*/  FADD.FTZ R28, R23, R24 ;  /* 0x00000018171c7221 */ /* 0x010fca0000010000 */
[----:B------:R-:W-:Y:S05]  /*1310*/  @P2 BRA `(.L_x_62) ;  /* 0x0000000000682947 */ /* 0x000fea0003800000 */
[----:B------:R-:W0:Y:S01]  /*1320*/  LDC.64 R22, c[0x0][0x278] ;  /* 0x00009e00ff167b82 */ /* 0x000e220000000a00 */
[----:B------:R-:W-:Y:S01]  /*1330*/  SHF.R.S32.HI R11, RZ, 0x1f, R10 ;  /* 0x0000001fff0b7819 */ /* 0x000fe2000001140a */
[----:B------:R-:W-:Y:S01]  /*1340*/  ULDC.64 UR12, c[0x0][0x260] ;  /* 0x00009800000c7ab9 */ /* 0x000fe20000000a00 */
[-C--:B------:R-:W-:Y:S02]  /*1350*/  ISETP.GE.AND P4, PT, R4, R3.reuse, PT ;  /* 0x000000030400720c */ /* 0x080fe40003f86270 */
[----:B------:R-:W-:-:S03]  /*1360*/  ISETP.GE.AND P3, PT, R6, R3, PT ;  /* 0x000000030600720c */ /* 0x000fc60003f66270 */
[----:B------:R-:W2:Y:S01]  /*1370*/  LDC.64 R24, c[0x0][0x280] ;  /* 0x0000a000ff187b82 */ /* 0x000ea20000000a00 */
[C---:B0-----:R-:W-:Y:S02]  /*1380*/  IMAD R20, R22.reuse, UR10, RZ ;  /* 0x0000000a16147c24 */ /* 0x041fe4000f8e02ff */
[----:B------:R-:W-:-:S04]  /*1390*/  IMAD.WIDE.U32 R16, R22, UR8, R10 ;  /* 0x0000000816107c25 */ /* 0x000fc8000f8e000a */
[----:B------:R-:W-:Y:S02]  /*13a0*/  IMAD R5, R23, UR8, R20 ;  /* 0x0000000817057c24 */ /* 0x000fe4000f8e0214 */
[----:B--2---:R-:W-:-:S03]  /*13b0*/  IMAD R20, R24, UR11, RZ ;  /* 0x0000000b18147c24 */ /* 0x004fc6000f8e02ff */
[----:B------:R-:W-:Y:S01]  /*13c0*/  IADD3 R17, R17, R5, RZ ;  /* 0x0000000511117210 */ /* 0x000fe20007ffe0ff */
[----:B------:R-:W-:Y:S02]  /*13d0*/  IMAD R7, R25, UR9, R20 ;  /* 0x0000000919077c24 */ /* 0x000fe4000f8e0214 */
[----:B------:R-:W-:-:S03]  /*13e0*/  IMAD.WIDE.U32 R16, R24, UR9, R16 ;  /* 0x0000000918107c25 */ /* 0x000fc6000f8e0010 */
[----:B------:R-:W-:-:S04]  /*13f0*/  IADD3 R5, P2, R44, R16, RZ ;  /* 0x000000102c057210 */ /* 0x000fc80007f5e0ff */
[----:B------:R-:W-:Y:S02]  /*1400*/  IADD3.X R44, R45, R17, R7, P2, !PT ;  /* 0x000000112d2c7210 */ /* 0x000fe400017fe407 */
[C---:B------:R-:W-:Y:S02]  /*1410*/  LEA R16, P5, R5.reuse, UR12, 0x2 ;  /* 0x0000000c05107c11 */ /* 0x040fe4000f8a10ff */
[----:B------:R-:W-:Y:S02]  /*1420*/  ISETP.GE.AND P2, PT, R8, R3, PT ;  /* 0x000000030800720c */ /* 0x000fe40003f46270 */
[----:B------:R-:W-:Y:S02]  /*1430*/  LEA.HI.X R17, R5, UR13, R44, 0x2, P5 ;  /* 0x0000000d05117c11 */ /* 0x000fe4000a8f142c */
[----:B------:R-:W-:Y:S02]  /*1440*/  FSEL R3, R9, RZ, !P1 ;  /* 0x000000ff09037208 */ /* 0x000fe40004800000 */
[----:B------:R-:W-:-:S02]  /*1450*/  FSEL R5, R26, RZ, !P4 ;  /* 0x000000ff1a057208 */ /* 0x000fc40006000000 */
[----:B------:R-:W-:Y:S01]  /*1460*/  FSEL R7, R27, RZ, !P3 ;  /* 0x000000ff1b077208 */ /* 0x000fe20005800000 */
[----:B------:R0:W-:Y:S01]  /*1470*/  STG.E desc[UR6][R16.64], R3 ;  /* 0x0000000310007986 */ /* 0x0001e2000c101906 */
[----:B------:R-:W-:-:S03]  /*1480*/  FSEL R9, R28, RZ, !P2 ;  /* 0x000000ff1c097208 */ /* 0x000fc60005000000 */
[----:B------:R0:W-:Y:S04]  /*1490*/  STG.E desc[UR6][R16.64+0x80], R5 ;  /* 0x0000800510007986 */ /* 0x0001e8000c101906 */
[----:B------:R0:W-:Y:S04]  /*14a0*/  STG.E desc[UR6][R16.64+0x100], R7 ;  /* 0x0001000710007986 */ /* 0x0001e8000c101906 */
[----:B------:R0:W-:Y:S02]  /*14b0*/  STG.E desc[UR6][R16.64+0x180], R9 ;  /* 0x0001800910007986 */ /* 0x0001e4000c101906 */
.L_x_62:
[----:B------:R-:W-:Y:S05]  /*14c0*/  BSYNC B0 ;  /* 0x0000000000007941 */ /* 0x000fea0003800000 */
.L_x_61:
[----:B------:R-:W-:Y:S01]  /*14d0*/  UIADD3 UR4, UR4, 0x7f, URZ ;  /* 0x0000007f04047890 */ /* 0x000fe2000fffe03f */
[----:B0-----:R-:W-:Y:S01]  /*14e0*/  SHF.R.S32.HI R3, RZ, 0x1f, R21 ;  /* 0x0000001fff037819 */ /* 0x001fe20000011415 */
[----:B-1----:R-:W-:Y:S01]  /*14f0*/  IMAD R6, R14, UR10, RZ ;  /* 0x0000000a0e067c24 */ /* 0x002fe2000f8e02ff */
[C---:B------:R-:W-:Y:S01]  /*1500*/  IADD3 R4, P1, R18.reuse, R21, RZ ;  /* 0x0000001512047210 */ /* 0x040fe20007f3e0ff */
[----:B------:R-:W-:Y:S01]  /*1510*/  USHF.R.S32.HI UR5, URZ, 0x1f, UR4 ;  /* 0x0000001f3f057899 */ /* 0x000fe20008011404 */
[----:B------:R-:W-:Y:S02]  /*1520*/  BSSY B0, `(.L_x_63) ;  /* 0x0000022000007945 */ /* 0x000fe40003800000 */
[----:B------:R-:W-:Y:S01]  /*1530*/  LEA.HI.X.SX32 R5, R18, R3, 0x1, P1 ;  /* 0x0000000312057211 */ /* 0x000fe200008f0eff */
[----:B------:R-:W-:Y:S01]  /*1540*/  ULEA.HI UR5, UR5, UR4, URZ, 0x7 ;  /* 0x0000000405057291 */ /* 0x000fe2000f8f383f */
[----:B------:R-:W-:-:S03]  /*1550*/  IMAD R3, R15, UR8, R6 ;  /* 0x000000080f037c24 */ /* 0x000fc6000f8e0206 */
[----:B------:R-:W-:Y:S01]  /*1560*/  ULOP3.LUT UR5, UR5, 0xffffff80, URZ, 0xc0, !UPT ;  /* 0xffffff8005057892 */ /* 0x000fe2000f8ec03f */
[----:B------:R-:W-:-:S04]  /*1570*/  IMAD.WIDE.U32 R14, R14, UR8, R4 ;  /* 0x000000080e0e7c25 */ /* 0x000fc8000f8e0004 */
[----:B------:R-:W-:Y:S01]  /*1580*/  IMAD.IADD R15, R15, 0x1, R3 ;  /* 0x000000010f0f7824 */ /* 0x000fe200078e0203 */
[----:B------:R-:W-:Y:S01]  /*1590*/  IADD3 R3, -R10, UR5, RZ ;  /* 0x000000050a037c10 */ /* 0x000fe2000fffe1ff */
[----:B------:R-:W-:-:S03]  /*15a0*/  IMAD R4, R12, UR11, RZ ;  /* 0x0000000b0c047c24 */ /* 0x000fc6000f8e02ff */
[----:B------:R-:W-:Y:S01]  /*15b0*/  ISETP.GE.OR P0, PT, R0, R3, P0 ;  /* 0x000000030000720c */ /* 0x000fe20000706670 */
[----:B------:R-:W-:Y:S02]  /*15c0*/  IMAD R9, R13, UR9, R4 ;  /* 0x000000090d097c24 */ /* 0x000fe4000f8e0204 */
[----:B------:R-:W-:-:S05]  /*15d0*/  IMAD.WIDE.U32 R12, R12, UR9, R14 ;  /* 0x000000090c0c7c25 */ /* 0x000fca000f8e000e */
[----:B------:R-:W-:-:S05]  /*15e0*/  IADD3 R9, R13, R9, RZ ;  /* 0x000000090d097210 */ /* 0x000fca0007ffe0ff */
        /* <DEDUP_REMOVED lines=11> */
[C---:B-1----:R-:W-:Y:S02]  /*16a0*/  IMAD R6, R16.reuse, UR11, RZ ;  /* 0x0000000b10067c24 */ /* 0x042fe4000f8e02ff */
[----:B------:R-:W-:Y:S02]  /*16b0*/  IMAD.IADD R5, R5, 0x1, R3 ;  /* 0x0000000105057824 */ /* 0x000fe400078e0203 */
[----:B------:R-:W-:Y:S01]  /*16c0*/  FMUL.FTZ R3, R19, 1.4426950216293334961 ;  /* 0x3fb8aa3b13037820 */ /* 0x000fe20000410000 */
[----:B------:R-:W-:Y:S02]  /*16d0*/  IMAD R7, R17, UR9, R6 ;  /* 0x0000000911077c24 */ /* 0x000fe4000f8e0206 */
[----:B------:R-:W-:Y:S02]  /*16e0*/  IMAD.WIDE.U32 R4, R16, UR9, R4 ;  /* 0x0000000910047c25 */ /* 0x000fe4000f8e0004 */
[----:B------:R-:W-:-:S03]  /*16f0*/  FSEL R3, R3, RZ, P0 ;  /* 0x000000ff03037208 */ /* 0x000fc60000000000 */
[----:B------:R-:W-:Y:S02]  /*1700*/  IADD3 R5, R5, R7, RZ ;  /* 0x0000000705057210 */ /* 0x000fe40007ffe0ff */
[----:B------:R-:W-:-:S04]  /*1710*/  LEA R6, P1, R4, UR4, 0x2 ;  /* 0x0000000404067c11 */ /* 0x000fc8000f8210ff */
[----:B------:R-:W-:-:S05]  /*1720*/  LEA.HI.X R7, R4, UR5, R5, 0x2, P1 ;  /* 0x0000000504077c11 */ /* 0x000fca00088f1405 */
[----:B------:R0:W-:Y:S04]  /*1730*/  STG.E desc[UR6][R6.64], R3 ;  /* 0x0000000306007986 */ /* 0x0001e8000c101906 */
.L_x_64:
[----:B------:R-:W-:Y:S05]  /*1740*/  BSYNC B0 ;  /* 0x0000000000007941 */ /* 0x000fea0003800000 */
.L_x_63:
        /* <DEDUP_REMOVED lines=10> */
[----:B------:R1:W-:Y:S04]  /*17f0*/  STG.E.128 desc[UR6][R4.64+0x3000], RZ ;  /* 0x003000ff04007986 */ /* 0x0003e8000c101d06 */
[----:B------:R1:W-:Y:S04]  /*1800*/  STG.E.128 desc[UR6][R4.64+0x4000], RZ ;  /* 0x004000ff04007986 */ /* 0x0003e8000c101d06 */
[----:B------:R1:W-:Y:S04]  /*1810*/  STG.E.128 desc[UR6][R4.64+0x5000], RZ ;  /* 0x005000ff04007986 */ /* 0x0003e8000c101d06 */
[----:B------:R1:W-:Y:S04]  /*1820*/  STG.E.128 desc[UR6][R4.64+0x6000], RZ ;  /* 0x006000ff04007986 */ /* 0x0003e8000c101d06 */
[----:B------:R1:W-:Y:S01]  /*1830*/  STG.E.128 desc[UR6][R4.64+0x7000], RZ ;  /* 0x007000ff04007986 */ /* 0x0003e2000c101d06 */
[----:B------:R-:W-:Y:S05]  /*1840*/  @P0 EXIT ;  /* 0x000000000000094d */ /* 0x000fea0003800000 */
[----:B0-----:R-:W0:Y:S08]  /*1850*/  LDC R3, c[0x0][0x2e0] ;  /* 0x0000b800ff037b82 */ /* 0x001e300000000800 */
[----:B------:R-:W2:Y:S08]  /*1860*/  LDC R7, c[0x0][0x220] ;  /* 0x00008800ff077b82 */ /* 0x000eb00000000800 */
[----:B-1----:R-:W1:Y:S01]  /*1870*/  LDC.64 R4, c[0x0][0x2e8] ;  /* 0x0000ba00ff047b82 */ /* 0x002e620000000a00 */
[----:B0-----:R-:W-:-:S04]  /*1880*/  IMAD R2, R2, R3, UR9 ;  /* 0x0000000902027e24 */ /* 0x001fc8000f8e0203 */
[----:B--2---:R-:W-:-:S04]  /*1890*/  IMAD R3, R2, R7, UR8 ;  /* 0x0000000802037e24 */ /* 0x004fc8000f8e0207 */
[----:B-1----:R-:W-:-:S05]  /*18a0*/  IMAD.WIDE R2, R3, 0x4, R4 ;  /* 0x0000000403027825 */ /* 0x002fca00078e0204 */
[----:B------:R-:W-:Y:S01]  /*18b0*/  STG.E desc[UR6][R2.64], RZ ;  /* 0x000000ff02007986 */ /* 0x000fe2000c101906 */
[----:B------:R-:W-:Y:S05]  /*18c0*/  EXIT ;  /* 0x000000000000794d */ /* 0x000fea0003800000 */
.L_x_65:
        /* <DEDUP_REMOVED lines=11> */
.L_x_133:


//--------------------- .text._ZN7cutlass13device_kernelIN5flash19enable_sm80_to_sm89INS1_16FlashAttnBwdSm80INS1_25CollectiveMainloopBwdSm80ILi2ELi2EN4cute5tupleIJNS5_1CILi128EEES8_NS7_ILi64EEEEEENS_10bfloat16_tEfNS_4arch4Sm80ELb1ELb0ELb0ELb1ELb0ELb0ELb0ELb0ELi2ELi4ELi4ELi4ELb0EEENS1_21CollectiveEpilogueBwdISA_SB_SD_Li256ELb1ELb0ELi2EEENS1_25SingleTileBwdLPTSchedulerILb1ELi128ELb0EEEEEEEEEvNT_6ParamsE --------------------------
	.section	.text._ZN7cutlass13device_kernelIN5flash19enable_sm80_to_sm89INS1_16FlashAttnBwdSm80INS1_25CollectiveMainloopBwdSm80ILi2ELi2EN4cute5tupleIJNS5_1CILi128EEES8_NS7_ILi64EEEEEENS_10bfloat16_tEfNS_4arch4Sm80ELb1ELb0ELb0ELb1ELb0ELb0ELb0ELb0ELi2ELi4ELi4ELi4ELb0EEENS1_21CollectiveEpilogueBwdISA_SB_SD_Li256ELb1ELb0ELi2EEENS1_25SingleTileBwdLPTSchedulerILb1ELi128ELb0EEEEEEEEEvNT_6ParamsE,"ax",@progbits
	.align	128
.text._ZN7cutlass13device_kernelIN5flash19enable_sm80_to_sm89INS1_16FlashAttnBwdSm80INS1_25CollectiveMainloopBwdSm80ILi2ELi2EN4cute5tupleIJNS5_1CILi128EEES8_NS7_ILi64EEEEEENS_10bfloat16_tEfNS_4arch4Sm80ELb1ELb0ELb0ELb1ELb0ELb0ELb0ELb0ELi2ELi4ELi4ELi4ELb0EEENS1_21CollectiveEpilogueBwdISA_SB_SD_Li256ELb1ELb0ELi2EEENS1_25SingleTileBwdLPTSchedulerILb1ELi128ELb0EEEEEEEEEvNT_6ParamsE:
        .type           _ZN7cutlass13device_kernelIN5flash19enable_sm80_to_sm89INS1_16FlashAttnBwdSm80INS1_25CollectiveMainloopBwdSm80ILi2ELi2EN4cute5tupleIJNS5_1CILi128EEES8_NS7_ILi64EEEEEENS_10bfloat16_tEfNS_4arch4Sm80ELb1ELb0ELb0ELb1ELb0ELb0ELb0ELb0ELi2ELi4ELi4ELi4ELb0EEENS1_21CollectiveEpilogueBwdISA_SB_SD_Li256ELb1ELb0ELi2EEENS1_25SingleTileBwdLPTSchedulerILb1ELi128ELb0EEEEEEEEEvNT_6ParamsE,@function
        .size           _ZN7cutlass13device_kernelIN5flash19enable_sm80_to_sm89INS1_16FlashAttnBwdSm80INS1_25CollectiveMainloopBwdSm80ILi2ELi2EN4cute5tupleIJNS5_1CILi128EEES8_NS7_ILi64EEEEEENS_10bfloat16_tEfNS_4arch4Sm80ELb1ELb0ELb0ELb1ELb0ELb0ELb0ELb0ELi2ELi4ELi4ELi4ELb0EEENS1_21CollectiveEpilogueBwdISA_SB_SD_Li256ELb1ELb0ELi2EEENS1_25SingleTileBwdLPTSchedulerILb1ELi128ELb0EEEEEEEEEvNT_6ParamsE,(.L_x_134 - _ZN7cutlass13device_kernelIN5flash19enable_sm80_to_sm89INS1_16FlashAttnBwdSm80INS1_25CollectiveMainloopBwdSm80ILi2ELi2EN4cute5tupleIJNS5_1CILi128EEES8_NS7_ILi64EEEEEENS_10bfloat16_tEfNS_4arch4Sm80ELb1ELb0ELb0ELb1ELb0ELb0ELb0ELb0ELi2ELi4ELi4ELi4ELb0EEENS1_21CollectiveEpilogueBwdISA_SB_SD_Li256ELb1ELb0ELi2EEENS1_25SingleTileBwdLPTSchedulerILb1ELi128ELb0EEEEEEEEEvNT_6ParamsE)
        .other          _ZN7cutlass13device_kernelIN5flash19enable_sm80_to_sm89INS1_16FlashAttnBwdSm80INS1_25CollectiveMainloopBwdSm80ILi2ELi2EN4cute5tupleIJNS5_1CILi128EEES8_NS7_ILi64EEEEEENS_10bfloat16_tEfNS_4arch4Sm80ELb1ELb0ELb0ELb1ELb0ELb0ELb0ELb0ELi2ELi4ELi4ELi4ELb0EEENS1_21CollectiveEpilogueBwdISA_SB_SD_Li256ELb1ELb0ELi2EEENS1_25SingleTileBwdLPTSchedulerILb1ELi128ELb0EEEEEEEEEvNT_6ParamsE,@"STO_CUDA_ENTRY STV_DEFAULT"
_ZN7cutlass13device_kernelIN5flash19enable_sm80_to_sm89INS1_16FlashAttnBwdSm80INS1_25CollectiveMainloopBwdSm80ILi2ELi2EN4cute5tupleIJNS5_1CILi128EEES8_NS7_ILi64EEEEEENS_10bfloat16_tEfNS_4arch4Sm80ELb1ELb0ELb0ELb1ELb0ELb0ELb0ELb0ELi2ELi4ELi4ELi4ELb0EEENS1_21CollectiveEpilogueBwdISA_SB_SD_Li256ELb1ELb0ELi2EEENS1_25SingleTileBwdLPTSchedulerILb1ELi128ELb0EEEEEEEEEvNT_6ParamsE:
[----:B------:R-:W-:Y:S01]  /*0000*/  LDC R1, c[0x0][0x28] ;  /* 0x00000a00ff017b82 */ /* 0x000fe20000000800 */
[----:B------:R-:W-:Y:S05]  /*0010*/  EXIT ;  /* 0x000000000000794d */ /* 0x000fea0003800000 */
.L_x_66:
        /* <DEDUP_REMOVED lines=14> */
.L_x_134:


//--------------------- .text._ZN7cutlass13device_kernelIN5flash19enable_sm80_to_sm89INS1_16FlashAttnBwdSm80INS1_25CollectiveMainloopBwdSm80ILi2ELi2EN4cute5tupleIJNS5_1CILi128EEES8_NS7_ILi64EEEEEENS_10bfloat16_tEfNS_4arch4Sm80ELb1ELb0ELb0ELb1ELb1ELb0ELb0ELb0ELi2ELi4ELi4ELi4ELb0EEENS1_21CollectiveEpilogueBwdISA_SB_SD_Li256ELb1ELb0ELi2EEENS1_25SingleTileBwdLPTSchedulerILb1ELi128ELb1EEEEEEEEEvNT_6ParamsE --------------------------
	.section	.text._ZN7cutlass13device_kernelIN5flash19enable_sm80_to_sm89INS1_16FlashAttnBwdSm80INS1_25CollectiveMainloopBwdSm80ILi2ELi2EN4cute5tupleIJNS5_1CILi128EEES8_NS7_ILi64EEEEEENS_10bfloat16_tEfNS_4arch4Sm80ELb1ELb0ELb0ELb1ELb1ELb0ELb0ELb0ELi2ELi4ELi4ELi4ELb0EEENS1_21CollectiveEpilogueBwdISA_SB_SD_Li256ELb1ELb0ELi2EEENS1_25SingleTileBwdLPTSchedulerILb1ELi128ELb1EEEEEEEEEvNT_6ParamsE,"ax",@progbits
	.align	128
.text._ZN7cutlass13device_kernelIN5flash19enable_sm80_to_sm89INS1_16FlashAttnBwdSm80INS1_25CollectiveMainloopBwdSm80ILi2ELi2EN4cute5tupleIJNS5_1CILi128EEES8_NS7_ILi64EEEEEENS_10bfloat16_tEfNS_4arch4Sm80ELb1ELb0ELb0ELb1ELb1ELb0ELb0ELb0ELi2ELi4ELi4ELi4ELb0EEENS1_21CollectiveEpilogueBwdISA_SB_SD_Li256ELb1ELb0ELi2EEENS1_25SingleTileBwdLPTSchedulerILb1ELi128ELb1EEEEEEEEEvNT_6ParamsE:
        .type           _ZN7cutlass13device_kernelIN5flash19enable_sm80_to_sm89INS1_16FlashAttnBwdSm80INS1_25CollectiveMainloopBwdSm80ILi2ELi2EN4cute5tupleIJNS5_1CILi128EEES8_NS7_ILi64EEEEEENS_10bfloat16_tEfNS_4arch4Sm80ELb1ELb0ELb0ELb1ELb1ELb0ELb0ELb0ELi2ELi4ELi4ELi4ELb0EEENS1_21CollectiveEpilogueBwdISA_SB_SD_Li256ELb1ELb0ELi2EEENS1_25SingleTileBwdLPTSchedulerILb1ELi128ELb1EEEEEEEEEvNT_6ParamsE,@function
        .size           _ZN7cutlass13device_kernelIN5flash19enable_sm80_to_sm89INS1_16FlashAttnBwdSm80INS1_25CollectiveMainloopBwdSm80ILi2ELi2EN4cute5tupleIJNS5_1CILi128EEES8_NS7_ILi64EEEEEENS_10bfloat16_tEfNS_4arch4Sm80ELb1ELb0ELb0ELb1ELb1ELb0ELb0ELb0ELi2ELi4ELi4ELi4ELb0EEENS1_21CollectiveEpilogueBwdISA_SB_SD_Li256ELb1ELb0ELi2EEENS1_25SingleTileBwdLPTSchedulerILb1ELi128ELb1EEEEEEEEEvNT_6ParamsE,(.L_x_135 - _ZN7cutlass13device_kernelIN5flash19enable_sm80_to_sm89INS1_16FlashAttnBwdSm80INS1_25CollectiveMainloopBwdSm80ILi2ELi2EN4cute5tupleIJNS5_1CILi128EEES8_NS7_ILi64EEEEEENS_10bfloat16_tEfNS_4arch4Sm80ELb1ELb0ELb0ELb1ELb1ELb0ELb0ELb0ELi2ELi4ELi4ELi4ELb0EEENS1_21CollectiveEpilogueBwdISA_SB_SD_Li256ELb1ELb0ELi2EEENS1_25SingleTileBwdLPTSchedulerILb1ELi128ELb1EEEEEEEEEvNT_6ParamsE)
        .other          _ZN7cutlass13device_kernelIN5flash19enable_sm80_to_sm89INS1_16FlashAttnBwdSm80INS1_25CollectiveMainloopBwdSm80ILi2ELi2EN4cute5tupleIJNS5_1CILi128EEES8_NS7_ILi64EEEEEENS_10bfloat16_tEfNS_4arch4Sm80ELb1ELb0ELb0ELb1ELb1ELb0ELb0ELb0ELi2ELi4ELi4ELi4ELb0EEENS1_21CollectiveEpilogueBwdISA_SB_SD_Li256ELb1ELb0ELi2EEENS1_25SingleTileBwdLPTSchedulerILb1ELi128ELb1EEEEEEEEEvNT_6ParamsE,@"STO_CUDA_ENTRY STV_DEFAULT"
_ZN7cutlass13device_kernelIN5flash19enable_sm80_to_sm89INS1_16FlashAttnBwdSm80INS1_25CollectiveMainloopBwdSm80ILi2ELi2EN4cute5tupleIJNS5_1CILi128EEES8_NS7_ILi64EEEEEENS_10bfloat16_tEfNS_4arch4Sm80ELb1ELb0ELb0ELb1ELb1ELb0ELb0ELb0ELi2ELi4ELi4ELi4ELb0EEENS1_21CollectiveEpilogueBwdISA_SB_SD_Li256ELb1ELb0ELi2EEENS1_25SingleTileBwdLPTSchedulerILb1ELi128ELb1EEEEEEEEEvNT_6ParamsE:
[----:B------:R-:W-:Y:S01]  /*0000*/  LDC R1, c[0x0][0x28] ;  /* 0x00000a00ff017b82 */ /* 0x000fe20000000800 */
[----:B------:R-:W-:Y:S05]  /*0010*/  EXIT ;  /* 0x000000000000794d */ /* 0x000fea0003800000 */
.L_x_67:
        /* <DEDUP_REMOVED lines=14> */
.L_x_135:


//--------------------- .text._ZN7cutlass13device_kernelIN5flash19enable_sm80_to_sm89INS1_16FlashAttnBwdSm80INS1_25CollectiveMainloopBwdSm80ILi2ELi2EN4cute5tupleIJNS5_1CILi128EEES8_NS7_ILi64EEEEEENS_10bfloat16_tEfNS_4arch4Sm80ELb1ELb0ELb0ELb1ELb0ELb0ELb0ELb0ELi2ELi4ELi4ELi4ELb0EEENS1_24CollectiveEpilogueBwdGQAISA_fSD_Li256ELb1ELb0EEENS1_25SingleTileBwdLPTSchedulerILb1ELi128ELb0EEEEEEEEEvNT_6ParamsE --------------------------
	.section	.text._ZN7cutlass13device_kernelIN5flash19enable_sm80_to_sm89INS1_16FlashAttnBwdSm80INS1_25CollectiveMainloopBwdSm80ILi2ELi2EN4cute5tupleIJNS5_1CILi128EEES8_NS7_ILi64EEEEEENS_10bfloat16_tEfNS_4arch4Sm80ELb1ELb0ELb0ELb1ELb0ELb0ELb0ELb0ELi2ELi4ELi4ELi4ELb0EEENS1_24CollectiveEpilogueBwdGQAISA_fSD_Li256ELb1ELb0EEENS1_25SingleTileBwdLPTSchedulerILb1ELi128ELb0EEEEEEEEEvNT_6ParamsE,"ax",@progbits
	.align	128
.text._ZN7cutlass13device_kernelIN5flash19enable_sm80_to_sm89INS1_16FlashAttnBwdSm80INS1_25CollectiveMainloopBwdSm80ILi2ELi2EN4cute5tupleIJNS5_1CILi128EEES8_NS7_ILi64EEEEEENS_10bfloat16_tEfNS_4arch4Sm80ELb1ELb0ELb0ELb1ELb0ELb0ELb0ELb0ELi2ELi4ELi4ELi4ELb0EEENS1_24CollectiveEpilogueBwdGQAISA_fSD_Li256ELb1ELb0EEENS1_25SingleTileBwdLPTSchedulerILb1ELi128ELb0EEEEEEEEEvNT_6ParamsE:
        .type           _ZN7cutlass13device_kernelIN5flash19enable_sm80_to_sm89INS1_16FlashAttnBwdSm80INS1_25CollectiveMainloopBwdSm80ILi2ELi2EN4cute5tupleIJNS5_1CILi128EEES8_NS7_ILi64EEEEEENS_10bfloat16_tEfNS_4arch4Sm80ELb1ELb0ELb0ELb1ELb0ELb0ELb0ELb0ELi2ELi4ELi4ELi4ELb0EEENS1_24CollectiveEpilogueBwdGQAISA_fSD_Li256ELb1ELb0EEENS1_25SingleTileBwdLPTSchedulerILb1ELi128ELb0EEEEEEEEEvNT_6ParamsE,@function
        .size           _ZN7cutlass13device_kernelIN5flash19enable_sm80_to_sm89INS1_16FlashAttnBwdSm80INS1_25CollectiveMainloopBwdSm80ILi2ELi2EN4cute5tupleIJNS5_1CILi128EEES8_NS7_ILi64EEEEEENS_10bfloat16_tEfNS_4arch4Sm80ELb1ELb0ELb0ELb1ELb0ELb0ELb0ELb0ELi2ELi4ELi4ELi4ELb0EEENS1_24CollectiveEpilogueBwdGQAISA_fSD_Li256ELb1ELb0EEENS1_25SingleTileBwdLPTSchedulerILb1ELi128ELb0EEEEEEEEEvNT_6ParamsE,(.L_x_136 - _ZN7cutlass13device_kernelIN5flash19enable_sm80_to_sm89INS1_16FlashAttnBwdSm80INS1_25CollectiveMainloopBwdSm80ILi2ELi2EN4cute5tupleIJNS5_1CILi128EEES8_NS7_ILi64EEEEEENS_10bfloat16_tEfNS_4arch4Sm80ELb1ELb0ELb0ELb1ELb0ELb0ELb0ELb0ELi2ELi4ELi4ELi4ELb0EEENS1_24CollectiveEpilogueBwdGQAISA_fSD_Li256ELb1ELb0EEENS1_25SingleTileBwdLPTSchedulerILb1ELi128ELb0EEEEEEEEEvNT_6ParamsE)
        .other          _ZN7cutlass13device_kernelIN5flash19enable_sm80_to_sm89INS1_16FlashAttnBwdSm80INS1_25CollectiveMainloopBwdSm80ILi2ELi2EN4cute5tupleIJNS5_1CILi128EEES8_NS7_ILi64EEEEEENS_10bfloat16_tEfNS_4arch4Sm80ELb1ELb0ELb0ELb1ELb0ELb0ELb0ELb0ELi2ELi4ELi4ELi4ELb0EEENS1_24CollectiveEpilogueBwdGQAISA_fSD_Li256ELb1ELb0EEENS1_25SingleTileBwdLPTSchedulerILb1ELi128ELb0EEEEEEEEEvNT_6ParamsE,@"STO_CUDA_ENTRY STV_DEFAULT"
_ZN7cutlass13device_kernelIN5flash19enable_sm80_to_sm89INS1_16FlashAttnBwdSm80INS1_25CollectiveMainloopBwdSm80ILi2ELi2EN4cute5tupleIJNS5_1CILi128EEES8_NS7_ILi64EEEEEENS_10bfloat16_tEfNS_4arch4Sm80ELb1ELb0ELb0ELb1ELb0ELb0ELb0ELb0ELi2ELi4ELi4ELi4ELb0EEENS1_24CollectiveEpilogueBwdGQAISA_fSD_Li256ELb1ELb0EEENS1_25SingleTileBwdLPTSchedulerILb1ELi128ELb0EEEEEEEEEvNT_6ParamsE:
[----:B------:R-:W-:Y:S01]  /*0000*/  LDC R1, c[0x0][0x28] ;  /* 0x00000a00ff017b82 */ /* 0x000fe20000000800 */
[----:B------:R-:W-:Y:S05]  /*0010*/  EXIT ;  /* 0x000000000000794d */ /* 0x000fea0003800000 */
.L_x_68:
        /* <DEDUP_REMOVED lines=14> */
.L_x_136:


//--------------------- .text._ZN7cutlass13device_kernelIN5flash32FlashAttnBwdPostprocessConvertdQIN4cute5tupleIJNS3_1CILi128EEENS5_ILi64EEEEEENS_10bfloat16_tEfNS_4arch4Sm80ELi256ENS3_8TiledMMAINS3_8MMA_AtomIJNS3_30SM80_16x8x16_F32BF16BF16F32_TNEEEENS3_6LayoutINS4_IJNS5_ILi4EEENS5_ILi2EEENS5_ILi1EEEEEENS4_IJSJ_SH_NS5_ILi0EEEEEEEENS4_IJS7_NS5_ILi32EEENS5_ILi16EEEEEEEELb0EEEEEvNT_6ParamsE --------------------------
	.section	.text._ZN7cutlass13device_kernelIN5flash32FlashAttnBwdPostprocessConvertdQIN4cute5tupleIJNS3_1CILi128EEENS5_ILi64EEEEEENS_10bfloat16_tEfNS_4arch4Sm80ELi256ENS3_8TiledMMAINS3_8MMA_AtomIJNS3_30SM80_16x8x16_F32BF16BF16F32_TNEEEENS3_6LayoutINS4_IJNS5_ILi4EEENS5_ILi2EEENS5_ILi1EEEEEENS4_IJSJ_SH_NS5_ILi0EEEEEEEENS4_IJS7_NS5_ILi32EEENS5_ILi16EEEEEEEELb0EEEEEvNT_6ParamsE,"ax",@progbits
	.align	128
.text._ZN7cutlass13device_kernelIN5flash32FlashAttnBwdPostprocessConvertdQIN4cute5tupleIJNS3_1CILi128EEENS5_ILi64EEEEEENS_10bfloat16_tEfNS_4arch4Sm80ELi256ENS3_8TiledMMAINS3_8MMA_AtomIJNS3_30SM80_16x8x16_F32BF16BF16F32_TNEEEENS3_6LayoutINS4_IJNS5_ILi4EEENS5_ILi2EEENS5_ILi1EEEEEENS4_IJSJ_SH_NS5_ILi0EEEEEEEENS4_IJS7_NS5_ILi32EEENS5_ILi16EEEEEEEELb0EEEEEvNT_6ParamsE:
        .type           _ZN7cutlass13device_kernelIN5flash32FlashAttnBwdPostprocessConvertdQIN4cute5tupleIJNS3_1CILi128EEENS5_ILi64EEEEEENS_10bfloat16_tEfNS_4arch4Sm80ELi256ENS3_8TiledMMAINS3_8MMA_AtomIJNS3_30SM80_16x8x16_F32BF16BF16F32_TNEEEENS3_6LayoutINS4_IJNS5_ILi4EEENS5_ILi2EEENS5_ILi1EEEEEENS4_IJSJ_SH_NS5_ILi0EEEEEEEENS4_IJS7_NS5_ILi32EEENS5_ILi16EEEEEEEELb0EEEEEvNT_6ParamsE,@function
        .size           _ZN7cutlass13device_kernelIN5flash32FlashAttnBwdPostprocessConvertdQIN4cute5tupleIJNS3_1CILi128EEENS5_ILi64EEEEEENS_10bfloat16_tEfNS_4arch4Sm80ELi256ENS3_8TiledMMAINS3_8MMA_AtomIJNS3_30SM80_16x8x16_F32BF16BF16F32_TNEEEENS3_6LayoutINS4_IJNS5_ILi4EEENS5_ILi2EEENS5_ILi1EEEEEENS4_IJSJ_SH_NS5_ILi0EEEEEEEENS4_IJS7_NS5_ILi32EEENS5_ILi16EEEEEEEELb0EEEEEvNT_6ParamsE,(.L_x_137 - _ZN7cutlass13device_kernelIN5flash32FlashAttnBwdPostprocessConvertdQIN4cute5tupleIJNS3_1CILi128EEENS5_ILi64EEEEEENS_10bfloat16_tEfNS_4arch4Sm80ELi256ENS3_8TiledMMAINS3_8MMA_AtomIJNS3_30SM80_16x8x16_F32BF16BF16F32_TNEEEENS3_6LayoutINS4_IJNS5_ILi4EEENS5_ILi2EEENS5_ILi1EEEEEENS4_IJSJ_SH_NS5_ILi0EEEEEEEENS4_IJS7_NS5_ILi32EEENS5_ILi16EEEEEEEELb0EEEEEvNT_6ParamsE)
        .other          _ZN7cutlass13device_kernelIN5flash32FlashAttnBwdPostprocessConvertdQIN4cute5tupleIJNS3_1CILi128EEENS5_ILi64EEEEEENS_10bfloat16_tEfNS_4arch4Sm80ELi256ENS3_8TiledMMAINS3_8MMA_AtomIJNS3_30SM80_16x8x16_F32BF16BF16F32_TNEEEENS3_6LayoutINS4_IJNS5_ILi4EEENS5_ILi2EEENS5_ILi1EEEEEENS4_IJSJ_SH_NS5_ILi0EEEEEEEENS4_IJS7_NS5_ILi32EEENS5_ILi16EEEEEEEELb0EEEEEvNT_6ParamsE,@"STO_CUDA_ENTRY STV_DEFAULT"
_ZN7cutlass13device_kernelIN5flash32FlashAttnBwdPostprocessConvertdQIN4cute5tupleIJNS3_1CILi128EEENS5_ILi64EEEEEENS_10bfloat16_tEfNS_4arch4Sm80ELi256ENS3_8TiledMMAINS3_8MMA_AtomIJNS3_30SM80_16x8x16_F32BF16BF16F32_TNEEEENS3_6LayoutINS4_IJNS5_ILi4EEENS5_ILi2EEENS5_ILi1EEEEEENS4_IJSJ_SH_NS5_ILi0EEEEEEEENS4_IJS7_NS5_ILi32EEENS5_ILi16EEEEEEEELb0EEEEEvNT_6ParamsE:
        /* <DEDUP_REMOVED lines=24> */
.L_x_69:
[----:B------:R-:W-:Y:S02]  /*0180*/  ISETP.NE.U32.AND P1, PT, RZ, UR4, PT ;  /* 0x00000004ff007c0c */ /* 0x000fe4000bf25070 */
[----:B-----5:R-:W-:Y:S02]  /*0190*/  ISETP.LE.AND P2, PT, R39, R40, PT ;  /* 0x000000282700720c */ /* 0x020fe40003f43270 */
[----:B------:R-:W-:-:S13]  /*01a0*/  ISETP.NE.AND.EX P1, PT, RZ, UR5, PT, P1 ;  /* 0x00000005ff007c0c */ /* 0x000fda000bf25310 */
[----:B------:R-:W-:Y:S05]  /*01b0*/  @P1 EXIT P2 ;  /* 0x000000000000194d */ /* 0x000fea0001000000 */
[----:B------:R-:W0:Y:S01]  /*01c0*/  S2R R51, SR_TID.X ;  /* 0x0000000000337919 */ /* 0x000e220000002100 */
[----:B-1----:R-:W-:Y:S01]  /*01d0*/  @P0 IMAD R2, R7, 0x80, R38 ;  /* 0x0000008007020824 */ /* 0x002fe200078e0226 */
[----:B------:R-:W1:Y:S01]  /*01e0*/  S2UR UR8, SR_CTAID.Y ;  /* 0x00000000000879c3 */ /* 0x000e620000002600 */
[----:B------:R-:W-:Y:S01]  /*01f0*/  IMAD.SHL.U32 R4, R0, 0x2000, RZ ;  /* 0x0000200000047824 */ /* 0x000fe200078e00ff */
[----:B------:R-:W-:Y:S01]  /*0200*/  SHF.R.S32.HI R36, RZ, 0x1f, R7 ;  /* 0x0000001fff247819 */ /* 0x000fe20000011407 */
[----:B------:R-:W-:Y:S01]  /*0210*/  ULDC.64 UR4, c[0x0][0x230] ;  /* 0x00008c0000047ab9 */ /* 0x000fe20000000a00 */
[----:B------:R-:W-:Y:S02]  /*0220*/  @P0 SHF.R.S32.HI R3, RZ, 0x1f, R2 ;  /* 0x0000001fff030819 */ /* 0x000fe40000011402 */
[----:B------:R-:W-:Y:S02]  /*0230*/  SEL R36, R36, RZ, !P1 ;  /* 0x000000ff24247207 */ /* 0x000fe40004800000 */
[----:B------:R-:W-:Y:S01]  /*0240*/  @P0 LEA.HI R3, R3, R2, RZ, 0x7 ;  /* 0x0000000203030211 */ /* 0x000fe200078f38ff */
[----:B------:R-:W2:Y:S04]  /*0250*/  LDC.64 R8, c[0x0][0x228] ;  /* 0x00008a00ff087b82 */ /* 0x000ea80000000a00 */
[----:B------:R-:W-:-:S05]  /*0260*/  @P0 IMAD.SHL.U32 R3, R3, 0x40, RZ ;  /* 0x0000004003030824 */ /* 0x000fca00078e00ff */
[----:B------:R-:W-:Y:S02]  /*0270*/  @P0 LOP3.LUT R5, R3, 0xffffe000, RZ, 0xc0, !PT ;  /* 0xffffe00003050812 */ /* 0x000fe400078ec0ff */
[----:B------:R-:W-:Y:S02]  /*0280*/  CS2R R2, SRZ ;  /* 0x0000000000027805 */ /* 0x000fe4000001ff00 */
[--C-:B------:R-:W-:Y:S01]  /*0290*/  @P0 SHF.R.S32.HI R3, RZ, 0x1f, R5.reuse ;  /* 0x0000001fff030819 */ /* 0x100fe20000011405 */
[----:B------:R-:W-:Y:S01]  /*02a0*/  @P0 IMAD.MOV.U32 R2, RZ, RZ, R5 ;  /* 0x000000ffff020224 */ /* 0x000fe200078e0005 */
[----:B------:R-:W-:Y:S01]  /*02b0*/  SHF.R.S32.HI R5, RZ, 0x1f, R4 ;  /* 0x0000001fff057819 */ /* 0x000fe20000011404 */
[----:B-1----:R-:W-:Y:S01]  /*02c0*/  USHF.R.S32.HI UR9, URZ, 0x1f, UR8 ;  /* 0x0000001f3f097899 */ /* 0x002fe20008011408 */
[----:B0-----:R-:W-:-:S05]  /*02d0*/  IMAD.SHL.U32 R37, R51, 0x4, RZ ;  /* 0x0000000433257824 */ /* 0x001fca00078e00ff */
[----:B--2---:R-:W-:Y:S01]  /*02e0*/  IMAD R6, R8, UR9, RZ ;  /* 0x0000000908067c24 */ /* 0x004fe2000f8e02ff */
[----:B------:R-:W-:Y:S02]  /*02f0*/  IADD3 R4, P2, P3, R2, R37, R4 ;  /* 0x0000002502047210 */ /* 0x000fe40007b5e004 */
[----:B------:R-:W-:-:S04]  /*0300*/  SHF.R.S32.HI R2, RZ, 0x1f, R37 ;  /* 0x0000001fff027819 */ /* 0x000fc80000011425 */
[----:B------:R-:W-:Y:S01]  /*0310*/  IADD3.X R5, R3, R2, R5, P2, P3 ;  /* 0x0000000203057210 */ /* 0x000fe200017e6405 */
[----:B------:R-:W-:Y:S01]  /*0320*/  IMAD R3, R9, UR8, R6 ;  /* 0x0000000809037c24 */ /* 0x000fe2000f8e0206 */
[----:B------:R-:W-:Y:S01]  /*0330*/  SEL R2, R7, RZ, !P1 ;  /* 0x000000ff07027207 */ /* 0x000fe20004800000 */
[----:B------:R-:W-:Y:S02]  /*0340*/  IMAD R7, R36, UR4, RZ ;  /* 0x0000000424077c24 */ /* 0x000fe4000f8e02ff */
[----:B------:R-:W-:-:S04]  /*0350*/  IMAD.WIDE.U32 R4, R8, UR8, R4 ;  /* 0x0000000808047c25 */ /* 0x000fc8000f8e0004 */
[----:B------:R-:W-:Y:S02]  /*0360*/  IMAD.IADD R5, R5, 0x1, R3 ;  /* 0x0000000105057824 */ /* 0x000fe400078e0203 */
[C---:B------:R-:W-:Y:S02]  /*0370*/  IMAD R3, R2.reuse, UR5, R7 ;  /* 0x0000000502037c24 */ /* 0x040fe4000f8e0207 */
        /* <DEDUP_REMOVED lines=8> */
[----:B------:R-:W5:Y:S04]  /*0400*/  LDG.E.128 R16, desc[UR6][R44.64+0x3000] ;  /* 0x003000062c107981 */ /* 0x000f68000c1e1d00 */
[----:B------:R-:W5:Y:S04]  /*0410*/  LDG.E.128 R20, desc[UR6][R44.64+0x4000] ;  /* 0x004000062c147981 */ /* 0x000f68000c1e1d00 */
[----:B------:R-:W5:Y:S04]  /*0420*/  LDG.E.128 R24, desc[UR6][R44.64+0x5000] ;  /* 0x005000062c187981 */ /* 0x000f68000c1e1d00 */
[----:B------:R-:W5:Y:S04]  /*0430*/  LDG.E.128 R28, desc[UR6][R44.64+0x6000] ;  /* 0x006000062c1c7981 */ /* 0x000f68000c1e1d00 */
[----:B------:R0:W5:Y:S01]  /*0440*/  LDG.E.128 R32, desc[UR6][R44.64+0x7000] ;  /* 0x007000062c207981 */ /* 0x000162000c1e1d00 */
[----:B------:R-:W1:Y:S01]  /*0450*/  S2UR UR5, SR_CgaCtaId ;  /* 0x00000000000579c3 */ /* 0x000e620000008800 */
[----:B------:R-:W-:Y:S01]  /*0460*/  UMOV UR4, 0x400 ;  /* 0x0000040000047882 */ /* 0x000fe20000000000 */
[----:B------:R-:W-:Y:S01]  /*0470*/  SHF.R.S32.HI R46, RZ, 0x1f, R51 ;  /* 0x0000001fff2e7819 */ /* 0x000fe20000011433 */
[----:B------:R-:W-:Y:S01]  /*0480*/  BSSY B0, `(.L_x_70) ;  /* 0x00000cc000007945 */ /* 0x000fe20003800000 */
[----:B------:R-:W-:-:S02]  /*0490*/  VIADDMNMX R40, R39, -R40, 0x80, PT ;  /* 0x0000008027287446 */ /* 0x000fc40003800928 */
[CC--:B------:R-:W-:Y:S02]  /*04a0*/  LEA.HI R3, R46.reuse, R51.reuse, RZ, 0x2 ;  /* 0x000000332e037211 */ /* 0x0c0fe400078f10ff */
[CC--:B------:R-:W-:Y:S02]  /*04b0*/  LEA.HI R52, R46.reuse, R51.reuse, RZ, 0x3 ;  /* 0x000000332e347211 */ /* 0x0c0fe400078f18ff */
[--C-:B------:R-:W-:Y:S02]  /*04c0*/  SHF.R.S32.HI R43, RZ, 0x2, R3.reuse ;  /* 0x00000002ff2b7819 */ /* 0x100fe40000011403 */
[----:B------:R-:W-:Y:S02]  /*04d0*/  SHF.R.S32.HI R42, RZ, 0x1f, R3 ;  /* 0x0000001fff2a7819 */ /* 0x000fe40000011403 */
[----:B0-----:R-:W-:Y:S02]  /*04e0*/  LEA.HI R44, R46, R51, RZ, 0x5 ;  /* 0x000000332e2c7211 */ /* 0x001fe400078f28ff */
[----:B------:R-:W-:-:S02]  /*04f0*/  LEA.HI R42, R42, R43, RZ, 0x3 ;  /* 0x0000002b2a2a7211 */ /* 0x000fc400078f18ff */
[--C-:B------:R-:W-:Y:S02]  /*0500*/  SHF.R.S32.HI R41, RZ, 0x1f, R44.reuse ;  /* 0x0000001fff297819 */ /* 0x100fe4000001142c */
[----:B------:R-:W-:Y:S02]  /*0510*/  LOP3.LUT R42, R42, 0xfffffff8, RZ, 0xc0, !PT ;  /* 0xfffffff82a2a7812 */ /* 0x000fe400078ec0ff */
[----:B------:R-:W-:Y:S01]  /*0520*/  SHF.R.S32.HI R44, RZ, 0x5, R44 ;  /* 0x00000005ff2c7819 */ /* 0x000fe2000001142c */
[----:B-1----:R-:W-:Y:S02]  /*0530*/  ULEA UR4, UR5, UR4, 0x18 ;  /* 0x0000000405047291 */ /* 0x002fe4000f8ec03f */
[----:B------:R-:W-:Y:S01]  /*0540*/  IMAD.IADD R43, R43, 0x1, -R42 ;  /* 0x000000012b2b7824 */ /* 0x000fe200078e0a2a */
[----:B------:R-:W-:Y:S01]  /*0550*/  LEA.HI R41, R41, R44, RZ, 0x2 ;  /* 0x0000002c29297211 */ /* 0x000fe200078f10ff */
[----:B------:R-:W-:Y:S01]  /*0560*/  ULDC UR5, c[0x0][0x268] ;  /* 0x00009a0000057ab9 */ /* 0x000fe20000000800 */
[----:B------:R-:W-:-:S02]  /*0570*/  LEA.HI R42, R46, R51, RZ, 0x7 ;  /* 0x000000332e2a7211 */ /* 0x000fc400078f38ff */
[----:B------:R-:W-:Y:S02]  /*0580*/  LEA R45, R51, UR4, 0x4 ;  /* 0x00000004332d7c11 */ /* 0x000fe4000f8e20ff */
[----:B------:R-:W-:Y:S02]  /*0590*/  SHF.R.S32.HI R50, RZ, 0x1f, R43 ;  /* 0x0000001fff327819 */ /* 0x000fe4000001142b */
[----:B------:R-:W-:Y:S02]  /*05a0*/  LEA.HI R47, R46, R51, RZ, 0x6 ;  /* 0x000000332e2f7211 */ /* 0x000fe400078f30ff */
[----:B------:R-:W-:Y:S02]  /*05b0*/  LOP3.LUT R46, R3, 0x7ffffffc, RZ, 0xc0, !PT ;  /* 0x7ffffffc032e7812 */ /* 0x000fe400078ec0ff */
[--C-:B------:R-:W-:Y:S01]  /*05c0*/  SHF.R.S32.HI R3, RZ, 0x3, R52.reuse ;  /* 0x00000003ff037819 */ /* 0x100fe20000011434 */
[----:B------:R-:W-:Y:S01]  /*05d0*/  IMAD.SHL.U32 R47, R47, 0x2, RZ ;  /* 0x000000022f2f7824 */ /* 0x000fe200078e00ff */
[----:B------:R-:W-:Y:S01]  /*05e0*/  SHF.R.S32.HI R48, RZ, 0x1f, R52 ;  /* 0x0000001fff307819 */ /* 0x000fe20000011434 */
[----:B------:R-:W-:Y:S01]  /*05f0*/  IMAD.IADD R49, R51, 0x1, -R46 ;  /* 0x0000000133317824 */ /* 0x000fe200078e0a2e */
[----:B------:R-:W-:-:S02]  /*0600*/  LOP3.LUT R53, R41, 0xfffffc, RZ, 0xc0, !PT ;  /* 0x00fffffc29357812 */ /* 0x000fc400078ec0ff */
[----:B------:R-:W-:Y:S02]  /*0610*/  LOP3.LUT R52, R52, 0xfffffff8, RZ, 0xc0, !PT ;  /* 0xfffffff834347812 */ /* 0x000fe400078ec0ff */
[----:B------:R-:W-:Y:S01]  /*0620*/  LEA.HI R41, R50, R43, RZ, 0x2 ;  /* 0x0000002b32297211 */ /* 0x000fe200078f10ff */
[----:B------:R-:W-:Y:S01]  /*0630*/  IMAD.IADD R50, R44, 0x1, -R53 ;  /* 0x000000012c327824 */ /* 0x000fe200078e0a35 */
[----:B------:R-:W-:Y:S01]  /*0640*/  LEA.HI R48, R48, R3, RZ, 0x2 ;  /* 0x0000000330307211 */ /* 0x000fe200078f10ff */
[----:B------:R-:W-:Y:S01]  /*0650*/  IMAD.IADD R51, R51, 0x1, -R52 ;  /* 0x0000000133337824 */ /* 0x000fe200078e0a34 */
[C---:B------:R-:W-:Y:S01]  /*0660*/  LOP3.LUT R46, R41.reuse, 0x7fffffc, RZ, 0xc0, !PT ;  /* 0x07fffffc292e7812 */ /* 0x040fe200078ec0ff */
[----:B------:R-:W-:Y:S01]  /*0670*/  IMAD.SHL.U32 R44, R44, 0x40, RZ ;  /* 0x000000402c2c7824 */ /* 0x000fe200078e00ff */
[----:B------:R-:W-:Y:S01]  /*0680*/  LOP3.LUT R48, R48, 0xffffffc, RZ, 0xc0, !PT ;  /* 0x0ffffffc30307812 */ /* 0x000fe200078ec0ff */
[----:B------:R-:W-:Y:S01]  /*0690*/  IMAD.SHL.U32 R41, R41, 0x10, RZ ;  /* 0x0000001029297824 */ /* 0x000fe200078e00ff */
[----:B------:R-:W-:Y:S01]  /*06a0*/  LOP3.LUT R47, R47, 0x7fffff80, RZ, 0xc0, !PT ;  /* 0x7fffff802f2f7812 */ /* 0x000fe200078ec0ff */
[----:B------:R-:W-:Y:S01]  /*06b0*/  IMAD.IADD R46, R43, 0x1, -R46 ;  /* 0x000000012b2e7824 */ /* 0x000fe200078e0a2e */
[----:B------:R-:W-:Y:S01]  /*06c0*/  LEA.HI R43, R51, R51, RZ, 0x1 ;  /* 0x00000033332b7211 */ /* 0x000fe200078f08ff */
[----:B------:R-:W-:Y:S01]  /*06d0*/  IMAD R49, R50, 0x80, R49 ;  /* 0x0000008032317824 */ /* 0x000fe200078e0231 */
[----:B------:R-:W-:-:S02]  /*06e0*/  LOP3.LUT R53, R44, 0x40, RZ, 0xc0, !PT ;  /* 0x000000402c357812 */ /* 0x000fc400078ec0ff */
[----:B------:R-:W-:Y:S01]  /*06f0*/  IADD3 R48, R3, -R48, RZ ;  /* 0x8000003003307210 */ /* 0x000fe20007ffe0ff */
[----:B------:R-:W-:Y:S01]  /*0700*/  IMAD.SHL.U32 R43, R43, 0x400, RZ ;  /* 0x000004002b2b7824 */ /* 0x000fe200078e00ff */
[----:B------:R-:W-:Y:S01]  /*0710*/  SHF.R.U32.HI R42, RZ, 0x4, R42 ;  /* 0x00000004ff2a7819 */ /* 0x000fe2000001162a */
[----:B------:R-:W-:Y:S01]  /*0720*/  IMAD R49, R46, 0x8, R49 ;  /* 0x000000082e317824 */ /* 0x000fe200078e0231 */
[----:B------:R-:W-:Y:S01]  /*0730*/  LOP3.LUT R41, R41, 0x40, RZ, 0xc0, !PT ;  /* 0x0000004029297812 */ /* 0x000fe200078ec0ff */
[----:B------:R-:W-:-:S03]  /*0740*/  IMAD R47, R48, 0x10, R47 ;  /* 0x00000010302f7824 */ /* 0x000fc600078e022f */
[----:B------:R-:W-:Y:S02]  /*0750*/  LOP3.LUT R42, R41, 0x8, R42, 0xf8, !PT ;  /* 0x00000008292a7812 */ /* 0x000fe400078ef82a */
[----:B------:R-:W-:Y:S01]  /*0760*/  SHF.R.U32.HI R41, RZ, 0x3, R41 ;  /* 0x00000003ff297819 */ /* 0x000fe20000011629 */
[----:B--2---:R0:W-:Y:S04]  /*0770*/  STS.128 [R45], R4 ;  /* 0x000000042d007388 */ /* 0x0041e80000000c00 */
[----:B---3--:R1:W-:Y:S04]  /*0780*/  STS.128 [R45+0x1000], R8 ;  /* 0x001000082d007388 */ /* 0x0083e80000000c00 */
[----:B----4-:R-:W-:Y:S04]  /*0790*/  STS.128 [R45+0x2000], R12 ;  /* 0x0020000c2d007388 */ /* 0x010fe80000000c00 */
[----:B-----5:R-:W-:Y:S04]  /*07a0*/  STS.128 [R45+0x3000], R16 ;  /* 0x003000102d007388 */ /* 0x020fe80000000c00 */
[----:B------:R-:W-:Y:S01]  /*07b0*/  STS.128 [R45+0x4000], R20 ;  /* 0x004000142d007388 */ /* 0x000fe20000000c00 */
[----:B0-----:R-:W-:Y:S01]  /*07c0*/  IMAD.SHL.U32 R4, R51, 0x8, RZ ;  /* 0x0000000833047824 */ /* 0x001fe200078e00ff */
[----:B------:R-:W-:-:S02]  /*07d0*/  SHF.R.U32.HI R6, RZ, 0x3, R53 ;  /* 0x00000003ff067819 */ /* 0x000fc40000011635 */
[----:B------:R-:W-:Y:S01]  /*07e0*/  STS.128 [R45+0x5000], R24 ;  /* 0x005000182d007388 */ /* 0x000fe20000000c00 */
[----:B-1----:R-:W-:Y:S02]  /*07f0*/  LOP3.LUT R8, R43, 0x7ffff800, RZ, 0xc0, !PT ;  /* 0x7ffff8002b087812 */ /* 0x002fe400078ec0ff */
[----:B------:R-:W-:Y:S01]  /*0800*/  LOP3.LUT R5, R53, 0x8, R4, 0xf8, !PT ;  /* 0x0000000835057812 */ /* 0x000fe200078ef804 */
[----:B------:R-:W-:Y:S03]  /*0810*/  STS.128 [R45+0x6000], R28 ;  /* 0x0060001c2d007388 */ /* 0x000fe60000000c00 */
[----:B------:R-:W-:Y:S01]  /*0820*/  LOP3.LUT R5, R5, R6, RZ, 0x3c, !PT ;  /* 0x0000000605057212 */ /* 0x000fe200078e3cff */
[----:B------:R-:W-:Y:S01]  /*0830*/  STS.128 [R45+0x7000], R32 ;  /* 0x007000202d007388 */ /* 0x000fe20000000c00 */
[----:B------:R-:W-:Y:S02]  /*0840*/  LOP3.LUT R6, R42, R41, RZ, 0x3c, !PT ;  /* 0x000000292a067212 */ /* 0x000fe400078e3cff */
[----:B------:R-:W-:Y:S01]  /*0850*/  IADD3 R47, R5, R47, R8 ;  /* 0x0000002f052f7210 */ /* 0x000fe20007ffe008 */
[----:B------:R-:W-:Y:S02]  /*0860*/  BAR.SYNC.DEFER_BLOCKING 0x0 ;  /* 0x0000000000007b1d */ /* 0x000fe40000010000 */
[----:B------:R-:W-:-:S04]  /*0870*/  IMAD.U32 R6, R49, 0x2, R6 ;  /* 0x0000000231067824 */ /* 0x000fc800078e0006 */
[----:B------:R-:W0:Y:S04]  /*0880*/  LDS R26, [R37+UR4+0x400] ;  /* 0x00040004251a7984 */ /* 0x000e280008000800 */
[----:B------:R-:W1:Y:S04]  /*0890*/  LDS R22, [R37+UR4+0x800] ;  /* 0x0008000425167984 */ /* 0x000e680008000800 */
[----:B------:R-:W2:Y:S04]  /*08a0*/  LDS R21, [R37+UR4+0xc00] ;  /* 0x000c000425157984 */ /* 0x000ea80008000800 */
[----:B------:R-:W3:Y:S04]  /*08b0*/  LDS R31, [R37+UR4] ;  /* 0x00000004251f7984 */ /* 0x000ee80008000800 */
[----:B------:R-:W4:Y:S04]  /*08c0*/  LDS R33, [R37+UR4+0x1800] ;  /* 0x0018000425217984 */ /* 0x000f280008000800 */
[----:B------:R-:W5:Y:S04]  /*08d0*/  LDS R30, [R37+UR4+0x1c00] ;  /* 0x001c0004251e7984 */ /* 0x000f680008000800 */
[----:B------:R-:W5:Y:S04]  /*08e0*/  LDS R24, [R37+UR4+0x2000] ;  /* 0x0020000425187984 */ /* 0x000f680008000800 */
[----:B------:R-:W5:Y:S04]  /*08f0*/  LDS R19, [R37+UR4+0x4400] ;  /* 0x0044000425137984 */ /* 0x000f680008000800 */
[----:B------:R-:W5:Y:S04]  /*0900*/  LDS R12, [R37+UR4+0x4800] ;  /* 0x00480004250c7984 */ /* 0x000f680008000800 */
[----:B------:R-:W5:Y:S04]  /*0910*/  LDS R18, [R37+UR4+0x4c00] ;  /* 0x004c000425127984 */ /* 0x000f680008000800 */
[----:B------:R-:W5:Y:S01]  /*0920*/  LDS R29, [R37+UR4+0x2400] ;  /* 0x00240004251d7984 */ /* 0x000f620008000800 */
[----:B0-----:R-:W-:-:S03]  /*0930*/  FMUL.FTZ R32, R26, UR5 ;  /* 0x000000051a207c20 */ /* 0x001fc60008410000 */
[----:B------:R-:W0:Y:S01]  /*0940*/  LDS R11, [R37+UR4+0x3800] ;  /* 0x00380004250b7984 */ /* 0x000e220008000800 */
[----:B-1----:R-:W-:-:S03]  /*0950*/  FMUL.FTZ R41, R22, UR5 ;  /* 0x0000000516297c20 */ /* 0x002fc60008410000 */
[----:B------:R-:W1:Y:S01]  /*0960*/  LDS R20, [R37+UR4+0x3c00] ;  /* 0x003c000425147984 */ /* 0x000e620008000800 */
[----:B--2---:R-:W-:-:S03]  /*0970*/  FMUL.FTZ R42, R21, UR5 ;  /* 0x00000005152a7c20 */ /* 0x004fc60008410000 */
[----:B------:R-:W2:Y:S01]  /*0980*/  LDS R17, [R37+UR4+0x5400] ;  /* 0x0054000425117984 */ /* 0x000ea20008000800 */
[----:B---3--:R-:W-:-:S03]  /*0990*/  FMUL.FTZ R31, R31, UR5 ;  /* 0x000000051f1f7c20 */ /* 0x008fc60008410000 */
[----:B------:R-:W3:Y:S01]  /*09a0*/  LDS R9, [R37+UR4+0x6c00] ;  /* 0x006c000425097984 */ /* 0x000ee20008000800 */
[----:B----4-:R-:W-:Y:S01]  /*09b0*/  FMUL.FTZ R33, R33, UR5 ;  /* 0x0000000521217c20 */ /* 0x010fe20008410000 */
[----:B------:R-:W-:Y:S02]  /*09c0*/  F2FP.BF16.F32.PACK_AB R31, R32, R31 ;  /* 0x0000001f201f723e */ /* 0x000fe400000010ff */
[----:B------:R-:W4:Y:S01]  /*09d0*/  LDS R35, [R37+UR4+0x1000] ;  /* 0x0010000425237984 */ /* 0x000f220008000800 */
[----:B-----5:R-:W-:Y:S01]  /*09e0*/  FMUL.FTZ R30, R30, UR5 ;  /* 0x000000051e1e7c20 */ /* 0x020fe20008410000 */
[----:B------:R-:W-:Y:S02]  /*09f0*/  F2FP.BF16.F32.PACK_AB R32, R42, R41 ;  /* 0x000000292a20723e */ /* 0x000fe400000010ff */
[----:B------:R-:W5:Y:S01]  /*0a00*/  LDS R34, [R37+UR4+0x1400] ;  /* 0x0014000425227984 */ /* 0x000f620008000800 */
[----:B------:R-:W-:Y:S01]  /*0a10*/  FMUL.FTZ R41, R24, UR5 ;  /* 0x0000000518297c20 */ /* 0x000fe20008410000 */
[----:B------:R-:W-:-:S02]  /*0a20*/  F2FP.BF16.F32.PACK_AB R24, R30, R33 ;  /* 0x000000211e18723e */ /* 0x000fc400000010ff */
[----:B------:R-:W5:Y:S01]  /*0a30*/  LDS R23, [R37+UR4+0x2800] ;  /* 0x0028000425177984 */ /* 0x000f620008000800 */
[----:B------:R-:W-:-:S03]  /*0a40*/  FMUL.FTZ R30, R19, UR5 ;  /* 0x00000005131e7c20 */ /* 0x000fc60008410000 */
[----:B------:R-:W5:Y:S01]  /*0a50*/  LDS R28, [R37+UR4+0x2c00] ;  /* 0x002c0004251c7984 */ /* 0x000f620008000800 */
[----:B------:R-:W-:-:S03]  /*0a60*/  FMUL.FTZ R12, R12, UR5 ;  /* 0x000000050c0c7c20 */ /* 0x000fc60008410000 */
[----:B------:R-:W-:Y:S01]  /*0a70*/  LDS R25, [R37+UR4+0x3000] ;  /* 0x0030000425197984 */ /* 0x000fe20008000800 */
[----:B------:R-:W-:-:S03]  /*0a80*/  FMUL.FTZ R19, R18, UR5 ;  /* 0x0000000512137c20 */ /* 0x000fc60008410000 */
[----:B------:R-:W5:Y:S01]  /*0a90*/  LDS R27, [R37+UR4+0x3400] ;  /* 0x00340004251b7984 */ /* 0x000f620008000800 */
[----:B------:R-:W-:Y:S01]  /*0aa0*/  FMUL.FTZ R42, R29, UR5 ;  /* 0x000000051d2a7c20 */ /* 0x000fe20008410000 */
[----:B------:R-:W-:Y:S02]  /*0ab0*/  F2FP.BF16.F32.PACK_AB R19, R19, R12 ;  /* 0x0000000c1313723e */ /* 0x000fe400000010ff */
[----:B------:R-:W5:Y:S01]  /*0ac0*/  LDS R13, [R37+UR4+0x4000] ;  /* 0x00400004250d7984 */ /* 0x000f620008000800 */
[----:B0-----:R-:W-:-:S03]  /*0ad0*/  FMUL.FTZ R11, R11, UR5 ;  /* 0x000000050b0b7c20 */ /* 0x001fc60008410000 */
[----:B------:R-:W0:Y:S01]  /*0ae0*/  LDS R15, [R37+UR4+0x5000] ;  /* 0x00500004250f7984 */ /* 0x000e220008000800 */
[----:B-1----:R-:W-:-:S03]  /*0af0*/  FMUL.FTZ R20, R20, UR5 ;  /* 0x0000000514147c20 */ /* 0x002fc60008410000 */
[----:B------:R-:W1:Y:S01]  /*0b00*/  LDS R14, [R37+UR4+0x5800] ;  /* 0x00580004250e7984 */ /* 0x000e620008000800 */
[----:B--2---:R-:W-:Y:S01]  /*0b10*/  FMUL.FTZ R18, R17, UR5 ;  /* 0x0000000511127c20 */ /* 0x004fe20008410000 */
[----:B------:R-:W-:Y:S02]  /*0b20*/  F2FP.BF16.F32.PACK_AB R11, R20, R11 ;  /* 0x0000000b140b723e */ /* 0x000fe400000010ff */
[----:B------:R-:W2:Y:S01]  /*0b30*/  LDS R16, [R37+UR4+0x5c00] ;  /* 0x005c000425107984 */ /* 0x000ea20008000800 */
[----:B---3--:R-:W-:Y:S01]  /*0b40*/  FMUL.FTZ R12, R9, UR5 ;  /* 0x00000005090c7c20 */ /* 0x008fe20008410000 */
[----:B------:R-:W-:Y:S02]  /*0b50*/  LEA R20, R6, UR4, 0x1 ;  /* 0x0000000406147c11 */ /* 0x000fe4000f8e08ff */
[----:B------:R-:W3:Y:S01]  /*0b60*/  LDS R7, [R37+UR4+0x6000] ;  /* 0x0060000425077984 */ /* 0x000ee20008000800 */
[----:B----4-:R-:W-:Y:S01]  /*0b70*/  FMUL.FTZ R35, R35, UR5 ;  /* 0x0000000523237c20 */ /* 0x010fe20008410000 */
[----:B------:R-:W-:-:S02]  /*0b80*/  LEA R6, R47, UR4, 0x1 ;  /* 0x000000042f067c11 */ /* 0x000fc4000f8e08ff */
[----:B------:R-:W4:Y:S01]  /*0b90*/  LDS R10, [R37+UR4+0x6400] ;  /* 0x00640004250a7984 */ /* 0x000f220008000800 */
[----:B-----5:R-:W-:-:S03]  /*0ba0*/  FMUL.FTZ R34, R34, UR5 ;  /* 0x0000000522227c20 */ /* 0x020fc60008410000 */
[----:B------:R-:W5:Y:S01]  /*0bb0*/  LDS R5, [R37+UR4+0x6800] ;  /* 0x0068000425057984 */ /* 0x000f620008000800 */
[----:B------:R-:W-:Y:S01]  /*0bc0*/  FMUL.FTZ R29, R23, UR5 ;  /* 0x00000005171d7c20 */ /* 0x000fe20008410000 */
[----:B------:R-:W-:Y:S02]  /*0bd0*/  F2FP.BF16.F32.PACK_AB R23, R34, R35 ;  /* 0x000000232217723e */ /* 0x000fe400000010ff */
[----:B------:R-:W5:Y:S01]  /*0be0*/  LDS R8, [R37+UR4+0x7000] ;  /* 0x0070000425087984 */ /* 0x000f620008000800 */
[----:B------:R-:W-:-:S03]  /*0bf0*/  FMUL.FTZ R28, R28, UR5 ;  /* 0x000000051c1c7c20 */ /* 0x000fc60008410000 */
[----:B------:R-:W5:Y:S02]  /*0c00*/  LDS R22, [R37+UR4+0x7400] ;  /* 0x0074000425167984 */ /* 0x000f640008000800 */
[----:B------:R-:W-:Y:S02]  /*0c10*/  F2FP.BF16.F32.PACK_AB R28, R28, R29 ;  /* 0x0000001d1c1c723e */ /* 0x000fe400000010ff */
[----:B------:R-:W5:Y:S01]  /*0c20*/  LDS R21, [R37+UR4+0x7800] ;  /* 0x0078000425157984 */ /* 0x000f620008000800 */
[----:B------:R-:W-:-:S03]  /*0c30*/  FMUL.FTZ R44, R27, UR5 ;  /* 0x000000051b2c7c20 */ /* 0x000fc60008410000 */
[----:B------:R1:W5:Y:S01]  /*0c40*/  LDS R26, [R37+UR4+0x7c00] ;  /* 0x007c0004251a7984 */ /* 0x0003620008000800 */
[----:B------:R-:W-:Y:S01]  /*0c50*/  FMUL.FTZ R13, R13, UR5 ;  /* 0x000000050d0d7c20 */ /* 0x000fe20008410000 */
[----:B------:R-:W-:Y:S01]  /*0c60*/  UIADD3 UR4, UR4, 0x8000, URZ ;  /* 0x0000800004047890 */ /* 0x000fe2000fffe03f */
[----:B0-----:R-:W-:Y:S01]  /*0c70*/  FMUL.FTZ R15, R15, UR5 ;  /* 0x000000050f0f7c20 */ /* 0x001fe20008410000 */
[----:B------:R-:W-:Y:S02]  /*0c80*/  STS [R20+0x8000], R31 ;  /* 0x0080001f14007388 */ /* 0x000fe40000000800 */
[----:B------:R-:W-:Y:S01]  /*0c90*/  F2FP.BF16.F32.PACK_AB R30, R30, R13 ;  /* 0x0000000d1e1e723e */ /* 0x000fe200000010ff */
[----:B-1----:R-:W-:Y:S01]  /*0ca0*/  FMUL.FTZ R37, R25, UR5 ;  /* 0x0000000519257c20 */ /* 0x002fe20008410000 */
[----:B------:R-:W-:Y:S01]  /*0cb0*/  FMUL.FTZ R14, R14, UR5 ;  /* 0x000000050e0e7c20 */ /* 0x000fe20008410000 */
[----:B------:R-:W-:Y:S01]  /*0cc0*/  F2FP.BF16.F32.PACK_AB R25, R42, R41 ;  /* 0x000000292a19723e */ /* 0x000fe200000010ff */
[----:B------:R-:W-:Y:S01]  /*0cd0*/  STS [R20+0x8100], R32 ;  /* 0x0081002014007388 */ /* 0x000fe20000000800 */
[----:B--2---:R-:W-:Y:S01]  /*0ce0*/  FMUL.FTZ R17, R16, UR5 ;  /* 0x0000000510117c20 */ /* 0x004fe20008410000 */
[----:B------:R-:W-:-:S02]  /*0cf0*/  F2FP.BF16.F32.PACK_AB R27, R44, R37 ;  /* 0x000000252c1b723e */ /* 0x000fc400000010ff */
[----:B------:R-:W-:Y:S01]  /*0d00*/  F2FP.BF16.F32.PACK_AB R18, R18, R15 ;  /* 0x0000000f1212723e */ /* 0x000fe200000010ff */
[----:B---3--:R-:W-:Y:S01]  /*0d10*/  FMUL.FTZ R7, R7, UR5 ;  /* 0x0000000507077c20 */ /* 0x008fe20008410000 */
[----:B------:R-:W-:Y:S01]  /*0d20*/  F2FP.BF16.F32.PACK_AB R17, R17, R14 ;  /* 0x0000000e1111723e */ /* 0x000fe200000010ff */
[----:B------:R-:W-:Y:S01]  /*0d30*/  STS [R20+0x9000], R25 ;  /* 0x0090001914007388 */ /* 0x000fe20000000800 */
[----:B------:R-:W-:Y:S01]  /*0d40*/  CS2R R14, SRZ ;  /* 0x00000000000e7805 */ /* 0x000fe2000001ff00 */
[----:B----4-:R-:W-:Y:S01]  /*0d50*/  FMUL.FTZ R10, R10, UR5 ;  /* 0x000000050a0a7c20 */ /* 0x010fe20008410000 */
[----:B------:R-:W-:Y:S01]  /*0d60*/  @P0 MOV R14, R38 ;  /* 0x00000026000e0202 */ /* 0x000fe20000000f00 */
[----:B------:R-:W-:Y:S01]  /*0d70*/  STS [R20+0x9100], R28 ;  /* 0x0091001c14007388 */ /* 0x000fe20000000800 */
[----:B------:R-:W-:Y:S01]  /*0d80*/  @P0 SHF.R.S32.HI R15, RZ, 0x1f, R38 ;  /* 0x0000001fff0f0819 */ /* 0x000fe20000011426 */
[----:B-----5:R-:W-:Y:S01]  /*0d90*/  FMUL.FTZ R5, R5, UR5 ;  /* 0x0000000505057c20 */ /* 0x020fe20008410000 */
[----:B------:R-:W-:Y:S01]  /*0da0*/  F2FP.BF16.F32.PACK_AB R7, R10, R7 ;  /* 0x000000070a07723e */ /* 0x000fe200000010ff */
[----:B------:R-:W-:Y:S01]  /*0db0*/  STS [R20+0x8800], R23 ;  /* 0x0088001714007388 */ /* 0x000fe20000000800 */
[C---:B------:R-:W-:Y:S01]  /*0dc0*/  IADD3 R14, P0, R3.reuse, R14, RZ ;  /* 0x0000000e030e7210 */ /* 0x040fe20007f1e0ff */
[----:B------:R-:W-:Y:S01]  /*0dd0*/  FMUL.FTZ R8, R8, UR5 ;  /* 0x0000000508087c20 */ /* 0x000fe20008410000 */
[----:B------:R-:W-:Y:S01]  /*0de0*/  F2FP.BF16.F32.PACK_AB R5, R12, R5 ;  /* 0x000000050c05723e */ /* 0x000fe200000010ff */
[----:B------:R-:W-:Y:S01]  /*0df0*/  STS [R20+0x8900], R24 ;  /* 0x0089001814007388 */ /* 0x000fe20000000800 */
[----:B------:R-:W0:Y:S01]  /*0e00*/  LDC.64 R12, c[0x0][0x258] ;  /* 0x00009600ff0c7b82 */ /* 0x000e220000000a00 */
[----:B------:R-:W-:Y:S01]  /*0e10*/  FMUL.FTZ R9, R22, UR5 ;  /* 0x0000000516097c20 */ /* 0x000fe20008410000 */
[----:B------:R-:W-:Y:S01]  /*0e20*/  LEA.HI.X.SX32 R15, R3, R15, 0x1, P0 ;  /* 0x0000000f030f7211 */ /* 0x000fe200000f0eff */
[----:B------:R-:W-:Y:S01]  /*0e30*/  STS [R20+0x9800], R27 ;  /* 0x0098001b14007388 */ /* 0x000fe20000000800 */
[----:B------:R-:W-:-:S02]  /*0e40*/  FMUL.FTZ R21, R21, UR5 ;  /* 0x0000000515157c20 */ /* 0x000fc40008410000 */
[----:B------:R-:W-:Y:S01]  /*0e50*/  F2FP.BF16.F32.PACK_AB R16, R9, R8 ;  /* 0x000000080910723e */ /* 0x000fe200000010ff */
[----:B------:R-:W-:Y:S01]  /*0e60*/  STS [R20+0x9900], R11 ;  /* 0x0099000b14007388 */ /* 0x000fe20000000800 */
[----:B------:R-:W-:Y:S01]  /*0e70*/  FMUL.FTZ R26, R26, UR5 ;  /* 0x000000051a1a7c20 */ /* 0x000fe20008410000 */
[----:B------:R-:W-:Y:S02]  /*0e80*/  ULDC UR5, c[0x0][0x244] ;  /* 0x0000910000057ab9 */ /* 0x000fe40000000800 */
[----:B------:R-:W-:Y:S01]  /*0e90*/  STS [R20+0xa000], R30 ;  /* 0x00a0001e14007388 */ /* 0x000fe20000000800 */
[----:B------:R-:W-:Y:S02]  /*0ea0*/  ISETP.GE.AND P0, PT, R4, UR5, PT ;  /* 0x0000000504007c0c */ /* 0x000fe4000bf06270 */
[----:B------:R-:W-:Y:S01]  /*0eb0*/  F2FP.BF16.F32.PACK_AB R21, R26, R21 ;  /* 0x000000151a15723e */ /* 0x000fe200000010ff */
[----:B------:R-:W-:Y:S01]  /*0ec0*/  STS [R20+0xa100], R19 ;  /* 0x00a1001314007388 */ /* 0x000fe20000000800 */
[----:B------:R-:W-:-:S03]  /*0ed0*/  ISETP.GE.OR P3, PT, R3, R40, P0 ;  /* 0x000000280300720c */ /* 0x000fc60000766670 */
[----:B------:R1:W-:Y:S04]  /*0ee0*/  STS [R20+0xb000], R7 ;  /* 0x00b0000714007388 */ /* 0x0003e80000000800 */
[----:B------:R2:W-:Y:S04]  /*0ef0*/  STS [R20+0xb100], R5 ;  /* 0x00b1000514007388 */ /* 0x0005e80000000800 */
[----:B------:R-:W-:Y:S01]  /*0f00*/  STS [R20+0xa800], R18 ;  /* 0x00a8001214007388 */ /* 0x000fe20000000800 */
[----:B-1----:R-:W-:-:S03]  /*0f10*/  VIADD R7, R3, 0x20 ;  /* 0x0000002003077836 */ /* 0x002fc60000000000 */
[----:B------:R-:W-:Y:S01]  /*0f20*/  STS [R20+0xa900], R17 ;  /* 0x00a9001114007388 */ /* 0x000fe20000000800 */
[----:B--2---:R-:W-:-:S03]  /*0f30*/  SHF.R.S32.HI R5, RZ, 0x1f, R4 ;  /* 0x0000001fff057819 */ /* 0x004fc60000011404 */
[----:B------:R1:W-:Y:S01]  /*0f40*/  STS [R20+0xb800], R16 ;  /* 0x00b8001014007388 */ /* 0x0003e20000000800 */
[-C--:B------:R-:W-:Y:S01]  /*0f50*/  ISETP.GE.OR P2, PT, R7, R40.reuse, P0 ;  /* 0x000000280700720c */ /* 0x080fe20000746670 */
[C---:B------:R-:W-:Y:S02]  /*0f60*/  VIADD R7, R3.reuse, 0x40 ;  /* 0x0000004003077836 */ /* 0x040fe40000000000 */
[----:B------:R2:W-:Y:S01]  /*0f70*/  STS [R20+0xb900], R21 ;  /* 0x00b9001514007388 */ /* 0x0005e20000000800 */
[C---:B0-----:R-:W-:Y:S01]  /*0f80*/  IMAD.WIDE.U32 R4, R12.reuse, UR8, R4 ;  /* 0x000000080c047c25 */ /* 0x041fe2000f8e0004 */
[----:B------:R-:W-:Y:S03]  /*0f90*/  BAR.SYNC.DEFER_BLOCKING 0x0 ;  /* 0x0000000000007b1d */ /* 0x000fe60000010000 */
[----:B------:R-:W-:Y:S01]  /*0fa0*/  VIADD R3, R3, 0x60 ;  /* 0x0000006003037836 */ /* 0x000fe20000000000 */
[----:B------:R-:W-:Y:S01]  /*0fb0*/  ISETP.GE.OR P1, PT, R7, R40, P0 ;  /* 0x000000280700720c */ /* 0x000fe20000726670 */
[----:B-1----:R-:W-:-:S03]  /*0fc0*/  IMAD R16, R12, UR9, RZ ;  /* 0x000000090c107c24 */ /* 0x002fc6000f8e02ff */
[----:B------:R-:W-:Y:S01]  /*0fd0*/  ISETP.GE.OR P0, PT, R3, R40, P0 ;  /* 0x000000280300720c */ /* 0x000fe20000706670 */
[----:B------:R-:W-:Y:S01]  /*0fe0*/  IMAD R13, R13, UR8, R16 ;  /* 0x000000080d0d7c24 */ /* 0x000fe2000f8e0210 */
[----:B------:R-:W-:Y:S01]  /*0ff0*/  ULDC.64 UR8, c[0x0][0x260] ;  /* 0x0000980000087ab9 */ /* 0x000fe20000000a00 */
[----:B------:R-:W-:Y:S01]  /*1000*/  LEA R16, R47, UR4, 0x1 ;  /* 0x000000042f107c11 */ /* 0x000fe2000f8e08ff */
[----:B------:R-:W-:Y:S02]  /*1010*/  IMAD R7, R36, UR8, RZ ;  /* 0x0000000824077c24 */ /* 0x000fe4000f8e02ff */
[----:B------:R-:W-:Y:S02]  /*1020*/  IMAD.IADD R5, R5, 0x1, R13 ;  /* 0x0000000105057824 */ /* 0x000fe400078e020d */
[C---:B------:R-:W-:Y:S02]  /*1030*/  IMAD R7, R2.reuse, UR9, R7 ;  /* 0x0000000902077c24 */ /* 0x040fe4000f8e0207 */
[----:B------:R-:W-:-:S04]  /*1040*/  IMAD.WIDE.U32 R2, R2, UR8, R4 ;  /* 0x0000000802027c25 */ /* 0x000fc8000f8e0004 */
[----:B------:R-:W-:Y:S01]  /*1050*/  IMAD.WIDE R4, R0, 0x80, R14 ;  /* 0x0000008000047825 */ /* 0x000fe200078e020e */
[----:B------:R2:W0:Y:S03]  /*1060*/  LDS.128 R8, [R6+0x8c00] ;  /* 0x008c000006087984 */ /* 0x0004260000000c00 */
[----:B------:R-:W-:Y:S01]  /*1070*/  IMAD.IADD R13, R3, 0x1, R7 ;  /* 0x00000001030d7824 */ /* 0x000fe200078e0207 */
[----:B------:R-:W-:Y:S06]  /*1080*/  @P3 BRA `(.L_x_71) ;  /* 0x00000000002c3947 */ /* 0x000fec0003800000 */
[----:B------:R-:W1:Y:S01]  /*1090*/  LDS.128 R16, [R16] ;  /* 0x0000000010107984 */ /* 0x000e620000000c00 */
[----:B------:R-:W-:Y:S01]  /*10a0*/  ULDC.64 UR4, c[0x0][0x250] ;  /* 0x0000940000047ab9 */ /* 0x000fe20000000a00 */
[----:B------:R-:W-:Y:S02]  /*10b0*/  IMAD.MOV.U32 R12, RZ, RZ, R2 ;  /* 0x000000ffff0c7224 */ /* 0x000fe400078e0002 */
[----:B------:R-:W-:Y:S02]  /*10c0*/  IMAD R7, R5, UR4, RZ ;  /* 0x0000000405077c24 */ /* 0x000fe4000f8e02ff */
[----:B------:R-:W-:-:S04]  /*10d0*/  IMAD.WIDE.U32 R14, R4, UR4, R12 ;  /* 0x00000004040e7c25 */ /* 0x000fc8000f8e000c */
[----:B------:R-:W-:Y:S01]  /*10e0*/  IMAD R7, R4, UR5, R7 ;  /* 0x0000000504077c24 */ /* 0x000fe2000f8e0207 */
[----:B------:R-:W-:Y:S02]  /*10f0*/  ULDC.64 UR4, c[0x0][0x238] ;  /* 0x00008e0000047ab9 */ /* 0x000fe40000000a00 */
[----:B--2---:R-:W-:Y:S01]  /*1100*/  LEA R20, P3, R14, UR4, 0x1 ;  /* 0x000000040e147c11 */ /* 0x004fe2000f8608ff */
[----:B------:R-:W-:-:S05]  /*1110*/  IMAD.IADD R7, R15, 0x1, R7 ;  /* 0x000000010f077824 */ /* 0x000fca00078e0207 */
[----:B------:R-:W-:-:S05]  /*1120*/  LEA.HI.X R21, R14, UR5, R7, 0x1, P3 ;  /* 0x000000050e157c11 */ /* 0x000fca00098f0c07 */
[----:B-1----:R1:W-:Y:S02]  /*1130*/  STG.E.128 desc[UR6][R20.64], R16 ;  /* 0x0000001014007986 */ /* 0x0023e4000c101d06 */
.L_x_71:
[----:B------:R-:W-:Y:S05]  /*1140*/  BSYNC B0 ;  /* 0x0000000000007941 */ /* 0x000fea0003800000 */
.L_x_70:
[----:B-1----:R1:W3:Y:S01]  /*1150*/  LDS.128 R16, [R6+0x8400] ;  /* 0x0084000006107984 */ /* 0x0022e20000000c00 */
[----:B------:R-:W-:Y:S04]  /*1160*/  BSSY B0, `(.L_x_72) ;  /* 0x000000f000007945 */ /* 0x000fe80003800000 */
[----:B------:R-:W-:Y:S05]  /*1170*/  @P2 BRA `(.L_x_73) ;  /* 0x0000000000342947 */ /* 0x000fea0003800000 */
[----:B------:R-:W-:Y:S01]  /*1180*/  IADD3 R7, P2, R4, 0x20, RZ ;  /* 0x0000002004077810 */ /* 0x000fe20007f5e0ff */
[----:B------:R-:W-:Y:S01]  /*1190*/  ULDC.64 UR4, c[0x0][0x250] ;  /* 0x0000940000047ab9 */ /* 0x000fe20000000a00 */
[----:B------:R-:W-:Y:S01]  /*11a0*/  MOV R15, R13 ;  /* 0x0000000d000f7202 */ /* 0x000fe20000000f00 */
[----:B------:R-:W-:Y:S02]  /*11b0*/  IMAD.MOV.U32 R14, RZ, RZ, R2 ;  /* 0x000000ffff0e7224 */ /* 0x000fe400078e0002 */
[----:B------:R-:W-:Y:S02]  /*11c0*/  IMAD.X R0, RZ, RZ, R5, P2 ;  /* 0x000000ffff007224 */ /* 0x000fe400010e0605 */
[----:B------:R-:W-:-:S04]  /*11d0*/  IMAD.WIDE.U32 R14, R7, UR4, R14 ;  /* 0x00000004070e7c25 */ /* 0x000fc8000f8e000e */
[----:B------:R-:W-:-:S04]  /*11e0*/  IMAD R0, R0, UR4, RZ ;  /* 0x0000000400007c24 */ /* 0x000fc8000f8e02ff */
[----:B------:R-:W-:Y:S01]  /*11f0*/  IMAD R7, R7, UR5, R0 ;  /* 0x0000000507077c24 */ /* 0x000fe2000f8e0200 */
[----:B------:R-:W-:Y:S02]  /*1200*/  ULDC.64 UR4, c[0x0][0x238] ;  /* 0x00008e0000047ab9 */ /* 0x000fe40000000a00 */
[----:B--2---:R-:W-:Y:S01]  /*1210*/  LEA R20, P2, R14, UR4, 0x1 ;  /* 0x000000040e147c11 */ /* 0x004fe2000f8408ff */
[----:B------:R-:W-:-:S05]  /*1220*/  IMAD.IADD R7, R15, 0x1, R7 ;  /* 0x000000010f077824 */ /* 0x000fca00078e0207 */
[----:B------:R-:W-:-:S05]  /*1230*/  LEA.HI.X R21, R14, UR5, R7, 0x1, P2 ;  /* 0x000000050e157c11 */ /* 0x000fca00090f0c07 */
[----:B---3--:R4:W-:Y:S02]  /*1240*/  STG.E.128 desc[UR6][R20.64], R16 ;  /* 0x0000001014007986 */ /* 0x0089e4000c101d06 */
.L_x_73:
[----:B------:R-:W-:Y:S05]  /*1250*/  BSYNC B0 ;  /* 0x0000000000007941 */ /* 0x000fea0003800000 */
.L_x_72:
[----:B---34-:R3:W4:Y:S01]  /*1260*/  LDS.128 R16, [R6+0x8800] ;  /* 0x0088000006107984 */ /* 0x0187220000000c00 */
[----:B------:R-:W-:Y:S04]  /*1270*/  BSSY B0, `(.L_x_74) ;  /* 0x000000f000007945 */ /* 0x000fe80003800000 */
[----:B------:R-:W-:Y:S05]  /*1280*/  @P1 BRA `(.L_x_75) ;  /* 0x0000000000341947 */ /* 0x000fea0003800000 */
[----:B------:R-:W-:Y:S01]  /*1290*/  IADD3 R15, P1, R4, 0x40, RZ ;  /* 0x00000040040f7810 */ /* 0x000fe20007f3e0ff */
[----:B------:R-:W-:Y:S01]  /*12a0*/  ULDC.64 UR4, c[0x0][0x250] ;  /* 0x0000940000047ab9 */ /* 0x000fe20000000a00 */
[----:B-123--:R-:W-:Y:S02]  /*12b0*/  IMAD.MOV.U32 R6, RZ, RZ, R2 ;  /* 0x000000ffff067224 */ /* 0x00efe400078e0002 */
        /* <DEDUP_REMOVED lines=9> */
[----:B----4-:R1:W-:Y:S02]  /*1350*/  STG.E.128 desc[UR6][R14.64], R16 ;  /* 0x000000100e007986 */ /* 0x0103e4000c101d06 */
.L_x_75:
[----:B------:R-:W-:Y:S05]  /*1360*/  BSYNC B0 ;  /* 0x0000000000007941 */ /* 0x000fea0003800000 */
.L_x_74:
[----:B------:R-:W-:Y:S05]  /*1370*/  @P0 EXIT ;  /* 0x000000000000094d */ /* 0x000fea0003800000 */
[----:B------:R-:W-:Y:S01]  /*1380*/  IADD3 R7, P0, R4, 0x60, RZ ;  /* 0x0000006004077810 */ /* 0x000fe20007f1e0ff */
[----:B------:R-:W-:Y:S01]  /*1390*/  ULDC.64 UR4, c[0x0][0x250] ;  /* 0x0000940000047ab9 */ /* 0x000fe20000000a00 */
[----:B------:R-:W-:-:S03]  /*13a0*/  IMAD.MOV.U32 R3, RZ, RZ, R13 ;  /* 0x000000ffff037224 */ /* 0x000fc600078e000d */
        /* <DEDUP_REMOVED lines=10> */
.L_x_76:
        /* <DEDUP_REMOVED lines=11> */
.L_x_137:


//--------------------- .text._ZN7cutlass13device_kernelIN5flash19enable_sm80_to_sm89INS1_16FlashAttnBwdSm80INS1_25CollectiveMainloopBwdSm80ILi2ELi2EN4cute5tupleIJNS5_1CILi128EEES8_NS7_ILi64EEEEEENS_10bfloat16_tEfNS_4arch4Sm80ELb1ELb0ELb0ELb1ELb1ELb0ELb0ELb0ELi2ELi4ELi4ELi4ELb0EEENS1_24CollectiveEpilogueBwdGQAISA_fSD_Li256ELb1ELb1EEENS1_25SingleTileBwdLPTSchedulerILb1ELi128ELb1EEEEEEEEEvNT_6ParamsE --------------------------
	.section	.text._ZN7cutlass13device_kernelIN5flash19enable_sm80_to_sm89INS1_16FlashAttnBwdSm80INS1_25CollectiveMainloopBwdSm80ILi2ELi2EN4cute5tupleIJNS5_1CILi128EEES8_NS7_ILi64EEEEEENS_10bfloat16_tEfNS_4arch4Sm80ELb1ELb0ELb0ELb1ELb1ELb0ELb0ELb0ELi2ELi4ELi4ELi4ELb0EEENS1_24CollectiveEpilogueBwdGQAISA_fSD_Li256ELb1ELb1EEENS1_25SingleTileBwdLPTSchedulerILb1ELi128ELb1EEEEEEEEEvNT_6ParamsE,"ax",@progbits
	.align	128
.text._ZN7cutlass13device_kernelIN5flash19enable_sm80_to_sm89INS1_16FlashAttnBwdSm80INS1_25CollectiveMainloopBwdSm80ILi2ELi2EN4cute5tupleIJNS5_1CILi128EEES8_NS7_ILi64EEEEEENS_10bfloat16_tEfNS_4arch4Sm80ELb1ELb0ELb0ELb1ELb1ELb0ELb0ELb0ELi2ELi4ELi4ELi4ELb0EEENS1_24CollectiveEpilogueBwdGQAISA_fSD_Li256ELb1ELb1EEENS1_25SingleTileBwdLPTSchedulerILb1ELi128ELb1EEEEEEEEEvNT_6ParamsE:
        .type           _ZN7cutlass13device_kernelIN5flash19enable_sm80_to_sm89INS1_16FlashAttnBwdSm80INS1_25CollectiveMainloopBwdSm80ILi2ELi2EN4cute5tupleIJNS5_1CILi128EEES8_NS7_ILi64EEEEEENS_10bfloat16_tEfNS_4arch4Sm80ELb1ELb0ELb0ELb1ELb1ELb0ELb0ELb0ELi2ELi4ELi4ELi4ELb0EEENS1_24CollectiveEpilogueBwdGQAISA_fSD_Li256ELb1ELb1EEENS1_25SingleTileBwdLPTSchedulerILb1ELi128ELb1EEEEEEEEEvNT_6ParamsE,@function
        .size           _ZN7cutlass13device_kernelIN5flash19enable_sm80_to_sm89INS1_16FlashAttnBwdSm80INS1_25CollectiveMainloopBwdSm80ILi2ELi2EN4cute5tupleIJNS5_1CILi128EEES8_NS7_ILi64EEEEEENS_10bfloat16_tEfNS_4arch4Sm80ELb1ELb0ELb0ELb1ELb1ELb0ELb0ELb0ELi2ELi4ELi4ELi4ELb0EEENS1_24CollectiveEpilogueBwdGQAISA_fSD_Li256ELb1ELb1EEENS1_25SingleTileBwdLPTSchedulerILb1ELi128ELb1EEEEEEEEEvNT_6ParamsE,(.L_x_138 - _ZN7cutlass13device_kernelIN5flash19enable_sm80_to_sm89INS1_16FlashAttnBwdSm80INS1_25CollectiveMainloopBwdSm80ILi2ELi2EN4cute5tupleIJNS5_1CILi128EEES8_NS7_ILi64EEEEEENS_10bfloat16_tEfNS_4arch4Sm80ELb1ELb0ELb0ELb1ELb1ELb0ELb0ELb0ELi2ELi4ELi4ELi4ELb0EEENS1_24CollectiveEpilogueBwdGQAISA_fSD_Li256ELb1ELb1EEENS1_25SingleTileBwdLPTSchedulerILb1ELi128ELb1EEEEEEEEEvNT_6ParamsE)
        .other          _ZN7cutlass13device_kernelIN5flash19enable_sm80_to_sm89INS1_16FlashAttnBwdSm80INS1_25CollectiveMainloopBwdSm80ILi2ELi2EN4cute5tupleIJNS5_1CILi128EEES8_NS7_ILi64EEEEEENS_10bfloat16_tEfNS_4arch4Sm80ELb1ELb0ELb0ELb1ELb1ELb0ELb0ELb0ELi2ELi4ELi4ELi4ELb0EEENS1_24CollectiveEpilogueBwdGQAISA_fSD_Li256ELb1ELb1EEENS1_25SingleTileBwdLPTSchedulerILb1ELi128ELb1EEEEEEEEEvNT_6ParamsE,@"STO_CUDA_ENTRY STV_DEFAULT"
_ZN7cutlass13device_kernelIN5flash19enable_sm80_to_sm89INS1_16FlashAttnBwdSm80INS1_25CollectiveMainloopBwdSm80ILi2ELi2EN4cute5tupleIJNS5_1CILi128EEES8_NS7_ILi64EEEEEENS_10bfloat16_tEfNS_4arch4Sm80ELb1ELb0ELb0ELb1ELb1ELb0ELb0ELb0ELi2ELi4ELi4ELi4ELb0EEENS1_24CollectiveEpilogueBwdGQAISA_fSD_Li256ELb1ELb1EEENS1_25SingleTileBwdLPTSchedulerILb1ELi128ELb1EEEEEEEEEvNT_6ParamsE:
[----:B------:R-:W-:Y:S01]  /*0000*/  LDC R1, c[0x0][0x28] ;  /* 0x00000a00ff017b82 */ /* 0x000fe20000000800 */
[----:B------:R-:W-:Y:S05]  /*0010*/  EXIT ;  /* 0x000000000000794d */ /* 0x000fea0003800000 */
.L_x_77:
        /* <DEDUP_REMOVED lines=14> */
.L_x_138:


//--------------------- .text._ZN7cutlass13device_kernelIN5flash22FlashAttnBwdPreprocessIN4cute5tupleIJNS3_1CILi128EEENS5_ILi64EEEEEENS_10bfloat16_tEfNS_4arch4Sm80ELb1ELb1EEEEEvNT_6ParamsE --------------------------
	.section	.text._ZN7cutlass13device_kernelIN5flash22FlashAttnBwdPreprocessIN4cute5tupleIJNS3_1CILi128EEENS5_ILi64EEEEEENS_10bfloat16_tEfNS_4arch4Sm80ELb1ELb1EEEEEvNT_6ParamsE,"ax",@progbits
	.align	128
.text._ZN7cutlass13device_kernelIN5flash22FlashAttnBwdPreprocessIN4cute5tupleIJNS3_1CILi128EEENS5_ILi64EEEEEENS_10bfloat16_tEfNS_4arch4Sm80ELb1ELb1EEEEEvNT_6ParamsE:
        .type           _ZN7cutlass13device_kernelIN5flash22FlashAttnBwdPreprocessIN4cute5tupleIJNS3_1CILi128EEENS5_ILi64EEEEEENS_10bfloat16_tEfNS_4arch4Sm80ELb1ELb1EEEEEvNT_6ParamsE,@function
        .size           _ZN7cutlass13device_kernelIN5flash22FlashAttnBwdPreprocessIN4cute5tupleIJNS3_1CILi128EEENS5_ILi64EEEEEENS_10bfloat16_tEfNS_4arch4Sm80ELb1ELb1EEEEEvNT_6ParamsE,(.L_x_139 - _ZN7cutlass13device_kernelIN5flash22FlashAttnBwdPreprocessIN4cute5tupleIJNS3_1CILi128EEENS5_ILi64EEEEEENS_10bfloat16_tEfNS_4arch4Sm80ELb1ELb1EEEEEvNT_6ParamsE)
        .other          _ZN7cutlass13device_kernelIN5flash22FlashAttnBwdPreprocessIN4cute5tupleIJNS3_1CILi128EEENS5_ILi64EEEEEENS_10bfloat16_tEfNS_4arch4Sm80ELb1ELb1EEEEEvNT_6ParamsE,@"STO_CUDA_ENTRY STV_DEFAULT"
_ZN7cutlass13device_kernelIN5flash22FlashAttnBwdPreprocessIN4cute5tupleIJNS3_1CILi128EEENS5_ILi64EEEEEENS_10bfloat16_tEfNS_4arch4Sm80ELb1ELb1EEEEEvNT_6ParamsE:
        /* <DEDUP_REMOVED lines=27> */
.L_x_78:
[----:B-----5:R-:W-:-:S13]  /*01b0*/  ISETP.LE.AND P1, PT, R4, R5, PT ;  /* 0x000000050400720c */ /* 0x020fda0003f23270 */
[----:B------:R-:W-:Y:S05]  /*01c0*/  @P2 EXIT P1 ;  /* 0x000000000000294d */ /* 0x000fea0000800000 */
[----:B------:R-:W0:Y:S01]  /*01d0*/  S2UR UR6, SR_CTAID.Y ;  /* 0x00000000000679c3 */ /* 0x000e220000002600 */
[----:B------:R-:W-:Y:S01]  /*01e0*/  ISETP.GT.AND P1, PT, R3, 0x7f, PT ;  /* 0x0000007f0300780c */ /* 0x000fe20003f24270 */
[----:B------:R-:W-:Y:S01]  /*01f0*/  BSSY B0, `(.L_x_79) ;  /* 0x0000026000007945 */ /* 0x000fe20003800000 */
[----:B------:R-:W-:Y:S02]  /*0200*/  IADD3 R47, -R5, R4, RZ ;  /* 0x00000004052f7210 */ /* 0x000fe40007ffe1ff */
[----:B------:R-:W-:Y:S02]  /*0210*/  CS2R R14, SRZ ;  /* 0x00000000000e7805 */ /* 0x000fe4000001ff00 */
[----:B-1----:R-:W-:Y:S01]  /*0220*/  SHF.R.S32.HI R6, RZ, 0x1f, R3 ;  /* 0x0000001fff067819 */ /* 0x002fe20000011403 */
[----:B------:R-:W-:Y:S01]  /*0230*/  @P0 IMAD.MOV.U32 R14, RZ, RZ, R48 ;  /* 0x000000ffff0e0224 */ /* 0x000fe200078e0030 */
[----:B------:R-:W-:Y:S01]  /*0240*/  ISETP.GE.OR P4, PT, R3, R47, P1 ;  /* 0x0000002f0300720c */ /* 0x000fe20000f86670 */
[----:B------:R-:W1:Y:S01]  /*0250*/  LDC.64 R10, c[0x0][0x230] ;  /* 0x00008c00ff0a7b82 */ /* 0x000e620000000a00 */
[----:B------:R-:W-:Y:S01]  /*0260*/  LEA.HI R7, R6, R3, RZ, 0x3 ;  /* 0x0000000306077211 */ /* 0x000fe200078f18ff */
        /* <DEDUP_REMOVED lines=30> */
.L_x_80:
[----:B------:R-:W-:Y:S05]  /*0450*/  BSYNC B0 ;  /* 0x0000000000007941 */ /* 0x000fea0003800000 */
.L_x_79:
[----:B------:R-:W-:Y:S01]  /*0460*/  ULDC UR8, c[0x0][0x21c] ;  /* 0x0000870000087ab9 */ /* 0x000fe20000000800 */
[----:B0-----:R-:W0:Y:S01]  /*0470*/  LDC.64 R16, c[0x0][0x250] ;  /* 0x00009400ff107b82 */ /* 0x001e220000000a00 */
[----:B------:R-:W-:Y:S01]  /*0480*/  ISETP.LT.AND P6, PT, R8, UR8, !P3 ;  /* 0x0000000808007c0c */ /* 0x000fe2000dfc1270 */
[C---:B------:R-:W-:Y:S01]  /*0490*/  VIADD R44, R6.reuse, 0x20 ;  /* 0x00000020062c7836 */ /* 0x040fe20000000000 */
[----:B------:R-:W-:Y:S01]  /*04a0*/  SHF.R.S32.HI R42, RZ, 0x1f, R6 ;  /* 0x0000001fff2a7819 */ /* 0x000fe20000011406 */
[C---:B------:R-:W-:Y:S01]  /*04b0*/  VIADD R43, R6.reuse, 0x40 ;  /* 0x00000040062b7836 */ /* 0x040fe20000000000 */
[----:B------:R-:W-:Y:S01]  /*04c0*/  IADD3 R36, P2, R6, R14, RZ ;  /* 0x0000000e06247210 */ /* 0x000fe20007f5e0ff */
[----:B-1----:R-:W-:Y:S01]  /*04d0*/  IMAD R14, R10, UR7, RZ ;  /* 0x000000070a0e7c24 */ /* 0x002fe2000f8e02ff */
[----:B------:R-:W-:Y:S02]  /*04e0*/  SHF.R.S32.HI R9, RZ, 0x1f, R8 ;  /* 0x0000001fff097819 */ /* 0x000fe40000011408 */
[----:B------:R-:W-:Y:S01]  /*04f0*/  IADD3.X R37, R42, R15, RZ, P2, !PT ;  /* 0x0000000f2a257210 */ /* 0x000fe200017fe4ff */
[----:B------:R-:W-:Y:S01]  /*0500*/  IMAD R11, R11, UR6, R14 ;  /* 0x000000060b0b7c24 */ /* 0x000fe2000f8e020e */
[----:B------:R-:W-:Y:S01]  /*0510*/  ISETP.GE.AND P2, PT, R8, UR8, PT ;  /* 0x0000000808007c0c */ /* 0x000fe2000bf46270 */
[----:B------:R-:W-:Y:S01]  /*0520*/  IMAD.WIDE.U32 R14, R10, UR6, R8 ;  /* 0x000000060a0e7c25 */ /* 0x000fe2000f8e0008 */
[----:B------:R-:W-:Y:S01]  /*0530*/  ULDC.64 UR8, c[0x0][0x238] ;  /* 0x00008e0000087ab9 */ /* 0x000fe20000000a00 */
[----:B------:R-:W1:Y:S01]  /*0540*/  @P6 LDC.64 R12, c[0x0][0x228] ;  /* 0x00008a00ff0c6b82 */ /* 0x000e620000000a00 */
[----:B------:R-:W-:Y:S01]  /*0550*/  ISETP.LT.AND P4, PT, R44, R47, !P2 ;  /* 0x0000002f2c00720c */ /* 0x000fe20005781270 */
[----:B------:R-:W-:-:S02]  /*0560*/  IMAD.IADD R15, R15, 0x1, R11 ;  /* 0x000000010f0f7824 */ /* 0x000fc400078e020b */
[----:B------:R-:W-:Y:S02]  /*0570*/  IMAD R18, R41, UR8, RZ ;  /* 0x0000000829127c24 */ /* 0x000fe4000f8e02ff */
[----:B------:R-:W-:Y:S02]  /*0580*/  IMAD.WIDE R36, R2, 0x80, R36 ;  /* 0x0000008002247825 */ /* 0x000fe400078e0224 */
[----:B------:R-:W2:Y:S02]  /*0590*/  @P6 LDC.64 R20, c[0x0][0x210] ;  /* 0x00008400ff146b82 */ /* 0x000ea40000000a00 */
[C---:B------:R-:W-:Y:S02]  /*05a0*/  IMAD R19, R7.reuse, UR9, R18 ;  /* 0x0000000907137c24 */ /* 0x040fe4000f8e0212 */
[C---:B0-----:R-:W-:Y:S02]  /*05b0*/  IMAD R22, R16.reuse, UR7, RZ ;  /* 0x0000000710167c24 */ /* 0x041fe4000f8e02ff */
[----:B------:R-:W-:Y:S01]  /*05c0*/  IMAD.WIDE.U32 R38, R7, UR8, R14 ;  /* 0x0000000807267c25 */ /* 0x000fe2000f8e000e */
[----:B------:R-:W-:Y:S01]  /*05d0*/  ULDC.64 UR8, c[0x0][0x258] ;  /* 0x0000960000087ab9 */ /* 0x000fe20000000a00 */
[----:B------:R-:W0:Y:S02]  /*05e0*/  @P6 LDC.64 R10, c[0x0][0x248] ;  /* 0x00009200ff0a6b82 */ /* 0x000e240000000a00 */
[----:B------:R-:W-:Y:S01]  /*05f0*/  IMAD R17, R17, UR6, R22 ;  /* 0x0000000611117c24 */ /* 0x000fe2000f8e0216 */
[----:B------:R-:W-:Y:S01]  /*0600*/  IADD3 R39, R39, R19, RZ ;  /* 0x0000001327277210 */ /* 0x000fe20007ffe0ff */
[----:B------:R-:W-:-:S03]  /*0610*/  IMAD.WIDE.U32 R8, R16, UR6, R8 ;  /* 0x0000000610087c25 */ /* 0x000fc6000f8e0008 */
[----:B------:R-:W-:Y:S01]  /*0620*/  @P4 MOV R25, R39 ;  /* 0x0000002700194202 */ /* 0x000fe20000000f00 */
[-C--:B-1----:R-:W-:Y:S01]  /*0630*/  @P6 IMAD R18, R37, R12.reuse, RZ ;  /* 0x0000000c25126224 */ /* 0x082fe200078e02ff */
[----:B------:R-:W1:Y:S01]  /*0640*/  @P6 LDC.64 R22, c[0x0][0x240] ;  /* 0x00009000ff166b82 */ /* 0x000e620000000a00 */
[----:B------:R-:W-:Y:S02]  /*0650*/  IMAD.IADD R9, R9, 0x1, R17 ;  /* 0x0000000109097824 */ /* 0x000fe400078e0211 */
[C---:B------:R-:W-:Y:S02]  /*0660*/  @P6 IMAD R15, R36.reuse, R13, R18 ;  /* 0x0000000d240f6224 */ /* 0x040fe400078e0212 */
[----:B------:R-:W-:Y:S02]  /*0670*/  IMAD R14, R41, UR8, RZ ;  /* 0x00000008290e7c24 */ /* 0x000fe4000f8e02ff */
[----:B------:R-:W-:Y:S01]  /*0680*/  @P6 IMAD.WIDE.U32 R12, R36, R12, R38 ;  /* 0x0000000c240c6225 */ /* 0x000fe200078e0026 */
[----:B------:R-:W3:Y:S03]  /*0690*/  @P4 LDC.64 R18, c[0x0][0x228] ;  /* 0x00008a00ff124b82 */ /* 0x000ee60000000a00 */
[----:B------:R-:W-:Y:S01]  /*06a0*/  IMAD.WIDE.U32 R58, R7, UR8, R8 ;  /* 0x00000008073a7c25 */ /* 0x000fe2000f8e0008 */
[----:B--2---:R-:W-:-:S03]  /*06b0*/  @P6 LEA R20, P5, R12, R20, 0x1 ;  /* 0x000000140c146211 */ /* 0x004fc600078a08ff */
[----:B------:R-:W-:Y:S01]  /*06c0*/  IMAD R53, R7, UR9, R14 ;  /* 0x0000000907357c24 */ /* 0x000fe2000f8e020e */
[----:B------:R-:W2:Y:S01]  /*06d0*/  @P4 LDC.64 R60, c[0x0][0x210] ;  /* 0x00008400ff3c4b82 */ /* 0x000ea20000000a00 */
[----:B------:R-:W-:Y:S01]  /*06e0*/  @P6 IMAD.IADD R8, R13, 0x1, R15 ;  /* 0x000000010d086824 */ /* 0x000fe200078e020f */
[----:B------:R-:W-:Y:S01]  /*06f0*/  CS2R R14, SRZ ;  /* 0x00000000000e7805 */ /* 0x000fe2000001ff00 */
[-C--:B0-----:R-:W-:Y:S01]  /*0700*/  @P6 IMAD R9, R37, R10.reuse, RZ ;  /* 0x0000000a25096224 */ /* 0x081fe200078e02ff */
[----:B------:R-:W-:Y:S01]  /*0710*/  IADD3 R53, R59, R53, RZ ;  /* 0x000000353b357210 */ /* 0x000fe20007ffe0ff */
[----:B------:R-:W-:Y:S01]  /*0720*/  @P6 IMAD.MOV.U32 R52, RZ, RZ, R58 ;  /* 0x000000ffff346224 */ /* 0x000fe200078e003a */
[----:B------:R-:W-:Y:S01]  /*0730*/  @P6 LEA.HI.X R21, R12, R21, R8, 0x1, P5 ;  /* 0x000000150c156211 */ /* 0x000fe200028f0c08 */
[C---:B------:R-:W-:Y:S01]  /*0740*/  @P6 IMAD R13, R36.reuse, R11, R9 ;  /* 0x0000000b240d6224 */ /* 0x040fe200078e0209 */
[C---:B------:R-:W-:Y:S01]  /*0750*/  @P4 IADD3 R27, P5, R36.reuse, 0x20, RZ ;  /* 0x00000020241b4810 */ /* 0x040fe20007fbe0ff */
[----:B------:R-:W-:Y:S01]  /*0760*/  @P6 IMAD.WIDE.U32 R10, R36, R10, R52 ;  /* 0x0000000a240a6225 */ /* 0x000fe200078e0034 */
[----:B------:R-:W0:Y:S03]  /*0770*/  @P4 LDC.64 R16, c[0x0][0x248] ;  /* 0x00009200ff104b82 */ /* 0x000e260000000a00 */
[----:B------:R-:W-:Y:S01]  /*0780*/  @P4 IMAD.X R9, RZ, RZ, R37, P5 ;  /* 0x000000ffff094224 */ /* 0x000fe200028e0625 */
[----:B------:R-:W-:Y:S01]  /*0790*/  @P6 IADD3 R8, R11, R13, RZ ;  /* 0x0000000d0b086210 */ /* 0x000fe20007ffe0ff */
[----:B------:R-:W-:Y:S01]  /*07a0*/  @P4 IMAD.MOV.U32 R24, RZ, RZ, R38 ;  /* 0x000000ffff184224 */ /* 0x000fe200078e0026 */
[C---:B-1----:R-:W-:Y:S01]  /*07b0*/  @P6 LEA R22, P5, R10.reuse, R22, 0x1 ;  /* 0x000000160a166211 */ /* 0x042fe200078a08ff */
[----:B---3--:R-:W-:Y:S01]  /*07c0*/  @P4 IMAD R12, R9, R18, RZ ;  /* 0x00000012090c4224 */ /* 0x008fe200078e02ff */
[----:B------:R-:W1:Y:S02]  /*07d0*/  @P4 LDC.64 R32, c[0x0][0x240] ;  /* 0x00009000ff204b82 */ /* 0x000e640000000a00 */
[----:B------:R-:W-:Y:S01]  /*07e0*/  @P6 LEA.HI.X R23, R10, R23, R8, 0x1, P5 ;  /* 0x000000170a176211 */ /* 0x000fe200028f0c08 */
[----:B------:R-:W-:Y:S01]  /*07f0*/  @P4 IMAD R29, R27, R19, R12 ;  /* 0x000000131b1d4224 */ /* 0x000fe200078e020c */
[----:B------:R-:W-:-:S02]  /*0800*/  CS2R R8, SRZ ;  /* 0x0000000000087805 */ /* 0x000fc4000001ff00 */
[----:B------:R-:W-:Y:S02]  /*0810*/  CS2R R10, SRZ ;  /* 0x00000000000a7805 */ /* 0x000fe4000001ff00 */
[----:B------:R-:W-:Y:S01]  /*0820*/  CS2R R12, SRZ ;  /* 0x00000000000c7805 */ /* 0x000fe2000001ff00 */
[----:B------:R-:W-:Y:S01]  /*0830*/  @P4 IMAD.WIDE.U32 R18, R27, R18, R24 ;  /* 0x000000121b124225 */ /* 0x000fe200078e0018 */
[----:B------:R-:W-:Y:S02]  /*0840*/  ISETP.LT.AND P5, PT, R43, R47, !P2 ;  /* 0x0000002f2b00720c */ /* 0x000fe400057a1270 */
[----:B------:R3:W4:Y:S01]  /*0850*/  @P6 LDG.E.128 R8, desc[UR4][R20.64] ;  /* 0x0000000414086981 */ /* 0x000722000c1e1d00 */
[----:B------:R-:W-:Y:S02]  /*0860*/  @P4 IMAD.IADD R19, R19, 0x1, R29 ;  /* 0x0000000113134824 */ /* 0x000fe400078e021d */
[----:B------:R-:W-:Y:S01]  /*0870*/  VIADD R46, R6, 0x60 ;  /* 0x00000060062e7836 */ /* 0x000fe20000000000 */
[----:B------:R0:W4:Y:S01]  /*0880*/  @P6 LDG.E.128 R12, desc[UR4][R22.64] ;  /* 0x00000004160c6981 */ /* 0x000122000c1e1d00 */
[----:B--2---:R-:W-:-:S03]  /*0890*/  @P4 LEA R60, P6, R18, R60, 0x1 ;  /* 0x0000003c123c4211 */ /* 0x004fc600078c08ff */
[----:B------:R-:W-:Y:S02]  /*08a0*/  ISETP.LT.AND P2, PT, R46, R47, !P2 ;  /* 0x0000002f2e00720c */ /* 0x000fe40005741270 */
[----:B------:R-:W-:Y:S01]  /*08b0*/  @P4 LEA.HI.X R61, R18, R61, R19, 0x1, P6 ;  /* 0x0000003d123d4211 */ /* 0x000fe200030f0c13 */
[----:B------:R-:W2:Y:S01]  /*08c0*/  @P5 LDC.64 R56, c[0x0][0x228] ;  /* 0x00008a00ff385b82 */ /* 0x000ea20000000a00 */
[C---:B------:R-:W-:Y:S01]  /*08d0*/  @P4 IADD3 R27, P6, R36.reuse, 0x20, RZ ;  /* 0x00000020241b4810 */ /* 0x040fe20007fde0ff */
[----:B---3--:R-:W-:Y:S01]  /*08e0*/  @P4 IMAD.MOV.U32 R20, RZ, RZ, R58 ;  /* 0x000000ffff144224 */ /* 0x008fe200078e003a */
[----:B------:R-:W-:Y:S01]  /*08f0*/  @P4 MOV R21, R53 ;  /* 0x0000003500154202 */ /* 0x000fe20000000f00 */
[----:B------:R-:W-:Y:S01]  /*0900*/  @P5 IMAD.MOV.U32 R55, RZ, RZ, R39 ;  /* 0x000000ffff375224 */ /* 0x000fe200078e0027 */
[----:B------:R-:W-:Y:S02]  /*0910*/  @P4 IADD3.X R19, RZ, R37, RZ, P6, !PT ;  /* 0x00000025ff134210 */ /* 0x000fe400037fe4ff */
[----:B------:R-:W-:Y:S01]  /*0920*/  @P5 MOV R54, R38 ;  /* 0x0000002600365202 */ /* 0x000fe20000000f00 */
[----:B------:R-:W3:Y:S02]  /*0930*/  @P5 LDC.64 R50, c[0x0][0x248] ;  /* 0x00009200ff325b82 */ /* 0x000ee40000000a00 */
[----:B0-----:R-:W-:Y:S01]  /*0940*/  @P4 IMAD R18, R19, R16, RZ ;  /* 0x0000001013124224 */ /* 0x001fe200078e02ff */
[----:B------:R-:W-:-:S03]  /*0950*/  @P5 IADD3 R19, P6, R36, 0x40, RZ ;  /* 0x0000004024135810 */ /* 0x000fc60007fde0ff */
[C---:B------:R-:W-:Y:S02]  /*0960*/  @P4 IMAD R25, R27.reuse, R17, R18 ;  /* 0x000000111b194224 */ /* 0x040fe400078e0212 */
[----:B------:R-:W0:Y:S01]  /*0970*/  @P2 LDC.64 R34, c[0x0][0x228] ;  /* 0x00008a00ff222b82 */ /* 0x000e220000000a00 */
[----:B------:R-:W-:Y:S01]  /*0980*/  @P5 IMAD.X R23, RZ, RZ, R37, P6 ;  /* 0x000000ffff175224 */ /* 0x000fe200030e0625 */
[----:B------:R-:W-:Y:S01]  /*0990*/  @P5 IADD3 R18, P6, R36, 0x40, RZ ;  /* 0x0000004024125810 */ /* 0x000fe20007fde0ff */
[----:B------:R-:W-:-:S04]  /*09a0*/  @P4 IMAD.WIDE.U32 R16, R27, R16, R20 ;  /* 0x000000101b104225 */ /* 0x000fc800078e0014 */
[----:B------:R-:W-:Y:S01]  /*09b0*/  @P5 IMAD.X R49, RZ, RZ, R37, P6 ;  /* 0x000000ffff315224 */ /* 0x000fe200030e0625 */
[C---:B-1----:R-:W-:Y:S01]  /*09c0*/  @P4 LEA R32, P6, R16.reuse, R32, 0x1 ;  /* 0x0000002010204211 */ /* 0x042fe200078c08ff */
[----:B------:R-:W-:Y:S01]  /*09d0*/  @P4 IMAD.IADD R17, R17, 0x1, R25 ;  /* 0x0000000111114824 */ /* 0x000fe200078e0219 */
[----:B------:R-:W1:Y:S01]  /*09e0*/  @P5 LDC.64 R30, c[0x0][0x210] ;  /* 0x00008400ff1e5b82 */ /* 0x000e620000000a00 */
[-C--:B--2---:R-:W-:Y:S01]  /*09f0*/  @P5 IMAD R20, R23, R56.reuse, RZ ;  /* 0x0000003817145224 */ /* 0x084fe200078e02ff */
[----:B------:R-:W-:Y:S01]  /*0a00*/  CS2R R22, SRZ ;  /* 0x0000000000167805 */ /* 0x000fe2000001ff00 */
[C---:B------:R-:W-:Y:S01]  /*0a10*/  @P5 IMAD.WIDE.U32 R54, R19.reuse, R56, R54 ;  /* 0x0000003813365225 */ /* 0x040fe200078e0036 */
[----:B------:R-:W-:Y:S02]  /*0a20*/  @P4 LEA.HI.X R33, R16, R33, R17, 0x1, P6 ;  /* 0x0000002110214211 */ /* 0x000fe400030f0c11 */
[----:B------:R-:W-:Y:S01]  /*0a30*/  @P2 IADD3 R52, P6, R36, 0x60, RZ ;  /* 0x0000006024342810 */ /* 0x000fe20007fde0ff */
[----:B------:R-:W-:Y:S01]  /*0a40*/  @P5 IMAD R57, R19, R57, R20 ;  /* 0x0000003913395224 */ /* 0x000fe200078e0214 */
[----:B------:R-:W2:Y:S01]  /*0a50*/  @P2 LDC.64 R24, c[0x0][0x248] ;  /* 0x00009200ff182b82 */ /* 0x000ea20000000a00 */
[----:B---3--:R-:W-:Y:S01]  /*0a60*/  @P5 IMAD R49, R49, R50, RZ ;  /* 0x0000003231315224 */ /* 0x008fe200078e02ff */
[----:B------:R-:W-:Y:S01]  /*0a70*/  @P5 MOV R17, R53 ;  /* 0x0000003500115202 */ /* 0x000fe20000000f00 */
[----:B------:R-:W-:-:S02]  /*0a80*/  @P2 IMAD.X R21, RZ, RZ, R37, P6 ;  /* 0x000000ffff152224 */ /* 0x000fc400030e0625 */
[----:B------:R-:W-:Y:S02]  /*0a90*/  @P5 IMAD.MOV.U32 R16, RZ, RZ, R58 ;  /* 0x000000ffff105224 */ /* 0x000fe400078e003a */
[----:B0-----:R-:W-:Y:S01]  /*0aa0*/  @P2 IMAD R56, R21, R34, RZ ;  /* 0x0000002215382224 */ /* 0x001fe200078e02ff */
[----:B------:R-:W0:Y:S01]  /*0ab0*/  @P2 LDC.64 R28, c[0x0][0x210] ;  /* 0x00008400ff1c2b82 */ /* 0x000e220000000a00 */
[----:B------:R-:W-:Y:S01]  /*0ac0*/  CS2R R20, SRZ ;  /* 0x0000000000147805 */ /* 0x000fe2000001ff00 */
[C---:B------:R-:W-:Y:S02]  /*0ad0*/  @P5 IMAD R49, R18.reuse, R51, R49 ;  /* 0x0000003312315224 */ /* 0x040fe400078e0231 */
[----:B------:R-:W-:Y:S01]  /*0ae0*/  @P5 IMAD.WIDE.U32 R50, R18, R50, R16 ;  /* 0x0000003212325225 */ /* 0x000fe200078e0010 */
[----:B------:R-:W-:Y:S02]  /*0af0*/  CS2R R16, SRZ ;  /* 0x0000000000107805 */ /* 0x000fe4000001ff00 */
[----:B------:R-:W-:Y:S01]  /*0b00*/  CS2R R18, SRZ ;  /* 0x0000000000127805 */ /* 0x000fe2000001ff00 */
[----:B------:R3:W4:Y:S01]  /*0b10*/  @P4 LDG.E.128 R20, desc[UR4][R32.64] ;  /* 0x0000000420144981 */ /* 0x000722000c1e1d00 */
[----:B------:R-:W0:Y:S01]  /*0b20*/  @P5 LDC.64 R26, c[0x0][0x240] ;  /* 0x00009000ff1a5b82 */ /* 0x000e220000000a00 */
[----:B------:R-:W-:Y:S01]  /*0b30*/  @P2 IMAD R35, R52, R35, R56 ;  /* 0x0000002334232224 */ /* 0x000fe200078e0238 */
[----:B------:R-:W-:-:S02]  /*0b40*/  @P2 IADD3 R56, P6, R36, 0x60, RZ ;  /* 0x0000006024382810 */ /* 0x000fc40007fde0ff */
[----:B------:R-:W4:Y:S04]  /*0b50*/  @P4 LDG.E.128 R16, desc[UR4][R60.64] ;  /* 0x000000043c104981 */ /* 0x000f28000c1e1d00 */
[----:B---3--:R-:W3:Y:S01]  /*0b60*/  @P2 LDC.64 R32, c[0x0][0x240] ;  /* 0x00009000ff202b82 */ /* 0x008ee20000000a00 */
[----:B-1----:R-:W-:Y:S02]  /*0b70*/  @P5 LEA R36, P4, R54, R30, 0x1 ;  /* 0x0000001e36245211 */ /* 0x002fe400078808ff */
[----:B------:R-:W-:Y:S01]  /*0b80*/  @P2 IADD3.X R30, RZ, R37, RZ, P6, !PT ;  /* 0x00000025ff1e2210 */ /* 0x000fe200037fe4ff */
[----:B------:R-:W-:Y:S01]  /*0b90*/  @P5 IMAD.IADD R55, R55, 0x1, R57 ;  /* 0x0000000137375824 */ /* 0x000fe200078e0239 */
[----:B------:R-:W-:Y:S01]  /*0ba0*/  @P2 MOV R59, R53 ;  /* 0x00000035003b2202 */ /* 0x000fe20000000f00 */
[----:B------:R-:W-:-:S04]  /*0bb0*/  @P2 IMAD.WIDE.U32 R38, R52, R34, R38 ;  /* 0x0000002234262225 */ /* 0x000fc800078e0026 */
[----:B--2---:R-:W-:Y:S01]  /*0bc0*/  @P2 IMAD R30, R30, R24, RZ ;  /* 0x000000181e1e2224 */ /* 0x004fe200078e02ff */
[----:B------:R-:W-:Y:S01]  /*0bd0*/  @P5 LEA.HI.X R37, R54, R31, R55, 0x1, P4 ;  /* 0x0000001f36255211 */ /* 0x000fe200020f0c37 */
[----:B------:R-:W-:Y:S01]  /*0be0*/  @P2 IMAD.IADD R35, R39, 0x1, R35 ;  /* 0x0000000127232824 */ /* 0x000fe200078e0223 */
[----:B0-----:R-:W-:Y:S01]  /*0bf0*/  @P2 LEA R52, P4, R38, R28, 0x1 ;  /* 0x0000001c26342211 */ /* 0x001fe200078808ff */
[----:B------:R-:W-:Y:S01]  /*0c00*/  @P5 IMAD.IADD R49, R51, 0x1, R49 ;  /* 0x0000000133315824 */ /* 0x000fe200078e0231 */
[----:B------:R-:W-:Y:S01]  /*0c10*/  @P5 LEA R34, P6, R50, R26, 0x1 ;  /* 0x0000001a32225211 */ /* 0x000fe200078c08ff */
[C---:B------:R-:W-:Y:S02]  /*0c20*/  @P2 IMAD R31, R56.reuse, R25, R30 ;  /* 0x00000019381f2224 */ /* 0x040fe400078e021e */
[----:B------:R-:W-:Y:S01]  /*0c30*/  @P2 IMAD.WIDE.U32 R58, R56, R24, R58 ;  /* 0x00000018383a2225 */ /* 0x000fe200078e003a */
[----:B------:R-:W-:Y:S02]  /*0c40*/  @P2 LEA.HI.X R53, R38, R29, R35, 0x1, P4 ;  /* 0x0000001d26352211 */ /* 0x000fe400020f0c23 */
[----:B------:R-:W-:-:S02]  /*0c50*/  CS2R R24, SRZ ;  /* 0x0000000000187805 */ /* 0x000fc4000001ff00 */
[----:B------:R-:W-:Y:S01]  /*0c60*/  @P5 LEA.HI.X R35, R50, R27, R49, 0x1, P6 ;  /* 0x0000001b32235211 */ /* 0x000fe200030f0c31 */
[----:B------:R-:W-:Y:S01]  /*0c70*/  @P2 IMAD.IADD R38, R59, 0x1, R31 ;  /* 0x000000013b262824 */ /* 0x000fe200078e021f */
[----:B------:R-:W-:Y:S02]  /*0c80*/  CS2R R26, SRZ ;  /* 0x00000000001a7805 */ /* 0x000fe4000001ff00 */
[----:B------:R-:W-:Y:S02]  /*0c90*/  CS2R R28, SRZ ;  /* 0x00000000001c7805 */ /* 0x000fe4000001ff00 */
[----:B------:R-:W-:Y:S02]  /*0ca0*/  CS2R R30, SRZ ;  /* 0x00000000001e7805 */ /* 0x000fe4000001ff00 */
[C---:B---3--:R-:W-:Y:S01]  /*0cb0*/  @P2 LEA R50, P4, R58.reuse, R32, 0x1 ;  /* 0x000000203a322211 */ /* 0x048fe200078808ff */
[----:B------:R0:W2:Y:S03]  /*0cc0*/  @P5 LDG.E.128 R24, desc[UR4][R36.64] ;  /* 0x0000000424185981 */ /* 0x0000a6000c1e1d00 */
[----:B------:R-:W-:-:S02]  /*0cd0*/  @P2 LEA.HI.X R51, R58, R33, R38, 0x1, P4 ;  /* 0x000000213a332211 */ /* 0x000fc400020f0c26 */
[----:B------:R-:W-:Y:S02]  /*0ce0*/  CS2R R32, SRZ ;  /* 0x0000000000207805 */ /* 0x000fe4000001ff00 */
[----:B------:R-:W-:Y:S01]  /*0cf0*/  CS2R R38, SRZ ;  /* 0x0000000000267805 */ /* 0x000fe2000001ff00 */
[----:B------:R1:W3:Y:S01]  /*0d00*/  @P5 LDG.E.128 R28, desc[UR4][R34.64] ;  /* 0x00000004221c5981 */ /* 0x0002e2000c1e1d00 */
[----:B0-----:R-:W-:Y:S02]  /*0d10*/  CS2R R36, SRZ ;  /* 0x0000000000247805 */ /* 0x001fe4000001ff00 */
[----:B-1----:R-:W-:-:S04]  /*0d20*/  CS2R R34, SRZ ;  /* 0x0000000000227805 */ /* 0x002fc8000001ff00 */
[----:B------:R0:W3:Y:S04]  /*0d30*/  @P2 LDG.E.128 R36, desc[UR4][R50.64] ;  /* 0x0000000432242981 */ /* 0x0000e8000c1e1d00 */
[----:B------:R1:W3:Y:S01]  /*0d40*/  @P2 LDG.E.128 R32, desc[UR4][R52.64] ;  /* 0x0000000434202981 */ /* 0x0002e2000c1e1d00 */
[----:B------:R-:W-:Y:S01]  /*0d50*/  ISETP.NE.AND P5, PT, R45, RZ, PT ;  /* 0x000000ff2d00720c */ /* 0x000fe20003fa5270 */
[----:B------:R-:W-:Y:S01]  /*0d60*/  @P0 IMAD R48, R0, 0x80, R48 ;  /* 0x0000008000300824 */ /* 0x000fe200078e0230 */
[----:B------:R-:W-:Y:S01]  /*0d70*/  BSSY B0, `(.L_x_81) ;  /* 0x000009b000007945 */ /* 0x000fe20003800000 */
[-C--:B------:R-:W-:Y:S02]  /*0d80*/  ISETP.GE.AND P4, PT, R44, R47.reuse, PT ;  /* 0x0000002f2c00720c */ /* 0x080fe40003f86270 */
[----:B------:R-:W-:Y:S01]  /*0d90*/  ISETP.GE.AND P2, PT, R43, R47, PT ;  /* 0x0000002f2b00720c */ /* 0x000fe20003f46270 */
[C---:B----4-:R-:W-:Y:S01]  /*0da0*/  IMAD.U32 R49, R8.reuse, 0x10000, RZ ;  /* 0x0001000008317824 */ /* 0x050fe200078e00ff */
[----:B------:R-:W-:-:S02]  /*0db0*/  LOP3.LUT R8, R8, 0xffff0000, RZ, 0xc0, !PT ;  /* 0xffff000008087812 */ /* 0x000fc400078ec0ff */
[----:B------:R-:W-:Y:S01]  /*0dc0*/  LOP3.LUT R59, R12, 0xffff0000, RZ, 0xc0, !PT ;  /* 0xffff00000c3b7812 */ /* 0x000fe200078ec0ff */
[----:B0-----:R-:W-:Y:S01]  /*0dd0*/  IMAD.U32 R51, R13, 0x10000, RZ ;  /* 0x000100000d337824 */ /* 0x001fe200078e00ff */
[C---:B------:R-:W-:Y:S02]  /*0de0*/  SHF.L.U32 R54, R9.reuse, 0x10, RZ ;  /* 0x0000001009367819 */ /* 0x040fe400000006ff */
[----:B------:R-:W-:Y:S01]  /*0df0*/  LOP3.LUT R55, R9, 0xffff0000, RZ, 0xc0, !PT ;  /* 0xffff000009377812 */ /* 0x000fe200078ec0ff */
[----:B------:R-:W-:Y:S01]  /*0e00*/  IMAD.U32 R9, R10, 0x10000, RZ ;  /* 0x000100000a097824 */ /* 0x000fe200078e00ff */
[----:B------:R-:W-:Y:S01]  /*0e10*/  SHF.L.U32 R58, R12, 0x10, RZ ;  /* 0x000000100c3a7819 */ /* 0x000fe200000006ff */
[----:B------:R-:W-:Y:S01]  /*0e20*/  FMUL.FTZ R8, R8, R59 ;  /* 0x0000003b08087220 */ /* 0x000fe20000410000 */
[----:B------:R-:W-:Y:S02]  /*0e30*/  LOP3.LUT R57, R10, 0xffff0000, RZ, 0xc0, !PT ;  /* 0xffff00000a397812 */ /* 0x000fe400078ec0ff */
[----:B------:R-:W-:-:S02]  /*0e40*/  LOP3.LUT R50, R13, 0xffff0000, RZ, 0xc0, !PT ;  /* 0xffff00000d327812 */ /* 0x000fc400078ec0ff */
[C---:B------:R-:W-:Y:S02]  /*0e50*/  SHF.L.U32 R13, R15.reuse, 0x10, RZ ;  /* 0x000000100f0d7819 */ /* 0x040fe400000006ff */
[----:B------:R-:W-:Y:S01]  /*0e60*/  LOP3.LUT R10, R15, 0xffff0000, RZ, 0xc0, !PT ;  /* 0xffff00000f0a7812 */ /* 0x000fe200078ec0ff */
[C---:B------:R-:W-:Y:S01]  /*0e70*/  IMAD.U32 R12, R14.reuse, 0x10000, RZ ;  /* 0x000100000e0c7824 */ /* 0x040fe200078e00ff */
[----:B------:R-:W-:Y:S01]  /*0e80*/  LOP3.LUT R14, R14, 0xffff0000, RZ, 0xc0, !PT ;  /* 0xffff00000e0e7812 */ /* 0x000fe200078ec0ff */
[----:B------:R-:W-:Y:S01]  /*0e90*/  IMAD.U32 R56, R11, 0x10000, RZ ;  /* 0x000100000b387824 */ /* 0x000fe200078e00ff */
[----:B-1----:R-:W-:Y:S02]  /*0ea0*/  LOP3.LUT R52, R20, 0xffff0000, RZ, 0xc0, !PT ;  /* 0xffff000014347812 */ /* 0x002fe400078ec0ff */
[C---:B------:R-:W-:Y:S01]  /*0eb0*/  LOP3.LUT R53, R16.reuse, 0xffff0000, RZ, 0xc0, !PT ;  /* 0xffff000010357812 */ /* 0x040fe200078ec0ff */
[----:B------:R-:W-:Y:S02]  /*0ec0*/  IMAD.U32 R16, R16, 0x10000, RZ ;  /* 0x0001000010107824 */ /* 0x000fe400078e00ff */
[----:B------:R-:W-:-:S02]  /*0ed0*/  IMAD.U32 R15, R20, 0x10000, RZ ;  /* 0x00010000140f7824 */ /* 0x000fc400078e00ff */
[----:B------:R-:W-:Y:S01]  /*0ee0*/  FMUL.FTZ R59, R53, R52 ;  /* 0x00000034353b7220 */ /* 0x000fe20000410000 */
[----:B------:R-:W-:Y:S01]  /*0ef0*/  FFMA.FTZ R53, R49, R58, R8 ;  /* 0x0000003a31357223 */ /* 0x000fe20000010008 */
[----:B------:R-:W-:Y:S01]  /*0f00*/  SHF.L.U32 R8, R17, 0x10, RZ ;  /* 0x0000001011087819 */ /* 0x000fe200000006ff */
[----:B------:R-:W-:Y:S02]  /*0f10*/  IMAD.U32 R49, R21, 0x10000, RZ ;  /* 0x0001000015317824 */ /* 0x000fe400078e00ff */
[----:B------:R-:W-:Y:S01]  /*0f20*/  FFMA.FTZ R15, R16, R15, R59 ;  /* 0x0000000f100f7223 */ /* 0x000fe2000001003b */
[----:B------:R-:W-:Y:S02]  /*0f30*/  LOP3.LUT R17, R17, 0xffff0000, RZ, 0xc0, !PT ;  /* 0xffff000011117812 */ /* 0x000fe400078ec0ff */
[----:B------:R-:W-:Y:S01]  /*0f40*/  LOP3.LUT R16, R21, 0xffff0000, RZ, 0xc0, !PT ;  /* 0xffff000015107812 */ /* 0x000fe200078ec0ff */
[----:B------:R-:W-:Y:S01]  /*0f50*/  FFMA.FTZ R20, R8, R49, R15 ;  /* 0x0000003108147223 */ /* 0x000fe2000001000f */
[----:B------:R-:W-:Y:S01]  /*0f60*/  FFMA.FTZ R54, R54, R51, R53 ;  /* 0x0000003336367223 */ /* 0x000fe20000010035 */
[----:B------:R-:W-:Y:S01]  /*0f70*/  SHF.L.U32 R15, R22, 0x10, RZ ;  /* 0x00000010160f7819 */ /* 0x000fe200000006ff */
[----:B------:R-:W-:-:S02]  /*0f80*/  IMAD.U32 R8, R18, 0x10000, RZ ;  /* 0x0001000012087824 */ /* 0x000fc400078e00ff */
[----:B------:R-:W-:Y:S01]  /*0f90*/  FFMA.FTZ R17, R17, R16, R20 ;  /* 0x0000001011117223 */ /* 0x000fe20000010014 */
[----:B------:R-:W-:-:S03]  /*0fa0*/  FFMA.FTZ R50, R55, R50, R54 ;  /* 0x0000003237327223 */ /* 0x000fc60000010036 */
[----:B------:R-:W-:Y:S01]  /*0fb0*/  FFMA.FTZ R17, R8, R15, R17 ;  /* 0x0000000f08117223 */ /* 0x000fe20000010011 */
[----:B------:R-:W-:Y:S01]  /*0fc0*/  FFMA.FTZ R12, R9, R12, R50 ;  /* 0x0000000c090c7223 */ /* 0x000fe20000010032 */
[C---:B------:R-:W-:Y:S01]  /*0fd0*/  IMAD.U32 R15, R23.reuse, 0x10000, RZ ;  /* 0x00010000170f7824 */ /* 0x040fe200078e00ff */
[----:B------:R-:W-:Y:S02]  /*0fe0*/  LOP3.LUT R8, R23, 0xffff0000, RZ, 0xc0, !PT ;  /* 0xffff000017087812 */ /* 0x000fe400078ec0ff */
[----:B------:R-:W-:Y:S02]  /*0ff0*/  LOP3.LUT R9, R22, 0xffff0000, RZ, 0xc0, !PT ;  /* 0xffff000016097812 */ /* 0x000fe400078ec0ff */
[----:B------:R-:W-:Y:S02]  /*1000*/  LOP3.LUT R18, R18, 0xffff0000, RZ, 0xc0, !PT ;  /* 0xffff000012127812 */ /* 0x000fe400078ec0ff */
[C---:B--2---:R-:W-:Y:S02]  /*1010*/  SHF.L.U32 R21, R24.reuse, 0x10, RZ ;  /* 0x0000001018157819 */ /* 0x044fe400000006ff */
[----:B------:R-:W-:Y:S01]  /*1020*/  LOP3.LUT R24, R24, 0xffff0000, RZ, 0xc0, !PT ;  /* 0xffff000018187812 */ /* 0x000fe200078ec0ff */
[C---:B---3--:R-:W-:Y:S01]  /*1030*/  IMAD.U32 R50, R28.reuse, 0x10000, RZ ;  /* 0x000100001c327824 */ /* 0x048fe200078e00ff */
[----:B------:R-:W-:Y:S01]  /*1040*/  LOP3.LUT R23, R28, 0xffff0000, RZ, 0xc0, !PT ;  /* 0xffff00001c177812 */ /* 0x000fe200078ec0ff */
[C---:B------:R-:W-:Y:S01]  /*1050*/  IMAD.U32 R28, R29.reuse, 0x10000, RZ ;  /* 0x000100001d1c7824 */ /* 0x040fe200078e00ff */
[----:B------:R-:W-:-:S03]  /*1060*/  LOP3.LUT R20, R29, 0xffff0000, RZ, 0xc0, !PT ;  /* 0xffff00001d147812 */ /* 0x000fc600078ec0ff */
[----:B------:R-:W-:Y:S01]  /*1070*/  FMUL.FTZ R24, R24, R23 ;  /* 0x0000001718187220 */ /* 0x000fe20000410000 */
[----:B------:R-:W-:Y:S02]  /*1080*/  LOP3.LUT R29, R36, 0xffff0000, RZ, 0xc0, !PT ;  /* 0xffff0000241d7812 */ /* 0x000fe400078ec0ff */
[C---:B------:R-:W-:Y:S01]  /*1090*/  LOP3.LUT R22, R32.reuse, 0xffff0000, RZ, 0xc0, !PT ;  /* 0xffff000020167812 */ /* 0x040fe200078ec0ff */
[----:B------:R-:W-:Y:S01]  /*10a0*/  IMAD.U32 R32, R32, 0x10000, RZ ;  /* 0x0001000020207824 */ /* 0x000fe200078e00ff */
[----:B------:R-:W-:Y:S01]  /*10b0*/  SHF.L.U32 R23, R36, 0x10, RZ ;  /* 0x0000001024177819 */ /* 0x000fe200000006ff */
[----:B------:R-:W-:Y:S02]  /*10c0*/  FFMA.FTZ R9, R18, R9, R17 ;  /* 0x0000000912097223 */ /* 0x000fe40000010011 */
[----:B------:R-:W-:Y:S01]  /*10d0*/  FMUL.FTZ R29, R22, R29 ;  /* 0x0000001d161d7220 */ /* 0x000fe20000410000 */
[----:B------:R-:W-:Y:S02]  /*10e0*/  IMAD.U32 R17, R25, 0x10000, RZ ;  /* 0x0001000019117824 */ /* 0x000fe400078e00ff */
[----:B------:R-:W-:Y:S01]  /*10f0*/  FFMA.FTZ R24, R21, R50, R24 ;  /* 0x0000003215187223 */ /* 0x000fe20000010018 */
[----:B------:R-:W-:-:S02]  /*1100*/  IMAD.U32 R21, R33, 0x10000, RZ ;  /* 0x0001000021157824 */ /* 0x000fc400078e00ff */
[----:B------:R-:W-:Y:S01]  /*1110*/  FFMA.FTZ R32, R32, R23, R29 ;  /* 0x0000001720207223 */ /* 0x000fe2000001001d */
[----:B------:R-:W-:Y:S02]  /*1120*/  IMAD.U32 R22, R37, 0x10000, RZ ;  /* 0x0001000025167824 */ /* 0x000fe400078e00ff */
[----:B------:R-:W-:Y:S01]  /*1130*/  FFMA.FTZ R57, R57, R14, R12 ;  /* 0x0000000e39397223 */ /* 0x000fe2000001000c */
[----:B------:R-:W-:Y:S01]  /*1140*/  LOP3.LUT R25, R25, 0xffff0000, RZ, 0xc0, !PT ;  /* 0xffff000019197812 */ /* 0x000fe200078ec0ff */
[----:B------:R-:W-:Y:S01]  /*1150*/  FFMA.FTZ R28, R17, R28, R24 ;  /* 0x0000001c111c7223 */ /* 0x000fe20000010018 */
[----:B------:R-:W-:Y:S01]  /*1160*/  LOP3.LUT R33, R33, 0xffff0000, RZ, 0xc0, !PT ;  /* 0xffff000021217812 */ /* 0x000fe200078ec0ff */
[----:B------:R-:W-:Y:S01]  /*1170*/  IMAD.U32 R12, R19, 0x10000, RZ ;  /* 0x00010000130c7824 */ /* 0x000fe200078e00ff */
[----:B------:R-:W-:Y:S01]  /*1180*/  LOP3.LUT R24, R37, 0xffff0000, RZ, 0xc0, !PT ;  /* 0xffff000025187812 */ /* 0x000fe200078ec0ff */
[----:B------:R-:W-:Y:S01]  /*1190*/  FFMA.FTZ R22, R21, R22, R32 ;  /* 0x0000001615167223 */ /* 0x000fe20000010020 */
[----:B------:R-:W-:Y:S01]  /*11a0*/  FFMA.FTZ R56, R56, R13, R57 ;  /* 0x0000000d38387223 */ /* 0x000fe20000010039 */
[----:B------:R-:W-:Y:S01]  /*11b0*/  SHF.L.U32 R18, R30, 0x10, RZ ;  /* 0x000000101e127819 */ /* 0x000fe200000006ff */
[----:B------:R-:W-:-:S02]  /*11c0*/  IMAD.U32 R13, R26, 0x10000, RZ ;  /* 0x000100001a0d7824 */ /* 0x000fc400078e00ff */
[----:B------:R-:W-:Y:S01]  /*11d0*/  FFMA.FTZ R28, R25, R20, R28 ;  /* 0x00000014191c7223 */ /* 0x000fe2000001001c */
[----:B------:R-:W-:Y:S01]  /*11e0*/  SHF.L.U32 R17, R34, 0x10, RZ ;  /* 0x0000001022117819 */ /* 0x000fe200000006ff */
[----:B------:R-:W-:Y:S01]  /*11f0*/  FFMA.FTZ R12, R12, R15, R9 ;  /* 0x0000000f0c0c7223 */ /* 0x000fe20000010009 */
[----:B------:R-:W-:Y:S02]  /*1200*/  IMAD.U32 R20, R38, 0x10000, RZ ;  /* 0x0001000026147824 */ /* 0x000fe400078e00ff */
[----:B------:R-:W-:Y:S01]  /*1210*/  FFMA.FTZ R22, R33, R24, R22 ;  /* 0x0000001821167223 */ /* 0x000fe20000010016 */
[----:B------:R-:W-:Y:S01]  /*1220*/  LOP3.LUT R26, R26, 0xffff0000, RZ, 0xc0, !PT ;  /* 0xffff00001a1a7812 */ /* 0x000fe200078ec0ff */
[----:B------:R-:W-:Y:S01]  /*1230*/  FFMA.FTZ R13, R13, R18, R28 ;  /* 0x000000120d0d7223 */ /* 0x000fe2000001001c */
[----:B------:R-:W-:Y:S01]  /*1240*/  LOP3.LUT R15, R30, 0xffff0000, RZ, 0xc0, !PT ;  /* 0xffff00001e0f7812 */ /* 0x000fe200078ec0ff */
[----:B------:R-:W-:Y:S01]  /*1250*/  FFMA.FTZ R17, R17, R20, R22 ;  /* 0x0000001411117223 */ /* 0x000fe20000010016 */
[----:B------:R-:W-:-:S02]  /*1260*/  LOP3.LUT R34, R34, 0xffff0000, RZ, 0xc0, !PT ;  /* 0xffff000022227812 */ /* 0x000fc400078ec0ff */
[----:B------:R-:W-:Y:S01]  /*1270*/  LOP3.LUT R21, R38, 0xffff0000, RZ, 0xc0, !PT ;  /* 0xffff000026157812 */ /* 0x000fe200078ec0ff */
[----:B------:R-:W-:Y:S01]  /*1280*/  IMAD.U32 R16, R31, 0x10000, RZ ;  /* 0x000100001f107824 */ /* 0x000fe200078e00ff */
[----:B------:R-:W-:Y:S01]  /*1290*/  SHF.L.U32 R9, R27, 0x10, RZ ;  /* 0x000000101b097819 */ /* 0x000fe200000006ff */
[----:B------:R-:W-:Y:S01]  /*12a0*/  FFMA.FTZ R26, R26, R15, R13 ;  /* 0x0000000f1a1a7223 */ /* 0x000fe2000001000d */
[----:B------:R-:W-:Y:S01]  /*12b0*/  SHF.L.U32 R18, R39, 0x10, RZ ;  /* 0x0000001027127819 */ /* 0x000fe200000006ff */
[----:B------:R-:W-:Y:S02]  /*12c0*/  IMAD.U32 R13, R35, 0x10000, RZ ;  /* 0x00010000230d7824 */ /* 0x000fe400078e00ff */
[----:B------:R-:W-:Y:S01]  /*12d0*/  FFMA.FTZ R34, R34, R21, R17 ;  /* 0x0000001522227223 */ /* 0x000fe20000010011 */
[----:B------:R-:W-:Y:S01]  /*12e0*/  FFMA.FTZ R26, R9, R16, R26 ;  /* 0x00000010091a7223 */ /* 0x000fe2000001001a */
[----:B------:R-:W-:Y:S02]  /*12f0*/  LOP3.LUT R11, R11, 0xffff0000, RZ, 0xc0, !PT ;  /* 0xffff00000b0b7812 */ /* 0x000fe400078ec0ff */
[----:B------:R-:W-:Y:S01]  /*1300*/  LOP3.LUT R19, R19, 0xffff0000, RZ, 0xc0, !PT ;  /* 0xffff000013137812 */ /* 0x000fe200078ec0ff */
[----:B------:R-:W-:Y:S01]  /*1310*/  FFMA.FTZ R18, R13, R18, R34 ;  /* 0x000000120d127223 */ /* 0x000fe20000010022 */
[----:B------:R-:W-:-:S02]  /*1320*/  LOP3.LUT R27, R27, 0xffff0000, RZ, 0xc0, !PT ;  /* 0xffff00001b1b7812 */ /* 0x000fc400078ec0ff */
[----:B------:R-:W-:Y:S02]  /*1330*/  LOP3.LUT R14, R31, 0xffff0000, RZ, 0xc0, !PT ;  /* 0xffff00001f0e7812 */ /* 0x000fe400078ec0ff */
[----:B------:R-:W-:Y:S02]  /*1340*/  LOP3.LUT R35, R35, 0xffff0000, RZ, 0xc0, !PT ;  /* 0xffff000023237812 */ /* 0x000fe400078ec0ff */
[----:B------:R-:W-:Y:S01]  /*1350*/  LOP3.LUT R16, R39, 0xffff0000, RZ, 0xc0, !PT ;  /* 0xffff000027107812 */ /* 0x000fe200078ec0ff */
[----:B------:R-:W-:Y:S01]  /*1360*/  FFMA.FTZ R10, R11, R10, R56 ;  /* 0x0000000a0b0a7223 */ /* 0x000fe20000010038 */
[----:B------:R-:W-:Y:S01]  /*1370*/  FFMA.FTZ R12, R19, R8, R12 ;  /* 0x00000008130c7223 */ /* 0x000fe2000001000c */
[----:B------:R-:W-:Y:S02]  /*1380*/  FFMA.FTZ R26, R27, R14, R26 ;  /* 0x0000000e1b1a7223 */ /* 0x000fe4000001001a */
        /* <DEDUP_REMOVED lines=13> */
[----:B0-----:R-:W-:-:S02]  /*1460*/  FADD.FTZ R12, R9, R8 ;  /* 0x00000008090c7221 */ /* 0x001fc40000010000 */
[----:B------:R-:W0:Y:S01]  /*1470*/  LDC.64 R8, c[0x0][0x2d0] ;  /* 0x0000b400ff087b82 */ /* 0x000e220000000a00 */
[----:B-1----:R-:W-:Y:S01]  /*1480*/  FADD.FTZ R14, R11, R14 ;  /* 0x0000000e0b0e7221 */ /* 0x002fe20000010000 */
[----:B--2---:R-:W-:Y:S01]  /*1490*/  FADD.FTZ R17, R16, R13 ;  /* 0x0000000d10117221 */ /* 0x004fe20000010000 */
[----:B---3--:R-:W-:Y:S01]  /*14a0*/  FADD.FTZ R20, R19, R10 ;  /* 0x0000000a13147221 */ /* 0x008fe20000010000 */
[----:B------:R-:W1:Y:S04]  /*14b0*/  SHFL.BFLY PT, R13, R12, 0x1, 0x1f ;  /* 0x0c201f000c0d7f89 */ /* 0x000e6800000e0000 */
[----:B------:R-:W2:Y:S04]  /*14c0*/  SHFL.BFLY PT, R15, R14, 0x1, 0x1f ;  /* 0x0c201f000e0f7f89 */ /* 0x000ea800000e0000 */
[----:B------:R-:W3:Y:S04]  /*14d0*/  SHFL.BFLY PT, R18, R17, 0x1, 0x1f ;  /* 0x0c201f0011127f89 */ /* 0x000ee800000e0000 */
[----:B------:R-:W4:Y:S01]  /*14e0*/  SHFL.BFLY PT, R21, R20, 0x1, 0x1f ;  /* 0x0c201f0014157f89 */ /* 0x000f2200000e0000 */
[----:B------:R-:W-:Y:S01]  /*14f0*/  @P0 SHF.R.S32.HI R11, RZ, 0x1f, R48 ;  /* 0x0000001fff0b0819 */ /* 0x000fe20000011430 */
[----:B------:R-:W-:-:S03]  /*1500*/  IMAD.MOV.U32 R10, RZ, RZ, RZ ;  /* 0x000000ffff0a7224 */ /* 0x000fc600078e00ff */
[----:B------:R-:W-:-:S04]  /*1510*/  @P0 LEA.HI R11, R11, R48, RZ, 0x7 ;  /* 0x000000300b0b0211 */ /* 0x000fc800078f38ff */
[----:B------:R-:W-:Y:S02]  /*1520*/  @P0 LOP3.LUT R10, R11, 0xffffff80, RZ, 0xc0, !PT ;  /* 0xffffff800b0a0812 */ /* 0x000fe400078ec0ff */
[----:B------:R-:W-:Y:S01]  /*1530*/  ISETP.GE.AND P0, PT, R46, R47, PT ;  /* 0x0000002f2e00720c */ /* 0x000fe20003f06270 */
[----:B-1----:R-:W-:Y:S01]  /*1540*/  FADD.FTZ R19, R12, R13 ;  /* 0x0000000d0c137221 */ /* 0x002fe20000010000 */
[----:B--2---:R-:W-:Y:S01]  /*1550*/  FADD.FTZ R15, R14, R15 ;  /* 0x0000000f0e0f7221 */ /* 0x004fe20000010000 */
[----:B---3--:R-:W-:Y:S01]  /*1560*/  FADD.FTZ R18, R17, R18 ;  /* 0x0000001211127221 */ /* 0x008fe20000010000 */
[----:B----4-:R-:W-:Y:S01]  /*1570*/  FADD.FTZ R21, R20, R21 ;  /* 0x0000001514157221 */ /* 0x010fe20000010000 */
[----:B0-----:R-:W-:Y:S08]  /*1580*/  @P5 BRA `(.L_x_82) ;  /* 0x0000000000645947 */ /* 0x001ff00003800000 */
[----:B------:R-:W0:Y:S01]  /*1590*/  LDC.64 R16, c[0x0][0x278] ;  /* 0x00009e00ff107b82 */ /* 0x000e220000000a00 */
[----:B------:R-:W-:Y:S01]  /*15a0*/  SHF.R.S32.HI R14, RZ, 0x1f, R10 ;  /* 0x0000001fff0e7819 */ /* 0x000fe2000001140a */
[----:B------:R-:W-:Y:S01]  /*15b0*/  ULDC.64 UR8, c[0x0][0x280] ;  /* 0x0000a00000087ab9 */ /* 0x000fe20000000a00 */
[----:B------:R-:W-:Y:S02]  /*15c0*/  IADD3 R12, P5, R5, R10, RZ ;  /* 0x0000000a050c7210 */ /* 0x000fe40007fbe0ff */
[----:B------:R-:W-:Y:S02]  /*15d0*/  FSEL R15, R15, RZ, !P4 ;  /* 0x000000ff0f0f7208 */ /* 0x000fe40006000000 */
[----:B------:R-:W-:Y:S01]  /*15e0*/  LEA.HI.X.SX32 R13, R5, R14, 0x1, P5 ;  /* 0x0000000e050d7211 */ /* 0x000fe200028f0eff */
[C---:B0-----:R-:W-:Y:S02]  /*15f0*/  IMAD R14, R16.reuse, UR7, RZ ;  /* 0x00000007100e7c24 */ /* 0x041fe4000f8e02ff */
[----:B------:R-:W-:-:S04]  /*1600*/  IMAD.WIDE.U32 R12, R16, UR6, R12 ;  /* 0x00000006100c7c25 */ /* 0x000fc8000f8e000c */
[----:B------:R-:W-:Y:S01]  /*1610*/  IMAD R11, R17, UR6, R14 ;  /* 0x00000006110b7c24 */ /* 0x000fe2000f8e020e */
[----:B------:R-:W-:Y:S01]  /*1620*/  FSEL R17, R18, RZ, !P2 ;  /* 0x000000ff12117208 */ /* 0x000fe20005000000 */
        /* <DEDUP_REMOVED lines=12> */
[----:B------:R0:W-:Y:S04]  /*16f0*/  STG.E desc[UR4][R12.64+0x80], R15 ;  /* 0x0000800f0c007986 */ /* 0x0001e8000c101904 */
[----:B------:R0:W-:Y:S04]  /*1700*/  STG.E desc[UR4][R12.64+0x100], R17 ;  /* 0x000100110c007986 */ /* 0x0001e8000c101904 */
[----:B------:R0:W-:Y:S02]  /*1710*/  STG.E desc[UR4][R12.64+0x180], R19 ;  /* 0x000180130c007986 */ /* 0x0001e4000c101904 */
.L_x_82:
[----:B------:R-:W-:Y:S05]  /*1720*/  BSYNC B0 ;  /* 0x0000000000007941 */ /* 0x000fea0003800000 */
.L_x_81:
        /* <DEDUP_REMOVED lines=14> */
[----:B------:R-:W-:Y:S01]  /*1810*/  IMAD R6, R8, UR7, RZ ;  /* 0x0000000708067c24 */ /* 0x000fe2000f8e02ff */
        /* <DEDUP_REMOVED lines=8> */
[--C-:B------:R-:W-:Y:S02]  /*18a0*/  IADD3 R4, P0, P1, R10, R5, R3.reuse ;  /* 0x000000050a047210 */ /* 0x100fe4000791e003 */
        /* <DEDUP_REMOVED lines=18> */
.L_x_84:
[----:B------:R-:W-:Y:S05]  /*19d0*/  BSYNC B0 ;  /* 0x0000000000007941 */ /* 0x000fea0003800000 */
.L_x_83:
[----:B------:R-:W-:Y:S01]  /*19e0*/  ULDC.64 UR10, c[0x0][0x2e8] ;  /* 0x0000ba00000a7ab9 */ /* 0x000fe20000000a00 */
[----:B------:R-:W-:Y:S01]  /*19f0*/  ULDC.64 UR8, c[0x0][0x2d8] ;  /* 0x0000b60000087ab9 */ /* 0x000fe20000000a00 */
[----:B------:R-:W-:Y:S01]  /*1a00*/  MOV R10, R12 ;  /* 0x0000000c000a7202 */ /* 0x000fe20000000f00 */
[----:B------:R-:W-:Y:S01]  /*1a10*/  IMAD R6, R41, UR8, RZ ;  /* 0x0000000829067c24 */ /* 0x000fe2000f8e02ff */
[----:B------:R-:W-:-:S03]  /*1a20*/  ISETP.NE.U32.AND P0, PT, RZ, UR10, PT ;  /* 0x0000000aff007c0c */ /* 0x000fc6000bf05070 */
[----:B0-----:R-:W-:Y:S01]  /*1a30*/  IMAD.WIDE.U32 R4, R7, UR8, R10 ;  /* 0x0000000807047c25 */ /* 0x001fe2000f8e000a */
[----:B------:R-:W-:-:S03]  /*1a40*/  ISETP.NE.AND.EX P0, PT, RZ, UR11, PT, P0 ;  /* 0x0000000bff007c0c */ /* 0x000fc6000bf05300 */
[----:B------:R-:W-:Y:S01]  /*1a50*/  IMAD R7, R7, UR9, R6 ;  /* 0x0000000907077c24 */ /* 0x000fe2000f8e0206 */
[----:B------:R-:W-:Y:S01]  /*1a60*/  ISETP.NE.OR P0, PT, R3, RZ, !P0 ;  /* 0x000000ff0300720c */ /* 0x000fe20004705670 */
[----:B------:R-:W-:Y:S02]  /*1a70*/  ULDC.64 UR8, c[0x0][0x2b8] ;  /* 0x0000ae0000087ab9 */ /* 0x000fe40000000a00 */
[----:B------:R-:W-:Y:S01]  /*1a80*/  IMAD.IADD R5, R5, 0x1, R7 ;  /* 0x0000000105057824 */ /* 0x000fe200078e0207 */
[----:B------:R-:W-:-:S04]  /*1a90*/  LEA R6, P1, R4, UR8, 0x2 ;  /* 0x0000000804067c11 */ /* 0x000fc8000f8210ff */
[----:B------:R-:W-:-:S05]  /*1aa0*/  LEA.HI.X R7, R4, UR9, R5, 0x2, P1 ;  /* 0x0000000904077c11 */ /* 0x000fca00088f1405 */
        /* <DEDUP_REMOVED lines=9> */
[----:B------:R-:W1:Y:S08]  /*1b40*/  LDC R3, c[0x0][0x2e0] ;  /* 0x0000b800ff037b82 */ /* 0x000e700000000800 */
[----:B0-----:R-:W0:Y:S08]  /*1b50*/  LDC R7, c[0x0][0x220] ;  /* 0x00008800ff077b82 */ /* 0x001e300000000800 */
[----:B------:R-:W2:Y:S01]  /*1b60*/  LDC.64 R4, c[0x0][0x2e8] ;  /* 0x0000ba00ff047b82 */ /* 0x000ea20000000a00 */
[----:B-1----:R-:W-:-:S04]  /*1b70*/  IMAD R0, R2, R3, R0 ;  /* 0x0000000302007224 */ /* 0x002fc800078e0200 */
[----:B0-----:R-:W-:-:S04]  /*1b80*/  IMAD R3, R0, R7, UR6 ;  /* 0x0000000600037e24 */ /* 0x001fc8000f8e0207 */
[----:B--2---:R-:W-:-:S05]  /*1b90*/  IMAD.WIDE R2, R3, 0x4, R4 ;  /* 0x0000000403027825 */ /* 0x004fca00078e0204 */
[----:B------:R-:W-:Y:S01]  /*1ba0*/  STG.E desc[UR4][R2.64], RZ ;  /* 0x000000ff02007986 */ /* 0x000fe2000c101904 */
[----:B------:R-:W-:Y:S05]  /*1bb0*/  EXIT ;  /* 0x000000000000794d */ /* 0x000fea0003800000 */
.L_x_85:
        /* <DEDUP_REMOVED lines=12> */
.L_x_139:


//--------------------- .nv.shared._ZN7cutlass13device_kernelIN5flash19enable_sm80_to_sm89INS1_16FlashAttnBwdSm80INS1_25CollectiveMainloopBwdSm80ILi2ELi2EN4cute5tupleIJNS5_1CILi64EEENS7_ILi128EEES8_EEENS_10bfloat16_tEfNS_4arch4Sm80ELb0ELb0ELb0ELb0ELb0ELb0ELb0ELb0ELi2ELi2ELi4ELi2ELb1EEENS1_21CollectiveEpilogueBwdISA_SB_SD_Li256ELb0ELb0ELi2EEENS1_19SingleTileSchedulerILb0ELb0ELb0ELi128EEEEEEEEEvNT_6ParamsE --------------------------
	.section	.nv.shared._ZN7cutlass13device_kernelIN5flash19enable_sm80_to_sm89INS1_16FlashAttnBwdSm80INS1_25CollectiveMainloopBwdSm80ILi2ELi2EN4cute5tupleIJNS5_1CILi64EEENS7_ILi128EEES8_EEENS_10bfloat16_tEfNS_4arch4Sm80ELb0ELb0ELb0ELb0ELb0ELb0ELb0ELb0ELi2ELi2ELi4ELi2ELb1EEENS1_21CollectiveEpilogueBwdISA_SB_SD_Li256ELb0ELb0ELi2EEENS1_19SingleTileSchedulerILb0ELb0ELb0ELi128EEEEEEEEEvNT_6ParamsE,"aw",@nobits
	.sectionflags	@""
	.align	16
	.zero		1024


//--------------------- .nv.shared.reserved.0     --------------------------
	.section	.nv.shared.reserved.0,"aw",@nobits
	.weak		__nv_reservedSMEM_offset_0_alias
	.size		__nv_reservedSMEM_offset_0_alias, 0, 0
	.other		__nv_reservedSMEM_offset_0_alias,@"STO_CUDA_RESERVED_SHARED STV_DEFAULT"
__nv_reservedSMEM_offset_0_alias:
	.zero		0


//--------------------- .nv.global                --------------------------
	.section	.nv.global,"aw",@nobits
.nv.global:
	.type		_ZN65_INTERNAL_ebbe5436_29_flash_bwd_hdim64_bf16_sm80_cu_49158569_33234cute1_E,@object
	.size		_ZN65_INTERNAL_ebbe5436_29_flash_bwd_hdim64_bf16_sm80_cu_49158569_33234cute1_E,(_ZN65_INTERNAL_ebbe5436_29_flash_bwd_hdim64_bf16_sm80_cu_49158569_33234cuda3std3__45__cpo6cbeginE - _ZN65_INTERNAL_ebbe5436_29_flash_bwd_hdim64_bf16_sm80_cu_49158569_33234cute1_E)
_ZN65_INTERNAL_ebbe5436_29_flash_bwd_hdim64_bf16_sm80_cu_49158569_33234cute1_E:
	.zero		1
	.type		_ZN65_INTERNAL_ebbe5436_29_flash_bwd_hdim64_bf16_sm80_cu_49158569_33234cuda3std3__45__cpo6cbeginE,@object
	.size		_ZN65_INTERNAL_ebbe5436_29_flash_bwd_hdim64_bf16_sm80_cu_49158569_33234cuda3std3__45__cpo6cbeginE,(_ZN65_INTERNAL_ebbe5436_29_flash_bwd_hdim64_bf16_sm80_cu_49158569_33234cuda3std3__48in_placeE - _ZN65_INTERNAL_ebbe5436_29_flash_bwd_hdim64_bf16_sm80_cu_49158569_33234cuda3std3__45__cpo6cbeginE)
_ZN65_INTERNAL_ebbe5436_29_flash_bwd_hdim64_bf16_sm80_cu_49158569_33234cuda3std3__45__cpo6cbeginE:
	.zero		1
	.type		_ZN65_INTERNAL_ebbe5436_29_flash_bwd_hdim64_bf16_sm80_cu_49158569_33234cuda3std3__48in_placeE,@object
	.size		_ZN65_INTERNAL_ebbe5436_29_flash_bwd_hdim64_bf16_sm80_cu_49158569_33234cuda3std3__48in_placeE,(_ZN65_INTERNAL_ebbe5436_29_flash_bwd_hdim64_bf16_sm80_cu_49158569_33234cuda3std6ranges3__45__cpo9iter_moveE - _ZN65_INTERNAL_ebbe5436_29_flash_bwd_hdim64_bf16_sm80_cu_49158569_33234cuda3std3__48in_placeE)
_ZN65_INTERNAL_ebbe5436_29_flash_bwd_hdim64_bf16_sm80_cu_49158569_33234cuda3std3__48in_placeE:
	.zero		1
	.type		_ZN65_INTERNAL_ebbe5436_29_flash_bwd_hdim64_bf16_sm80_cu_49158569_33234cuda3std6ranges3__45__cpo9iter_moveE,@object
	.size		_ZN65_INTERNAL_ebbe5436_29_flash_bwd_hdim64_bf16_sm80_cu_49158569_33234cuda3std6ranges3__45__cpo9iter_moveE,(_ZN65_INTERNAL_ebbe5436_29_flash_bwd_hdim64_bf16_sm80_cu_49158569_33234cuda3std3__45__cpo5beginE - _ZN65_INTERNAL_ebbe5436_29_flash_bwd_hdim64_bf16_sm80_cu_49158569_33234cuda3std6ranges3__45__cpo9iter_moveE)
_ZN65_INTERNAL_ebbe5436_29_flash_bwd_hdim64_bf16_sm80_cu_49158569_33234cuda3std6ranges3__45__cpo9iter_moveE:
	.zero		1
	.type		_ZN65_INTERNAL_ebbe5436_29_flash_bwd_hdim64_bf16_sm80_cu_49158569_33234cuda3std3__45__cpo5beginE,@object
	.size		_ZN65_INTERNAL_ebbe5436_29_flash_bwd_hdim64_bf16_sm80_cu_49158569_33234cuda3std3__45__cpo5beginE,(_ZN65_INTERNAL_ebbe5436_29_flash_bwd_hdim64_bf16_sm80_cu_49158569_33234cuda3std3__467_GLOBAL__N__ebbe5436_29_flash_bwd_hdim64_bf16_sm80_cu_49158569_33236ignoreE - _ZN65_INTERNAL_ebbe5436_29_flash_bwd_hdim64_bf16_sm80_cu_49158569_33234cuda3std3__45__cpo5beginE)
_ZN65_INTERNAL_ebbe5436_29_flash_bwd_hdim64_bf16_sm80_cu_49158569_33234cuda3std3__45__cpo5beginE:
	.zero		1
	.type		_ZN65_INTERNAL_ebbe5436_29_flash_bwd_hdim64_bf16_sm80_cu_49158569_33234cuda3std3__467_GLOBAL__N__ebbe5436_29_flash_bwd_hdim64_bf16_sm80_cu_49158569_33236ignoreE,@object
	.size		_ZN65_INTERNAL_ebbe5436_29_flash_bwd_hdim64_bf16_sm80_cu_49158569_33234cuda3std3__467_GLOBAL__N__ebbe5436_29_flash_bwd_hdim64_bf16_sm80_cu_49158569_33236ignoreE,(_ZN65_INTERNAL_ebbe5436_29_flash_bwd_hdim64_bf16_sm80_cu_49158569_33234cute7productE - _ZN65_INTERNAL_ebbe5436_29_flash_bwd_hdim64_bf16_sm80_cu_49158569_33234cuda3std3__467_GLOBAL__N__ebbe5436_29_flash_bwd_hdim64_bf16_sm80_cu_49158569_33236ignoreE)
_ZN65_INTERNAL_ebbe5436_29_flash_bwd_hdim64_bf16_sm80_cu_49158569_33234cuda3std3__467_GLOBAL__N__ebbe5436_29_flash_bwd_hdim64_bf16_sm80_cu_49158569_33236ignoreE:
	.zero		1
	.type		_ZN65_INTERNAL_ebbe5436_29_flash_bwd_hdim64_bf16_sm80_cu_49158569_33234cute7productE,@object
	.size		_ZN65_INTERNAL_ebbe5436_29_flash_bwd_hdim64_bf16_sm80_cu_49158569_33234cute7productE,(_ZN65_INTERNAL_ebbe5436_29_flash_bwd_hdim64_bf16_sm80_cu_49158569_33234cuda3std3__45__cpo3endE - _ZN65_INTERNAL_ebbe5436_29_flash_bwd_hdim64_bf16_sm80_cu_49158569_33234cute7productE)
_ZN65_INTERNAL_ebbe5436_29_flash_bwd_hdim64_bf16_sm80_cu_49158569_33234cute7productE:
	.zero		1
	.type		_ZN65_INTERNAL_ebbe5436_29_flash_bwd_hdim64_bf16_sm80_cu_49158569_33234cuda3std3__45__cpo3endE,@object
	.size		_ZN65_INTERNAL_ebbe5436_29_flash_bwd_hdim64_bf16_sm80_cu_49158569_33234cuda3std3__45__cpo3endE,(_ZN65_INTERNAL_ebbe5436_29_flash_bwd_hdim64_bf16_sm80_cu_49158569_33234cuda3std3__419piecewise_constructE - _ZN65_INTERNAL_ebbe5436_29_flash_bwd_hdim64_bf16_sm80_cu_49158569_33234cuda3std3__45__cpo3endE)
_ZN65_INTERNAL_ebbe5436_29_flash_bwd_hdim64_bf16_sm80_cu_49158569_33234cuda3std3__45__cpo3endE:
	.zero		1
	.type		_ZN65_INTERNAL_ebbe5436_29_flash_bwd_hdim64_bf16_sm80_cu_49158569_33234cuda3std3__419piecewise_constructE,@object
	.size		_ZN65_INTERNAL_ebbe5436_29_flash_bwd_hdim64_bf16_sm80_cu_49158569_33234cuda3std3__419piecewise_constructE,(_ZN65_INTERNAL_ebbe5436_29_flash_bwd_hdim64_bf16_sm80_cu_49158569_33234cuda3std3__45__cpo4cendE - _ZN65_INTERNAL_ebbe5436_29_flash_bwd_hdim64_bf16_sm80_cu_49158569_33234cuda3std3__419piecewise_constructE)
_ZN65_INTERNAL_ebbe5436_29_flash_bwd_hdim64_bf16_sm80_cu_49158569_33234cuda3std3__419piecewise_constructE:
	.zero		1
	.type		_ZN65_INTERNAL_ebbe5436_29_flash_bwd_hdim64_bf16_sm80_cu_49158569_33234cuda3std3__45__cpo4cendE,@object
	.size		_ZN65_INTERNAL_ebbe5436_29_flash_bwd_hdim64_bf16_sm80_cu_49158569_33234cuda3std3__45__cpo4cendE,(_ZN65_INTERNAL_ebbe5436_29_flash_bwd_hdim64_bf16_sm80_cu_49158569_33234cuda3std6ranges3__45__cpo4swapE - _ZN65_INTERNAL_ebbe5436_29_flash_bwd_hdim64_bf16_sm80_cu_49158569_33234cuda3std3__45__cpo4cendE)
_ZN65_INTERNAL_ebbe5436_29_flash_bwd_hdim64_bf16_sm80_cu_49158569_33234cuda3std3__45__cpo4cendE:
	.zero		1
	.type		_ZN65_INTERNAL_ebbe5436_29_flash_bwd_hdim64_bf16_sm80_cu_49158569_33234cuda3std6ranges3__45__cpo4swapE,@object
	.size		_ZN65_INTERNAL_ebbe5436_29_flash_bwd_hdim64_bf16_sm80_cu_49158569_33234cuda3std6ranges3__45__cpo4swapE,(.L_7 - _ZN65_INTERNAL_ebbe5436_29_flash_bwd_hdim64_bf16_sm80_cu_49158569_33234cuda3std6ranges3__45__cpo4swapE)
_ZN65_INTERNAL_ebbe5436_29_flash_bwd_hdim64_bf16_sm80_cu_49158569_33234cuda3std6ranges3__45__cpo4swapE:
	.zero		1
.L_7:


//--------------------- .nv.shared._ZN7cutlass13device_kernelIN5flash19enable_sm80_to_sm89INS1_16FlashAttnBwdSm80INS1_25CollectiveMainloopBwdSm80ILi2ELi2EN4cute5tupleIJNS5_1CILi64EEENS7_ILi128EEES8_EEENS_10bfloat16_tEfNS_4arch4Sm80ELb0ELb0ELb0ELb0ELb1ELb0ELb0ELb0ELi2ELi2ELi4ELi2ELb1EEENS1_21CollectiveEpilogueBwdISA_SB_SD_Li256ELb0ELb0ELi2EEENS1_19SingleTileSchedulerILb0ELb0ELb0ELi128EEEEEEEEEvNT_6ParamsE --------------------------
	.section	.nv.shared._ZN7cutlass13device_kernelIN5flash19enable_sm80_to_sm89INS1_16FlashAttnBwdSm80INS1_25CollectiveMainloopBwdSm80ILi2ELi2EN4cute5tupleIJNS5_1CILi64EEENS7_ILi128EEES8_EEENS_10bfloat16_tEfNS_4arch4Sm80ELb0ELb0ELb0ELb0ELb1ELb0ELb0ELb0ELi2ELi2ELi4ELi2ELb1EEENS1_21CollectiveEpilogueBwdISA_SB_SD_Li256ELb0ELb0ELi2EEENS1_19SingleTileSchedulerILb0ELb0ELb0ELi128EEEEEEEEEvNT_6ParamsE,"aw",@nobits
	.sectionflags	@""
	.align	16
	.zero		1024


//--------------------- .nv.shared._ZN7cutlass13device_kernelIN5flash19enable_sm80_to_sm89INS1_16FlashAttnBwdSm80INS1_25CollectiveMainloopBwdSm80ILi2ELi2EN4cute5tupleIJNS5_1CILi64EEENS7_ILi128EEES8_EEENS_10bfloat16_tEfNS_4arch4Sm80ELb0ELb0ELb0ELb0ELb0ELb0ELb0ELb0ELi2ELi2ELi4ELi2ELb1EEENS1_24CollectiveEpilogueBwdGQAISA_fSD_Li256ELb0ELb0EEENS1_19SingleTileSchedulerILb0ELb0ELb0ELi128EEEEEEEEEvNT_6ParamsE --------------------------
	.section	.nv.shared._ZN7cutlass13device_kernelIN5flash19enable_sm80_to_sm89INS1_16FlashAttnBwdSm80INS1_25CollectiveMainloopBwdSm80ILi2ELi2EN4cute5tupleIJNS5_1CILi64EEENS7_ILi128EEES8_EEENS_10bfloat16_tEfNS_4arch4Sm80ELb0ELb0ELb0ELb0ELb0ELb0ELb0ELb0ELi2ELi2ELi4ELi2ELb1EEENS1_24CollectiveEpilogueBwdGQAISA_fSD_Li256ELb0ELb0EEENS1_19SingleTileSchedulerILb0ELb0ELb0ELi128EEEEEEEEEvNT_6ParamsE,"aw",@nobits
	.sectionflags	@""
	.align	16
	.zero		1024


//--------------------- .nv.shared._ZN7cutlass13device_kernelIN5flash19enable_sm80_to_sm89INS1_16FlashAttnBwdSm80INS1_25CollectiveMainloopBwdSm80ILi2ELi2EN4cute5tupleIJNS5_1CILi64EEENS7_ILi128EEES8_EEENS_10bfloat16_tEfNS_4arch4Sm80ELb0ELb0ELb0ELb0ELb1ELb0ELb0ELb0ELi2ELi2ELi4ELi2ELb1EEENS1_24CollectiveEpilogueBwdGQAISA_fSD_Li256ELb0ELb1EEENS1_19SingleTileSchedulerILb0ELb0ELb0ELi128EEEEEEEEEvNT_6ParamsE --------------------------
	.section	.nv.shared._ZN7cutlass13device_kernelIN5flash19enable_sm80_to_sm89INS1_16FlashAttnBwdSm80INS1_25CollectiveMainloopBwdSm80ILi2ELi2EN4cute5tupleIJNS5_1CILi64EEENS7_ILi128EEES8_EEENS_10bfloat16_tEfNS_4arch4Sm80ELb0ELb0ELb0ELb0ELb1ELb0ELb0ELb0ELi2ELi2ELi4ELi2ELb1EEENS1_24CollectiveEpilogueBwdGQAISA_fSD_Li256ELb0ELb1EEENS1_19SingleTileSchedulerILb0ELb0ELb0ELi128EEEEEEEEEvNT_6ParamsE,"aw",@nobits
	.sectionflags	@""
	.align	16
	.zero		1024


//--------------------- .nv.shared._ZN7cutlass13device_kernelIN5flash19enable_sm80_to_sm89INS1_16FlashAttnBwdSm80INS1_25CollectiveMainloopBwdSm80ILi2ELi2EN4cute5tupleIJNS5_1CILi64EEENS7_ILi128EEES8_EEENS_10bfloat16_tEfNS_4arch4Sm80ELb0ELb0ELb0ELb1ELb0ELb0ELb0ELb0ELi2ELi2ELi4ELi2ELb1EEENS1_21CollectiveEpilogueBwdISA_SB_SD_Li256ELb1ELb0ELi2EEENS1_19SingleTileSchedulerILb1ELb0ELb0ELi128EEEEEEEEEvNT_6ParamsE --------------------------
	.section	.nv.shared._ZN7cutlass13device_kernelIN5flash19enable_sm80_to_sm89INS1_16FlashAttnBwdSm80INS1_25CollectiveMainloopBwdSm80ILi2ELi2EN4cute5tupleIJNS5_1CILi64EEENS7_ILi128EEES8_EEENS_10bfloat16_tEfNS_4arch4Sm80ELb0ELb0ELb0ELb1ELb0ELb0ELb0ELb0ELi2ELi2ELi4ELi2ELb1EEENS1_21CollectiveEpilogueBwdISA_SB_SD_Li256ELb1ELb0ELi2EEENS1_19SingleTileSchedulerILb1ELb0ELb0ELi128EEEEEEEEEvNT_6ParamsE,"aw",@nobits
	.sectionflags	@""
	.align	16
	.zero		1024


//--------------------- .nv.shared._ZN7cutlass13device_kernelIN5flash19enable_sm80_to_sm89INS1_16FlashAttnBwdSm80INS1_25CollectiveMainloopBwdSm80ILi2ELi2EN4cute5tupleIJNS5_1CILi64EEENS7_ILi128EEES8_EEENS_10bfloat16_tEfNS_4arch4Sm80ELb0ELb0ELb0ELb1ELb1ELb0ELb0ELb0ELi2ELi2ELi4ELi2ELb1EEENS1_21CollectiveEpilogueBwdISA_SB_SD_Li256ELb1ELb0ELi2EEENS1_19SingleTileSchedulerILb1ELb0ELb0ELi128EEEEEEEEEvNT_6ParamsE --------------------------
	.section	.nv.shared._ZN7cutlass13device_kernelIN5flash19enable_sm80_to_sm89INS1_16FlashAttnBwdSm80INS1_25CollectiveMainloopBwdSm80ILi2ELi2EN4cute5tupleIJNS5_1CILi64EEENS7_ILi128EEES8_EEENS_10bfloat16_tEfNS_4arch4Sm80ELb0ELb0ELb0ELb1ELb1ELb0ELb0ELb0ELi2ELi2ELi4ELi2ELb1EEENS1_21CollectiveEpilogueBwdISA_SB_SD_Li256ELb1ELb0ELi2EEENS1_19SingleTileSchedulerILb1ELb0ELb0ELi128EEEEEEEEEvNT_6ParamsE,"aw",@nobits
	.sectionflags	@""
	.align	16
	.zero		1024


//--------------------- .nv.shared._ZN7cutlass13device_kernelIN5flash19enable_sm80_to_sm89INS1_16FlashAttnBwdSm80INS1_25CollectiveMainloopBwdSm80ILi2ELi2EN4cute5tupleIJNS5_1CILi64EEENS7_ILi128EEES8_EEENS_10bfloat16_tEfNS_4arch4Sm80ELb0ELb0ELb0ELb1ELb0ELb0ELb0ELb0ELi2ELi2ELi4ELi2ELb1EEENS1_24CollectiveEpilogueBwdGQAISA_fSD_Li256ELb1ELb0EEENS1_19SingleTileSchedulerILb1ELb0ELb0ELi128EEEEEEEEEvNT_6ParamsE --------------------------
	.section	.nv.shared._ZN7cutlass13device_kernelIN5flash19enable_sm80_to_sm89INS1_16FlashAttnBwdSm80INS1_25CollectiveMainloopBwdSm80ILi2ELi2EN4cute5tupleIJNS5_1CILi64EEENS7_ILi128EEES8_EEENS_10bfloat16_tEfNS_4arch4Sm80ELb0ELb0ELb0ELb1ELb0ELb0ELb0ELb0ELi2ELi2ELi4ELi2ELb1EEENS1_24CollectiveEpilogueBwdGQAISA_fSD_Li256ELb1ELb0EEENS1_19SingleTileSchedulerILb1ELb0ELb0ELi128EEEEEEEEEvNT_6ParamsE,"aw",@nobits
	.sectionflags	@""
	.align	16
	.zero		1024


//--------------------- .nv.shared._ZN7cutlass13device_kernelIN5flash19enable_sm80_to_sm89INS1_16FlashAttnBwdSm80INS1_25CollectiveMainloopBwdSm80ILi2ELi2EN4cute5tupleIJNS5_1CILi64EEENS7_ILi128EEES8_EEENS_10bfloat16_tEfNS_4arch4Sm80ELb0ELb0ELb0ELb1ELb1ELb0ELb0ELb0ELi2ELi2ELi4ELi2ELb1EEENS1_24CollectiveEpilogueBwdGQAISA_fSD_Li256ELb1ELb1EEENS1_19SingleTileSchedulerILb1ELb0ELb0ELi128EEEEEEEEEvNT_6ParamsE --------------------------
	.section	.nv.shared._ZN7cutlass13device_kernelIN5flash19enable_sm80_to_sm89INS1_16FlashAttnBwdSm80INS1_25CollectiveMainloopBwdSm80ILi2ELi2EN4cute5tupleIJNS5_1CILi64EEENS7_ILi128EEES8_EEENS_10bfloat16_tEfNS_4arch4Sm80ELb0ELb0ELb0ELb1ELb1ELb0ELb0ELb0ELi2ELi2ELi4ELi2ELb1EEENS1_24CollectiveEpilogueBwdGQAISA_fSD_Li256ELb1ELb1EEENS1_19SingleTileSchedulerILb1ELb0ELb0ELi128EEEEEEEEEvNT_6ParamsE,"aw",@nobits
	.sectionflags	@""
	.align	16
	.zero		1024


//--------------------- .nv.shared._ZN7cutlass13device_kernelIN5flash19enable_sm80_to_sm89INS1_16FlashAttnBwdSm80INS1_25CollectiveMainloopBwdSm80ILi2ELi2EN4cute5tupleIJNS5_1CILi64EEENS7_ILi128EEES8_EEENS_10bfloat16_tEfNS_4arch4Sm80ELb0ELb1ELb0ELb0ELb0ELb0ELb0ELb0ELi2ELi2ELi4ELi2ELb1EEENS1_21CollectiveEpilogueBwdISA_SB_SD_Li256ELb0ELb0ELi2EEENS1_19SingleTileSchedulerILb0ELb0ELb0ELi128EEEEEEEEEvNT_6ParamsE --------------------------
	.section	.nv.shared._ZN7cutlass13device_kernelIN5flash19enable_sm80_to_sm89INS1_16FlashAttnBwdSm80INS1_25CollectiveMainloopBwdSm80ILi2ELi2EN4cute5tupleIJNS5_1CILi64EEENS7_ILi128EEES8_EEENS_10bfloat16_tEfNS_4arch4Sm80ELb0ELb1ELb0ELb0ELb0ELb0ELb0ELb0ELi2ELi2ELi4ELi2ELb1EEENS1_21CollectiveEpilogueBwdISA_SB_SD_Li256ELb0ELb0ELi2EEENS1_19SingleTileSchedulerILb0ELb0ELb0ELi128EEEEEEEEEvNT_6ParamsE,"aw",@nobits
	.sectionflags	@""
	.align	16
	.zero		1024


//--------------------- .nv.shared._ZN7cutlass13device_kernelIN5flash19enable_sm80_to_sm89INS1_16FlashAttnBwdSm80INS1_25CollectiveMainloopBwdSm80ILi2ELi2EN4cute5tupleIJNS5_1CILi64EEENS7_ILi128EEES8_EEENS_10bfloat16_tEfNS_4arch4Sm80ELb0ELb1ELb0ELb0ELb1ELb0ELb0ELb0ELi2ELi2ELi4ELi2ELb1EEENS1_21CollectiveEpilogueBwdISA_SB_SD_Li256ELb0ELb0ELi2EEENS1_19SingleTileSchedulerILb0ELb0ELb0ELi128EEEEEEEEEvNT_6ParamsE --------------------------
	.section	.nv.shared._ZN7cutlass13device_kernelIN5flash19enable_sm80_to_sm89INS1_16FlashAttnBwdSm80INS1_25CollectiveMainloopBwdSm80ILi2ELi2EN4cute5tupleIJNS5_1CILi64EEENS7_ILi128EEES8_EEENS_10bfloat16_tEfNS_4arch4Sm80ELb0ELb1ELb0ELb0ELb1ELb0ELb0ELb0ELi2ELi2ELi4ELi2ELb1EEENS1_21CollectiveEpilogueBwdISA_SB_SD_Li256ELb0ELb0ELi2EEENS1_19SingleTileSchedulerILb0ELb0ELb0ELi128EEEEEEEEEvNT_6ParamsE,"aw",@nobits
	.sectionflags	@""
	.align	16
	.zero		1024


//--------------------- .nv.shared._ZN7cutlass13device_kernelIN5flash19enable_sm80_to_sm89INS1_16FlashAttnBwdSm80INS1_25CollectiveMainloopBwdSm80ILi2ELi2EN4cute5tupleIJNS5_1CILi64EEENS7_ILi128EEES8_EEENS_10bfloat16_tEfNS_4arch4Sm80ELb0ELb1ELb0ELb0ELb0ELb0ELb0ELb0ELi2ELi2ELi4ELi2ELb1EEENS1_24CollectiveEpilogueBwdGQAISA_fSD_Li256ELb0ELb0EEENS1_19SingleTileSchedulerILb0ELb0ELb0ELi128EEEEEEEEEvNT_6ParamsE --------------------------
	.section	.nv.shared._ZN7cutlass13device_kernelIN5flash19enable_sm80_to_sm89INS1_16FlashAttnBwdSm80INS1_25CollectiveMainloopBwdSm80ILi2ELi2EN4cute5tupleIJNS5_1CILi64EEENS7_ILi128EEES8_EEENS_10bfloat16_tEfNS_4arch4Sm80ELb0ELb1ELb0ELb0ELb0ELb0ELb0ELb0ELi2ELi2ELi4ELi2ELb1EEENS1_24CollectiveEpilogueBwdGQAISA_fSD_Li256ELb0ELb0EEENS1_19SingleTileSchedulerILb0ELb0ELb0ELi128EEEEEEEEEvNT_6ParamsE,"aw",@nobits
	.sectionflags	@""
	.align	16
	.zero		1024


//--------------------- .nv.shared._ZN7cutlass13device_kernelIN5flash19enable_sm80_to_sm89INS1_16FlashAttnBwdSm80INS1_25CollectiveMainloopBwdSm80ILi2ELi2EN4cute5tupleIJNS5_1CILi64EEENS7_ILi128EEES8_EEENS_10bfloat16_tEfNS_4arch4Sm80ELb0ELb1ELb0ELb0ELb1ELb0ELb0ELb0ELi2ELi2ELi4ELi2ELb1EEENS1_24CollectiveEpilogueBwdGQAISA_fSD_Li256ELb0ELb1EEENS1_19SingleTileSchedulerILb0ELb0ELb0ELi128EEEEEEEEEvNT_6ParamsE --------------------------
	.section	.nv.shared._ZN7cutlass13device_kernelIN5flash19enable_sm80_to_sm89INS1_16FlashAttnBwdSm80INS1_25CollectiveMainloopBwdSm80ILi2ELi2EN4cute5tupleIJNS5_1CILi64EEENS7_ILi128EEES8_EEENS_10bfloat16_tEfNS_4arch4Sm80ELb0ELb1ELb0ELb0ELb1ELb0ELb0ELb0ELi2ELi2ELi4ELi2ELb1EEENS1_24CollectiveEpilogueBwdGQAISA_fSD_Li256ELb0ELb1EEENS1_19SingleTileSchedulerILb0ELb0ELb0ELi128EEEEEEEEEvNT_6ParamsE,"aw",@nobits
	.sectionflags	@""
	.align	16
	.zero		1024


//--------------------- .nv.shared._ZN7cutlass13device_kernelIN5flash19enable_sm80_to_sm89INS1_16FlashAttnBwdSm80INS1_25CollectiveMainloopBwdSm80ILi2ELi2EN4cute5tupleIJNS5_1CILi64EEENS7_ILi128EEES8_EEENS_10bfloat16_tEfNS_4arch4Sm80ELb0ELb1ELb0ELb1ELb0ELb0ELb0ELb0ELi2ELi2ELi4ELi2ELb1EEENS1_21CollectiveEpilogueBwdISA_SB_SD_Li256ELb1ELb0ELi2EEENS1_19SingleTileSchedulerILb1ELb0ELb0ELi128EEEEEEEEEvNT_6ParamsE --------------------------
	.section	.nv.shared._ZN7cutlass13device_kernelIN5flash19enable_sm80_to_sm89INS1_16FlashAttnBwdSm80INS1_25CollectiveMainloopBwdSm80ILi2ELi2EN4cute5tupleIJNS5_1CILi64EEENS7_ILi128EEES8_EEENS_10bfloat16_tEfNS_4arch4Sm80ELb0ELb1ELb0ELb1ELb0ELb0ELb0ELb0ELi2ELi2ELi4ELi2ELb1EEENS1_21CollectiveEpilogueBwdISA_SB_SD_Li256ELb1ELb0ELi2EEENS1_19SingleTileSchedulerILb1ELb0ELb0ELi128EEEEEEEEEvNT_6ParamsE,"aw",@nobits
	.sectionflags	@""
	.align	16
	.zero		1024


//--------------------- .nv.shared._ZN7cutlass13device_kernelIN5flash19enable_sm80_to_sm89INS1_16FlashAttnBwdSm80INS1_25CollectiveMainloopBwdSm80ILi2ELi2EN4cute5tupleIJNS5_1CILi64EEENS7_ILi128EEES8_EEENS_10bfloat16_tEfNS_4arch4Sm80ELb0ELb1ELb0ELb1ELb1ELb0ELb0ELb0ELi2ELi2ELi4ELi2ELb1EEENS1_21CollectiveEpilogueBwdISA_SB_SD_Li256ELb1ELb0ELi2EEENS1_19SingleTileSchedulerILb1ELb0ELb0ELi128EEEEEEEEEvNT_6ParamsE --------------------------
	.section	.nv.shared._ZN7cutlass13device_kernelIN5flash19enable_sm80_to_sm89INS1_16FlashAttnBwdSm80INS1_25CollectiveMainloopBwdSm80ILi2ELi2EN4cute5tupleIJNS5_1CILi64EEENS7_ILi128EEES8_EEENS_10bfloat16_tEfNS_4arch4Sm80ELb0ELb1ELb0ELb1ELb1ELb0ELb0ELb0ELi2ELi2ELi4ELi2ELb1EEENS1_21CollectiveEpilogueBwdISA_SB_SD_Li256ELb1ELb0ELi2EEENS1_19SingleTileSchedulerILb1ELb0ELb0ELi128EEEEEEEEEvNT_6ParamsE,"aw",@nobits
	.sectionflags	@""
	.align	16
	.zero		1024


//--------------------- .nv.shared._ZN7cutlass13device_kernelIN5flash19enable_sm80_to_sm89INS1_16FlashAttnBwdSm80INS1_25CollectiveMainloopBwdSm80ILi2ELi2EN4cute5tupleIJNS5_1CILi64EEENS7_ILi128EEES8_EEENS_10bfloat16_tEfNS_4arch4Sm80ELb0ELb1ELb0ELb1ELb0ELb0ELb0ELb0ELi2ELi2ELi4ELi2ELb1EEENS1_24CollectiveEpilogueBwdGQAISA_fSD_Li256ELb1ELb0EEENS1_19SingleTileSchedulerILb1ELb0ELb0ELi128EEEEEEEEEvNT_6ParamsE --------------------------
	.section	.nv.shared._ZN7cutlass13device_kernelIN5flash19enable_sm80_to_sm89INS1_16FlashAttnBwdSm80INS1_25CollectiveMainloopBwdSm80ILi2ELi2EN4cute5tupleIJNS5_1CILi64EEENS7_ILi128EEES8_EEENS_10bfloat16_tEfNS_4arch4Sm80ELb0ELb1ELb0ELb1ELb0ELb0ELb0ELb0ELi2ELi2ELi4ELi2ELb1EEENS1_24CollectiveEpilogueBwdGQAISA_fSD_Li256ELb1ELb0EEENS1_19SingleTileSchedulerILb1ELb0ELb0ELi128EEEEEEEEEvNT_6ParamsE,"aw",@nobits
	.sectionflags	@""
	.align	16
	.zero		1024


//--------------------- .nv.shared._ZN7cutlass13device_kernelIN5flash19enable_sm80_to_sm89INS1_16FlashAttnBwdSm80INS1_25CollectiveMainloopBwdSm80ILi2ELi2EN4cute5tupleIJNS5_1CILi64EEENS7_ILi128EEES8_EEENS_10bfloat16_tEfNS_4arch4Sm80ELb0ELb1ELb0ELb1ELb1ELb0ELb0ELb0ELi2ELi2ELi4ELi2ELb1EEENS1_24CollectiveEpilogueBwdGQAISA_fSD_Li256ELb1ELb1EEENS1_19SingleTileSchedulerILb1ELb0ELb0ELi128EEEEEEEEEvNT_6ParamsE --------------------------
	.section	.nv.shared._ZN7cutlass13device_kernelIN5flash19enable_sm80_to_sm89INS1_16FlashAttnBwdSm80INS1_25CollectiveMainloopBwdSm80ILi2ELi2EN4cute5tupleIJNS5_1CILi64EEENS7_ILi128EEES8_EEENS_10bfloat16_tEfNS_4arch4Sm80ELb0ELb1ELb0ELb1ELb1ELb0ELb0ELb0ELi2ELi2ELi4ELi2ELb1EEENS1_24CollectiveEpilogueBwdGQAISA_fSD_Li256ELb1ELb1EEENS1_19SingleTileSchedulerILb1ELb0ELb0ELi128EEEEEEEEEvNT_6ParamsE,"aw",@nobits
	.sectionflags	@""
	.align	16
	.zero		1024


//--------------------- .nv.shared._ZN7cutlass13device_kernelIN5flash19enable_sm80_to_sm89INS1_16FlashAttnBwdSm80INS1_25CollectiveMainloopBwdSm80ILi2ELi2EN4cute5tupleIJNS5_1CILi64EEENS7_ILi128EEES8_EEENS_10bfloat16_tEfNS_4arch4Sm80ELb1ELb0ELb0ELb0ELb0ELb0ELb0ELb0ELi2ELi2ELi4ELi2ELb1EEENS1_21CollectiveEpilogueBwdISA_SB_SD_Li256ELb0ELb0ELi2EEENS1_25SingleTileBwdLPTSchedulerILb0ELi128ELb0EEEEEEEEEvNT_6ParamsE --------------------------
	.section	.nv.shared._ZN7cutlass13device_kernelIN5flash19enable_sm80_to_sm89INS1_16FlashAttnBwdSm80INS1_25CollectiveMainloopBwdSm80ILi2ELi2EN4cute5tupleIJNS5_1CILi64EEENS7_ILi128EEES8_EEENS_10bfloat16_tEfNS_4arch4Sm80ELb1ELb0ELb0ELb0ELb0ELb0ELb0ELb0ELi2ELi2ELi4ELi2ELb1EEENS1_21CollectiveEpilogueBwdISA_SB_SD_Li256ELb0ELb0ELi2EEENS1_25SingleTileBwdLPTSchedulerILb0ELi128ELb0EEEEEEEEEvNT_6ParamsE,"aw",@nobits
	.sectionflags	@""
	.align	16
	.zero		1024


//--------------------- .nv.shared._ZN7cutlass13device_kernelIN5flash19enable_sm80_to_sm89INS1_16FlashAttnBwdSm80INS1_25CollectiveMainloopBwdSm80ILi2ELi2EN4cute5tupleIJNS5_1CILi64EEENS7_ILi128EEES8_EEENS_10bfloat16_tEfNS_4arch4Sm80ELb1ELb0ELb0ELb0ELb1ELb0ELb0ELb0ELi2ELi2ELi4ELi2ELb1EEENS1_21CollectiveEpilogueBwdISA_SB_SD_Li256ELb0ELb0ELi2EEENS1_25SingleTileBwdLPTSchedulerILb0ELi128ELb1EEEEEEEEEvNT_6ParamsE --------------------------
	.section	.nv.shared._ZN7cutlass13device_kernelIN5flash19enable_sm80_to_sm89INS1_16FlashAttnBwdSm80INS1_25CollectiveMainloopBwdSm80ILi2ELi2EN4cute5tupleIJNS5_1CILi64EEENS7_ILi128EEES8_EEENS_10bfloat16_tEfNS_4arch4Sm80ELb1ELb0ELb0ELb0ELb1ELb0ELb0ELb0ELi2ELi2ELi4ELi2ELb1EEENS1_21CollectiveEpilogueBwdISA_SB_SD_Li256ELb0ELb0ELi2EEENS1_25SingleTileBwdLPTSchedulerILb0ELi128ELb1EEEEEEEEEvNT_6ParamsE,"aw",@nobits
	.sectionflags	@""
	.align	16
	.zero		1024


//--------------------- .nv.shared._ZN7cutlass13device_kernelIN5flash19enable_sm80_to_sm89INS1_16FlashAttnBwdSm80INS1_25CollectiveMainloopBwdSm80ILi2ELi2EN4cute5tupleIJNS5_1CILi64EEENS7_ILi128EEES8_EEENS_10bfloat16_tEfNS_4arch4Sm80ELb1ELb0ELb0ELb0ELb0ELb0ELb0ELb0ELi2ELi2ELi4ELi2ELb1EEENS1_24CollectiveEpilogueBwdGQAISA_fSD_Li256ELb0ELb0EEENS1_25SingleTileBwdLPTSchedulerILb0ELi128ELb0EEEEEEEEEvNT_6ParamsE --------------------------
	.section	.nv.shared._ZN7cutlass13device_kernelIN5flash19enable_sm80_to_sm89INS1_16FlashAttnBwdSm80INS1_25CollectiveMainloopBwdSm80ILi2ELi2EN4cute5tupleIJNS5_1CILi64EEENS7_ILi128EEES8_EEENS_10bfloat16_tEfNS_4arch4Sm80ELb1ELb0ELb0ELb0ELb0ELb0ELb0ELb0ELi2ELi2ELi4ELi2ELb1EEENS1_24CollectiveEpilogueBwdGQAISA_fSD_Li256ELb0ELb0EEENS1_25SingleTileBwdLPTSchedulerILb0ELi128ELb0EEEEEEEEEvNT_6ParamsE,"aw",@nobits
	.sectionflags	@""
	.align	16
	.zero		1024


//--------------------- .nv.shared._ZN7cutlass13device_kernelIN5flash19enable_sm80_to_sm89INS1_16FlashAttnBwdSm80INS1_25CollectiveMainloopBwdSm80ILi2ELi2EN4cute5tupleIJNS5_1CILi64EEENS7_ILi128EEES8_EEENS_10bfloat16_tEfNS_4arch4Sm80ELb1ELb0ELb0ELb0ELb1ELb0ELb0ELb0ELi2ELi2ELi4ELi2ELb1EEENS1_24CollectiveEpilogueBwdGQAISA_fSD_Li256ELb0ELb1EEENS1_25SingleTileBwdLPTSchedulerILb0ELi128ELb1EEEEEEEEEvNT_6ParamsE --------------------------
	.section	.nv.shared._ZN7cutlass13device_kernelIN5flash19enable_sm80_to_sm89INS1_16FlashAttnBwdSm80INS1_25CollectiveMainloopBwdSm80ILi2ELi2EN4cute5tupleIJNS5_1CILi64EEENS7_ILi128EEES8_EEENS_10bfloat16_tEfNS_4arch4Sm80ELb1ELb0ELb0ELb0ELb1ELb0ELb0ELb0ELi2ELi2ELi4ELi2ELb1EEENS1_24CollectiveEpilogueBwdGQAISA_fSD_Li256ELb0ELb1EEENS1_25SingleTileBwdLPTSchedulerILb0ELi128ELb1EEEEEEEEEvNT_6ParamsE,"aw",@nobits
	.sectionflags	@""
	.align	16
	.zero		1024


//--------------------- .nv.shared._ZN7cutlass13device_kernelIN5flash22FlashAttnBwdPreprocessIN4cute5tupleIJNS3_1CILi64EEES6_EEENS_10bfloat16_tEfNS_4arch4Sm80ELb1ELb0EEEEEvNT_6ParamsE --------------------------
	.section	.nv.shared._ZN7cutlass13device_kernelIN5flash22FlashAttnBwdPreprocessIN4cute5tupleIJNS3_1CILi64EEES6_EEENS_10bfloat16_tEfNS_4arch4Sm80ELb1ELb0EEEEEvNT_6ParamsE,"aw",@nobits
	.sectionflags	@""
	.align	16
	.zero		1024


//--------------------- .nv.shared._ZN7cutlass13device_kernelIN5flash19enable_sm80_to_sm89INS1_16FlashAttnBwdSm80INS1_25CollectiveMainloopBwdSm80ILi2ELi2EN4cute5tupleIJNS5_1CILi64EEENS7_ILi128EEES8_EEENS_10bfloat16_tEfNS_4arch4Sm80ELb1ELb0ELb0ELb1ELb0ELb0ELb0ELb0ELi2ELi2ELi4ELi2ELb1EEENS1_21CollectiveEpilogueBwdISA_SB_SD_Li256ELb1ELb0ELi2EEENS1_25SingleTileBwdLPTSchedulerILb1ELi128ELb0EEEEEEEEEvNT_6ParamsE --------------------------
	.section	.nv.shared._ZN7cutlass13device_kernelIN5flash19enable_sm80_to_sm89INS1_16FlashAttnBwdSm80INS1_25CollectiveMainloopBwdSm80ILi2ELi2EN4cute5tupleIJNS5_1CILi64EEENS7_ILi128EEES8_EEENS_10bfloat16_tEfNS_4arch4Sm80ELb1ELb0ELb0ELb1ELb0ELb0ELb0ELb0ELi2ELi2ELi4ELi2ELb1EEENS1_21CollectiveEpilogueBwdISA_SB_SD_Li256ELb1ELb0ELi2EEENS1_25SingleTileBwdLPTSchedulerILb1ELi128ELb0EEEEEEEEEvNT_6ParamsE,"aw",@nobits
	.sectionflags	@""
	.align	16
	.zero		1024


//--------------------- .nv.shared._ZN7cutlass13device_kernelIN5flash19enable_sm80_to_sm89INS1_16FlashAttnBwdSm80INS1_25CollectiveMainloopBwdSm80ILi2ELi2EN4cute5tupleIJNS5_1CILi64EEENS7_ILi128EEES8_EEENS_10bfloat16_tEfNS_4arch4Sm80ELb1ELb0ELb0ELb1ELb1ELb0ELb0ELb0ELi2ELi2ELi4ELi2ELb1EEENS1_21CollectiveEpilogueBwdISA_SB_SD_Li256ELb1ELb0ELi2EEENS1_25SingleTileBwdLPTSchedulerILb1ELi128ELb1EEEEEEEEEvNT_6ParamsE --------------------------
	.section	.nv.shared._ZN7cutlass13device_kernelIN5flash19enable_sm80_to_sm89INS1_16FlashAttnBwdSm80INS1_25CollectiveMainloopBwdSm80ILi2ELi2EN4cute5tupleIJNS5_1CILi64EEENS7_ILi128EEES8_EEENS_10bfloat16_tEfNS_4arch4Sm80ELb1ELb0ELb0ELb1ELb1ELb0ELb0ELb0ELi2ELi2ELi4ELi2ELb1EEENS1_21CollectiveEpilogueBwdISA_SB_SD_Li256ELb1ELb0ELi2EEENS1_25SingleTileBwdLPTSchedulerILb1ELi128ELb1EEEEEEEEEvNT_6ParamsE,"aw",@nobits
	.sectionflags	@""
	.align	16
	.zero		1024


//--------------------- .nv.shared._ZN7cutlass13device_kernelIN5flash19enable_sm80_to_sm89INS1_16FlashAttnBwdSm80INS1_25CollectiveMainloopBwdSm80ILi2ELi2EN4cute5tupleIJNS5_1CILi64EEENS7_ILi128EEES8_EEENS_10bfloat16_tEfNS_4arch4Sm80ELb1ELb0ELb0ELb1ELb0ELb0ELb0ELb0ELi2ELi2ELi4ELi2ELb1EEENS1_24CollectiveEpilogueBwdGQAISA_fSD_Li256ELb1ELb0EEENS1_25SingleTileBwdLPTSchedulerILb1ELi128ELb0EEEEEEEEEvNT_6ParamsE --------------------------
	.section	.nv.shared._ZN7cutlass13device_kernelIN5flash19enable_sm80_to_sm89INS1_16FlashAttnBwdSm80INS1_25CollectiveMainloopBwdSm80ILi2ELi2EN4cute5tupleIJNS5_1CILi64EEENS7_ILi128EEES8_EEENS_10bfloat16_tEfNS_4arch4Sm80ELb1ELb0ELb0ELb1ELb0ELb0ELb0ELb0ELi2ELi2ELi4ELi2ELb1EEENS1_24CollectiveEpilogueBwdGQAISA_fSD_Li256ELb1ELb0EEENS1_25SingleTileBwdLPTSchedulerILb1ELi128ELb0EEEEEEEEEvNT_6ParamsE,"aw",@nobits
	.sectionflags	@""
	.align	16
	.zero		1024


//--------------------- .nv.shared._ZN7cutlass13device_kernelIN5flash32FlashAttnBwdPostprocessConvertdQIN4cute5tupleIJNS3_1CILi64EEES6_EEENS_10bfloat16_tEfNS_4arch4Sm80ELi256ENS3_8TiledMMAINS3_8MMA_AtomIJNS3_30SM80_16x8x16_F32BF16BF16F32_TNEEEENS3_6LayoutINS4_IJNS5_ILi2EEENS5_ILi4EEENS5_ILi1EEEEEENS4_IJSI_SG_NS5_ILi0EEEEEEEENS4_IJNS5_ILi32EEES6_NS5_ILi16EEEEEEEELb0EEEEEvNT_6ParamsE --------------------------
	.section	.nv.shared._ZN7cutlass13device_kernelIN5flash32FlashAttnBwdPostprocessConvertdQIN4cute5tupleIJNS3_1CILi64EEES6_EEENS_10bfloat16_tEfNS_4arch4Sm80ELi256ENS3_8TiledMMAINS3_8MMA_AtomIJNS3_30SM80_16x8x16_F32BF16BF16F32_TNEEEENS3_6LayoutINS4_IJNS5_ILi2EEENS5_ILi4EEENS5_ILi1EEEEEENS4_IJSI_SG_NS5_ILi0EEEEEEEENS4_IJNS5_ILi32EEES6_NS5_ILi16EEEEEEEELb0EEEEEvNT_6ParamsE,"aw",@nobits
	.sectionflags	@""
	.align	16
	.zero		1024


//--------------------- .nv.shared._ZN7cutlass13device_kernelIN5flash19enable_sm80_to_sm89INS1_16FlashAttnBwdSm80INS1_25CollectiveMainloopBwdSm80ILi2ELi2EN4cute5tupleIJNS5_1CILi64EEENS7_ILi128EEES8_EEENS_10bfloat16_tEfNS_4arch4Sm80ELb1ELb0ELb0ELb1ELb1ELb0ELb0ELb0ELi2ELi2ELi4ELi2ELb1EEENS1_24CollectiveEpilogueBwdGQAISA_fSD_Li256ELb1ELb1EEENS1_25SingleTileBwdLPTSchedulerILb1ELi128ELb1EEEEEEEEEvNT_6ParamsE --------------------------
	.section	.nv.shared._ZN7cutlass13device_kernelIN5flash19enable_sm80_to_sm89INS1_16FlashAttnBwdSm80INS1_25CollectiveMainloopBwdSm80ILi2ELi2EN4cute5tupleIJNS5_1CILi64EEENS7_ILi128EEES8_EEENS_10bfloat16_tEfNS_4arch4Sm80ELb1ELb0ELb0ELb1ELb1ELb0ELb0ELb0ELi2ELi2ELi4ELi2ELb1EEENS1_24CollectiveEpilogueBwdGQAISA_fSD_Li256ELb1ELb1EEENS1_25SingleTileBwdLPTSchedulerILb1ELi128ELb1EEEEEEEEEvNT_6ParamsE,"aw",@nobits
	.sectionflags	@""
	.align	16
	.zero		1024


//--------------------- .nv.shared._ZN7cutlass13device_kernelIN5flash22FlashAttnBwdPreprocessIN4cute5tupleIJNS3_1CILi64EEES6_EEENS_10bfloat16_tEfNS_4arch4Sm80ELb1ELb1EEEEEvNT_6ParamsE --------------------------
	.section	.nv.shared._ZN7cutlass13device_kernelIN5flash22FlashAttnBwdPreprocessIN4cute5tupleIJNS3_1CILi64EEES6_EEENS_10bfloat16_tEfNS_4arch4Sm80ELb1ELb1EEEEEvNT_6ParamsE,"aw",@nobits
	.sectionflags	@""
	.align	16
	.zero		1024


//--------------------- .nv.shared._ZN7cutlass13device_kernelIN5flash19enable_sm80_to_sm89INS1_16FlashAttnBwdSm80INS1_25CollectiveMainloopBwdSm80ILi2ELi2EN4cute5tupleIJNS5_1CILi128EEES8_NS7_ILi64EEEEEENS_10bfloat16_tEfNS_4arch4Sm80ELb0ELb0ELb0ELb0ELb0ELb0ELb0ELb0ELi2ELi4ELi4ELi4ELb0EEENS1_21CollectiveEpilogueBwdISA_SB_SD_Li256ELb0ELb0ELi2EEENS1_19SingleTileSchedulerILb0ELb0ELb0ELi128EEEEEEEEEvNT_6ParamsE --------------------------
	.section	.nv.shared._ZN7cutlass13device_kernelIN5flash19enable_sm80_to_sm89INS1_16FlashAttnBwdSm80INS1_25CollectiveMainloopBwdSm80ILi2ELi2EN4cute5tupleIJNS5_1CILi128EEES8_NS7_ILi64EEEEEENS_10bfloat16_tEfNS_4arch4Sm80ELb0ELb0ELb0ELb0ELb0ELb0ELb0ELb0ELi2ELi4ELi4ELi4ELb0EEENS1_21CollectiveEpilogueBwdISA_SB_SD_Li256ELb0ELb0ELi2EEENS1_19SingleTileSchedulerILb0ELb0ELb0ELi128EEEEEEEEEvNT_6ParamsE,"aw",@nobits
	.sectionflags	@""
	.align	16
	.zero		1024


//--------------------- .nv.shared._ZN7cutlass13device_kernelIN5flash19enable_sm80_to_sm89INS1_16FlashAttnBwdSm80INS1_25CollectiveMainloopBwdSm80ILi2ELi2EN4cute5tupleIJNS5_1CILi128EEES8_NS7_ILi64EEEEEENS_10bfloat16_tEfNS_4arch4Sm80ELb0ELb0ELb0ELb0ELb1ELb0ELb0ELb0ELi2ELi4ELi4ELi4ELb0EEENS1_21CollectiveEpilogueBwdISA_SB_SD_Li256ELb0ELb0ELi2EEENS1_19SingleTileSchedulerILb0ELb0ELb0ELi128EEEEEEEEEvNT_6ParamsE --------------------------
	.section	.nv.shared._ZN7cutlass13device_kernelIN5flash19enable_sm80_to_sm89INS1_16FlashAttnBwdSm80INS1_25CollectiveMainloopBwdSm80ILi2ELi2EN4cute5tupleIJNS5_1CILi128EEES8_NS7_ILi64EEEEEENS_10bfloat16_tEfNS_4arch4Sm80ELb0ELb0ELb0ELb0ELb1ELb0ELb0ELb0ELi2ELi4ELi4ELi4ELb0EEENS1_21CollectiveEpilogueBwdISA_SB_SD_Li256ELb0ELb0ELi2EEENS1_19SingleTileSchedulerILb0ELb0ELb0ELi128EEEEEEEEEvNT_6ParamsE,"aw",@nobits
	.sectionflags	@""
	.align	16
	.zero		1024


//--------------------- .nv.shared._ZN7cutlass13device_kernelIN5flash19enable_sm80_to_sm89INS1_16FlashAttnBwdSm80INS1_25CollectiveMainloopBwdSm80ILi2ELi2EN4cute5tupleIJNS5_1CILi128EEES8_NS7_ILi64EEEEEENS_10bfloat16_tEfNS_4arch4Sm80ELb0ELb0ELb0ELb0ELb0ELb0ELb0ELb0ELi2ELi4ELi4ELi4ELb0EEENS1_24CollectiveEpilogueBwdGQAISA_fSD_Li256ELb0ELb0EEENS1_19SingleTileSchedulerILb0ELb0ELb0ELi128EEEEEEEEEvNT_6ParamsE --------------------------
	.section	.nv.shared._ZN7cutlass13device_kernelIN5flash19enable_sm80_to_sm89INS1_16FlashAttnBwdSm80INS1_25CollectiveMainloopBwdSm80ILi2ELi2EN4cute5tupleIJNS5_1CILi128EEES8_NS7_ILi64EEEEEENS_10bfloat16_tEfNS_4arch4Sm80ELb0ELb0ELb0ELb0ELb0ELb0ELb0ELb0ELi2ELi4ELi4ELi4ELb0EEENS1_24CollectiveEpilogueBwdGQAISA_fSD_Li256ELb0ELb0EEENS1_19SingleTileSchedulerILb0ELb0ELb0ELi128EEEEEEEEEvNT_6ParamsE,"aw",@nobits
	.sectionflags	@""
	.align	16
	.zero		1024


//--------------------- .nv.shared._ZN7cutlass13device_kernelIN5flash19enable_sm80_to_sm89INS1_16FlashAttnBwdSm80INS1_25CollectiveMainloopBwdSm80ILi2ELi2EN4cute5tupleIJNS5_1CILi128EEES8_NS7_ILi64EEEEEENS_10bfloat16_tEfNS_4arch4Sm80ELb0ELb0ELb0ELb0ELb1ELb0ELb0ELb0ELi2ELi4ELi4ELi4ELb0EEENS1_24CollectiveEpilogueBwdGQAISA_fSD_Li256ELb0ELb1EEENS1_19SingleTileSchedulerILb0ELb0ELb0ELi128EEEEEEEEEvNT_6ParamsE --------------------------
	.section	.nv.shared._ZN7cutlass13device_kernelIN5flash19enable_sm80_to_sm89INS1_16FlashAttnBwdSm80INS1_25CollectiveMainloopBwdSm80ILi2ELi2EN4cute5tupleIJNS5_1CILi128EEES8_NS7_ILi64EEEEEENS_10bfloat16_tEfNS_4arch4Sm80ELb0ELb0ELb0ELb0ELb1ELb0ELb0ELb0ELi2ELi4ELi4ELi4ELb0EEENS1_24CollectiveEpilogueBwdGQAISA_fSD_Li256ELb0ELb1EEENS1_19SingleTileSchedulerILb0ELb0ELb0ELi128EEEEEEEEEvNT_6ParamsE,"aw",@nobits
	.sectionflags	@""
	.align	16
	.zero		1024


//--------------------- .nv.shared._ZN7cutlass13device_kernelIN5flash19enable_sm80_to_sm89INS1_16FlashAttnBwdSm80INS1_25CollectiveMainloopBwdSm80ILi2ELi2EN4cute5tupleIJNS5_1CILi128EEES8_NS7_ILi64EEEEEENS_10bfloat16_tEfNS_4arch4Sm80ELb0ELb0ELb0ELb1ELb0ELb0ELb0ELb0ELi2ELi4ELi4ELi4ELb0EEENS1_21CollectiveEpilogueBwdISA_SB_SD_Li256ELb1ELb0ELi2EEENS1_19SingleTileSchedulerILb1ELb0ELb0ELi128EEEEEEEEEvNT_6ParamsE --------------------------
	.section	.nv.shared._ZN7cutlass13device_kernelIN5flash19enable_sm80_to_sm89INS1_16FlashAttnBwdSm80INS1_25CollectiveMainloopBwdSm80ILi2ELi2EN4cute5tupleIJNS5_1CILi128EEES8_NS7_ILi64EEEEEENS_10bfloat16_tEfNS_4arch4Sm80ELb0ELb0ELb0ELb1ELb0ELb0ELb0ELb0ELi2ELi4ELi4ELi4ELb0EEENS1_21CollectiveEpilogueBwdISA_SB_SD_Li256ELb1ELb0ELi2EEENS1_19SingleTileSchedulerILb1ELb0ELb0ELi128EEEEEEEEEvNT_6ParamsE,"aw",@nobits
	.sectionflags	@""
	.align	16
	.zero		1024


//--------------------- .nv.shared._ZN7cutlass13device_kernelIN5flash19enable_sm80_to_sm89INS1_16FlashAttnBwdSm80INS1_25CollectiveMainloopBwdSm80ILi2ELi2EN4cute5tupleIJNS5_1CILi128EEES8_NS7_ILi64EEEEEENS_10bfloat16_tEfNS_4arch4Sm80ELb0ELb0ELb0ELb1ELb1ELb0ELb0ELb0ELi2ELi4ELi4ELi4ELb0EEENS1_21CollectiveEpilogueBwdISA_SB_SD_Li256ELb1ELb0ELi2EEENS1_19SingleTileSchedulerILb1ELb0ELb0ELi128EEEEEEEEEvNT_6ParamsE --------------------------
	.section	.nv.shared._ZN7cutlass13device_kernelIN5flash19enable_sm80_to_sm89INS1_16FlashAttnBwdSm80INS1_25CollectiveMainloopBwdSm80ILi2ELi2EN4cute5tupleIJNS5_1CILi128EEES8_NS7_ILi64EEEEEENS_10bfloat16_tEfNS_4arch4Sm80ELb0ELb0ELb0ELb1ELb1ELb0ELb0ELb0ELi2ELi4ELi4ELi4ELb0EEENS1_21CollectiveEpilogueBwdISA_SB_SD_Li256ELb1ELb0ELi2EEENS1_19SingleTileSchedulerILb1ELb0ELb0ELi128EEEEEEEEEvNT_6ParamsE,"aw",@nobits
	.sectionflags	@""
	.align	16
	.zero		1024


//--------------------- .nv.shared._ZN7cutlass13device_kernelIN5flash19enable_sm80_to_sm89INS1_16FlashAttnBwdSm80INS1_25CollectiveMainloopBwdSm80ILi2ELi2EN4cute5tupleIJNS5_1CILi128EEES8_NS7_ILi64EEEEEENS_10bfloat16_tEfNS_4arch4Sm80ELb0ELb0ELb0ELb1ELb0ELb0ELb0ELb0ELi2ELi4ELi4ELi4ELb0EEENS1_24CollectiveEpilogueBwdGQAISA_fSD_Li256ELb1ELb0EEENS1_19SingleTileSchedulerILb1ELb0ELb0ELi128EEEEEEEEEvNT_6ParamsE --------------------------
	.section	.nv.shared._ZN7cutlass13device_kernelIN5flash19enable_sm80_to_sm89INS1_16FlashAttnBwdSm80INS1_25CollectiveMainloopBwdSm80ILi2ELi2EN4cute5tupleIJNS5_1CILi128EEES8_NS7_ILi64EEEEEENS_10bfloat16_tEfNS_4arch4Sm80ELb0ELb0ELb0ELb1ELb0ELb0ELb0ELb0ELi2ELi4ELi4ELi4ELb0EEENS1_24CollectiveEpilogueBwdGQAISA_fSD_Li256ELb1ELb0EEENS1_19SingleTileSchedulerILb1ELb0ELb0ELi128EEEEEEEEEvNT_6ParamsE,"aw",@nobits
	.sectionflags	@""
	.align	16
	.zero		1024


//--------------------- .nv.shared._ZN7cutlass13device_kernelIN5flash19enable_sm80_to_sm89INS1_16FlashAttnBwdSm80INS1_25CollectiveMainloopBwdSm80ILi2ELi2EN4cute5tupleIJNS5_1CILi128EEES8_NS7_ILi64EEEEEENS_10bfloat16_tEfNS_4arch4Sm80ELb0ELb0ELb0ELb1ELb1ELb0ELb0ELb0ELi2ELi4ELi4ELi4ELb0EEENS1_24CollectiveEpilogueBwdGQAISA_fSD_Li256ELb1ELb1EEENS1_19SingleTileSchedulerILb1ELb0ELb0ELi128EEEEEEEEEvNT_6ParamsE --------------------------
	.section	.nv.shared._ZN7cutlass13device_kernelIN5flash19enable_sm80_to_sm89INS1_16FlashAttnBwdSm80INS1_25CollectiveMainloopBwdSm80ILi2ELi2EN4cute5tupleIJNS5_1CILi128EEES8_NS7_ILi64EEEEEENS_10bfloat16_tEfNS_4arch4Sm80ELb0ELb0ELb0ELb1ELb1ELb0ELb0ELb0ELi2ELi4ELi4ELi4ELb0EEENS1_24CollectiveEpilogueBwdGQAISA_fSD_Li256ELb1ELb1EEENS1_19SingleTileSchedulerILb1ELb0ELb0ELi128EEEEEEEEEvNT_6ParamsE,"aw",@nobits
	.sectionflags	@""
	.align	16
	.zero		1024


//--------------------- .nv.shared._ZN7cutlass13device_kernelIN5flash19enable_sm80_to_sm89INS1_16FlashAttnBwdSm80INS1_25CollectiveMainloopBwdSm80ILi2ELi2EN4cute5tupleIJNS5_1CILi128EEES8_NS7_ILi64EEEEEENS_10bfloat16_tEfNS_4arch4Sm80ELb0ELb1ELb0ELb0ELb0ELb0ELb0ELb0ELi2ELi4ELi4ELi4ELb0EEENS1_21CollectiveEpilogueBwdISA_SB_SD_Li256ELb0ELb0ELi2EEENS1_19SingleTileSchedulerILb0ELb0ELb0ELi128EEEEEEEEEvNT_6ParamsE --------------------------
	.section	.nv.shared._ZN7cutlass13device_kernelIN5flash19enable_sm80_to_sm89INS1_16FlashAttnBwdSm80INS1_25CollectiveMainloopBwdSm80ILi2ELi2EN4cute5tupleIJNS5_1CILi128EEES8_NS7_ILi64EEEEEENS_10bfloat16_tEfNS_4arch4Sm80ELb0ELb1ELb0ELb0ELb0ELb0ELb0ELb0ELi2ELi4ELi4ELi4ELb0EEENS1_21CollectiveEpilogueBwdISA_SB_SD_Li256ELb0ELb0ELi2EEENS1_19SingleTileSchedulerILb0ELb0ELb0ELi128EEEEEEEEEvNT_6ParamsE,"aw",@nobits
	.sectionflags	@""
	.align	16
	.zero		1024


//--------------------- .nv.shared._ZN7cutlass13device_kernelIN5flash19enable_sm80_to_sm89INS1_16FlashAttnBwdSm80INS1_25CollectiveMainloopBwdSm80ILi2ELi2EN4cute5tupleIJNS5_1CILi128EEES8_NS7_ILi64EEEEEENS_10bfloat16_tEfNS_4arch4Sm80ELb0ELb1ELb0ELb0ELb1ELb0ELb0ELb0ELi2ELi4ELi4ELi4ELb0EEENS1_21CollectiveEpilogueBwdISA_SB_SD_Li256ELb0ELb0ELi2EEENS1_19SingleTileSchedulerILb0ELb0ELb0ELi128EEEEEEEEEvNT_6ParamsE --------------------------
	.section	.nv.shared._ZN7cutlass13device_kernelIN5flash19enable_sm80_to_sm89INS1_16FlashAttnBwdSm80INS1_25CollectiveMainloopBwdSm80ILi2ELi2EN4cute5tupleIJNS5_1CILi128EEES8_NS7_ILi64EEEEEENS_10bfloat16_tEfNS_4arch4Sm80ELb0ELb1ELb0ELb0ELb1ELb0ELb0ELb0ELi2ELi4ELi4ELi4ELb0EEENS1_21CollectiveEpilogueBwdISA_SB_SD_Li256ELb0ELb0ELi2EEENS1_19SingleTileSchedulerILb0ELb0ELb0ELi128EEEEEEEEEvNT_6ParamsE,"aw",@nobits
	.sectionflags	@""
	.align	16
	.zero		1024


//--------------------- .nv.shared._ZN7cutlass13device_kernelIN5flash19enable_sm80_to_sm89INS1_16FlashAttnBwdSm80INS1_25CollectiveMainloopBwdSm80ILi2ELi2EN4cute5tupleIJNS5_1CILi128EEES8_NS7_ILi64EEEEEENS_10bfloat16_tEfNS_4arch4Sm80ELb0ELb1ELb0ELb0ELb0ELb0ELb0ELb0ELi2ELi4ELi4ELi4ELb0EEENS1_24CollectiveEpilogueBwdGQAISA_fSD_Li256ELb0ELb0EEENS1_19SingleTileSchedulerILb0ELb0ELb0ELi128EEEEEEEEEvNT_6ParamsE --------------------------
	.section	.nv.shared._ZN7cutlass13device_kernelIN5flash19enable_sm80_to_sm89INS1_16FlashAttnBwdSm80INS1_25CollectiveMainloopBwdSm80ILi2ELi2EN4cute5tupleIJNS5_1CILi128EEES8_NS7_ILi64EEEEEENS_10bfloat16_tEfNS_4arch4Sm80ELb0ELb1ELb0ELb0ELb0ELb0ELb0ELb0ELi2ELi4ELi4ELi4ELb0EEENS1_24CollectiveEpilogueBwdGQAISA_fSD_Li256ELb0ELb0EEENS1_19SingleTileSchedulerILb0ELb0ELb0ELi128EEEEEEEEEvNT_6ParamsE,"aw",@nobits
	.sectionflags	@""
	.align	16
	.zero		1024


//--------------------- .nv.shared._ZN7cutlass13device_kernelIN5flash19enable_sm80_to_sm89INS1_16FlashAttnBwdSm80INS1_25CollectiveMainloopBwdSm80ILi2ELi2EN4cute5tupleIJNS5_1CILi128EEES8_NS7_ILi64EEEEEENS_10bfloat16_tEfNS_4arch4Sm80ELb0ELb1ELb0ELb0ELb1ELb0ELb0ELb0ELi2ELi4ELi4ELi4ELb0EEENS1_24CollectiveEpilogueBwdGQAISA_fSD_Li256ELb0ELb1EEENS1_19SingleTileSchedulerILb0ELb0ELb0ELi128EEEEEEEEEvNT_6ParamsE --------------------------
	.section	.nv.shared._ZN7cutlass13device_kernelIN5flash19enable_sm80_to_sm89INS1_16FlashAttnBwdSm80INS1_25CollectiveMainloopBwdSm80ILi2ELi2EN4cute5tupleIJNS5_1CILi128EEES8_NS7_ILi64EEEEEENS_10bfloat16_tEfNS_4arch4Sm80ELb0ELb1ELb0ELb0ELb1ELb0ELb0ELb0ELi2ELi4ELi4ELi4ELb0EEENS1_24CollectiveEpilogueBwdGQAISA_fSD_Li256ELb0ELb1EEENS1_19SingleTileSchedulerILb0ELb0ELb0ELi128EEEEEEEEEvNT_6ParamsE,"aw",@nobits
	.sectionflags	@""
	.align	16
	.zero		1024


//--------------------- .nv.shared._ZN7cutlass13device_kernelIN5flash19enable_sm80_to_sm89INS1_16FlashAttnBwdSm80INS1_25CollectiveMainloopBwdSm80ILi2ELi2EN4cute5tupleIJNS5_1CILi128EEES8_NS7_ILi64EEEEEENS_10bfloat16_tEfNS_4arch4Sm80ELb0ELb1ELb0ELb1ELb0ELb0ELb0ELb0ELi2ELi4ELi4ELi4ELb0EEENS1_21CollectiveEpilogueBwdISA_SB_SD_Li256ELb1ELb0ELi2EEENS1_19SingleTileSchedulerILb1ELb0ELb0ELi128EEEEEEEEEvNT_6ParamsE --------------------------
	.section	.nv.shared._ZN7cutlass13device_kernelIN5flash19enable_sm80_to_sm89INS1_16FlashAttnBwdSm80INS1_25CollectiveMainloopBwdSm80ILi2ELi2EN4cute5tupleIJNS5_1CILi128EEES8_NS7_ILi64EEEEEENS_10bfloat16_tEfNS_4arch4Sm80ELb0ELb1ELb0ELb1ELb0ELb0ELb0ELb0ELi2ELi4ELi4ELi4ELb0EEENS1_21CollectiveEpilogueBwdISA_SB_SD_Li256ELb1ELb0ELi2EEENS1_19SingleTileSchedulerILb1ELb0ELb0ELi128EEEEEEEEEvNT_6ParamsE,"aw",@nobits
	.sectionflags	@""
	.align	16
	.zero		1024


//--------------------- .nv.shared._ZN7cutlass13device_kernelIN5flash19enable_sm80_to_sm89INS1_16FlashAttnBwdSm80INS1_25CollectiveMainloopBwdSm80ILi2ELi2EN4cute5tupleIJNS5_1CILi128EEES8_NS7_ILi64EEEEEENS_10bfloat16_tEfNS_4arch4Sm80ELb0ELb1ELb0ELb1ELb1ELb0ELb0ELb0ELi2ELi4ELi4ELi4ELb0EEENS1_21CollectiveEpilogueBwdISA_SB_SD_Li256ELb1ELb0ELi2EEENS1_19SingleTileSchedulerILb1ELb0ELb0ELi128EEEEEEEEEvNT_6ParamsE --------------------------
	.section	.nv.shared._ZN7cutlass13device_kernelIN5flash19enable_sm80_to_sm89INS1_16FlashAttnBwdSm80INS1_25CollectiveMainloopBwdSm80ILi2ELi2EN4cute5tupleIJNS5_1CILi128EEES8_NS7_ILi64EEEEEENS_10bfloat16_tEfNS_4arch4Sm80ELb0ELb1ELb0ELb1ELb1ELb0ELb0ELb0ELi2ELi4ELi4ELi4ELb0EEENS1_21CollectiveEpilogueBwdISA_SB_SD_Li256ELb1ELb0ELi2EEENS1_19SingleTileSchedulerILb1ELb0ELb0ELi128EEEEEEEEEvNT_6ParamsE,"aw",@nobits
	.sectionflags	@""
	.align	16
	.zero		1024


//--------------------- .nv.shared._ZN7cutlass13device_kernelIN5flash19enable_sm80_to_sm89INS1_16FlashAttnBwdSm80INS1_25CollectiveMainloopBwdSm80ILi2ELi2EN4cute5tupleIJNS5_1CILi128EEES8_NS7_ILi64EEEEEENS_10bfloat16_tEfNS_4arch4Sm80ELb0ELb1ELb0ELb1ELb0ELb0ELb0ELb0ELi2ELi4ELi4ELi4ELb0EEENS1_24CollectiveEpilogueBwdGQAISA_fSD_Li256ELb1ELb0EEENS1_19SingleTileSchedulerILb1ELb0ELb0ELi128EEEEEEEEEvNT_6ParamsE --------------------------
	.section	.nv.shared._ZN7cutlass13device_kernelIN5flash19enable_sm80_to_sm89INS1_16FlashAttnBwdSm80INS1_25CollectiveMainloopBwdSm80ILi2ELi2EN4cute5tupleIJNS5_1CILi128EEES8_NS7_ILi64EEEEEENS_10bfloat16_tEfNS_4arch4Sm80ELb0ELb1ELb0ELb1ELb0ELb0ELb0ELb0ELi2ELi4ELi4ELi4ELb0EEENS1_24CollectiveEpilogueBwdGQAISA_fSD_Li256ELb1ELb0EEENS1_19SingleTileSchedulerILb1ELb0ELb0ELi128EEEEEEEEEvNT_6ParamsE,"aw",@nobits
	.sectionflags	@""
	.align	16
	.zero		1024


//--------------------- .nv.shared._ZN7cutlass13device_kernelIN5flash19enable_sm80_to_sm89INS1_16FlashAttnBwdSm80INS1_25CollectiveMainloopBwdSm80ILi2ELi2EN4cute5tupleIJNS5_1CILi128EEES8_NS7_ILi64EEEEEENS_10bfloat16_tEfNS_4arch4Sm80ELb0ELb1ELb0ELb1ELb1ELb0ELb0ELb0ELi2ELi4ELi4ELi4ELb0EEENS1_24CollectiveEpilogueBwdGQAISA_fSD_Li256ELb1ELb1EEENS1_19SingleTileSchedulerILb1ELb0ELb0ELi128EEEEEEEEEvNT_6ParamsE --------------------------
	.section	.nv.shared._ZN7cutlass13device_kernelIN5flash19enable_sm80_to_sm89INS1_16FlashAttnBwdSm80INS1_25CollectiveMainloopBwdSm80ILi2ELi2EN4cute5tupleIJNS5_1CILi128EEES8_NS7_ILi64EEEEEENS_10bfloat16_tEfNS_4arch4Sm80ELb0ELb1ELb0ELb1ELb1ELb0ELb0ELb0ELi2ELi4ELi4ELi4ELb0EEENS1_24CollectiveEpilogueBwdGQAISA_fSD_Li256ELb1ELb1EEENS1_19SingleTileSchedulerILb1ELb0ELb0ELi128EEEEEEEEEvNT_6ParamsE,"aw",@nobits
	.sectionflags	@""
	.align	16
	.zero		1024


//--------------------- .nv.shared._ZN7cutlass13device_kernelIN5flash19enable_sm80_to_sm89INS1_16FlashAttnBwdSm80INS1_25CollectiveMainloopBwdSm80ILi2ELi2EN4cute5tupleIJNS5_1CILi128EEES8_NS7_ILi64EEEEEENS_10bfloat16_tEfNS_4arch4Sm80ELb1ELb0ELb0ELb0ELb0ELb0ELb0ELb0ELi2ELi4ELi4ELi4ELb0EEENS1_21CollectiveEpilogueBwdISA_SB_SD_Li256ELb0ELb0ELi2EEENS1_25SingleTileBwdLPTSchedulerILb0ELi128ELb0EEEEEEEEEvNT_6ParamsE --------------------------
	.section	.nv.shared._ZN7cutlass13device_kernelIN5flash19enable_sm80_to_sm89INS1_16FlashAttnBwdSm80INS1_25CollectiveMainloopBwdSm80ILi2ELi2EN4cute5tupleIJNS5_1CILi128EEES8_NS7_ILi64EEEEEENS_10bfloat16_tEfNS_4arch4Sm80ELb1ELb0ELb0ELb0ELb0ELb0ELb0ELb0ELi2ELi4ELi4ELi4ELb0EEENS1_21CollectiveEpilogueBwdISA_SB_SD_Li256ELb0ELb0ELi2EEENS1_25SingleTileBwdLPTSchedulerILb0ELi128ELb0EEEEEEEEEvNT_6ParamsE,"aw",@nobits
	.sectionflags	@""
	.align	16
	.zero		1024


//--------------------- .nv.shared._ZN7cutlass13device_kernelIN5flash19enable_sm80_to_sm89INS1_16FlashAttnBwdSm80INS1_25CollectiveMainloopBwdSm80ILi2ELi2EN4cute5tupleIJNS5_1CILi128EEES8_NS7_ILi64EEEEEENS_10bfloat16_tEfNS_4arch4Sm80ELb1ELb0ELb0ELb0ELb1ELb0ELb0ELb0ELi2ELi4ELi4ELi4ELb0EEENS1_21CollectiveEpilogueBwdISA_SB_SD_Li256ELb0ELb0ELi2EEENS1_25SingleTileBwdLPTSchedulerILb0ELi128ELb1EEEEEEEEEvNT_6ParamsE --------------------------
	.section	.nv.shared._ZN7cutlass13device_kernelIN5flash19enable_sm80_to_sm89INS1_16FlashAttnBwdSm80INS1_25CollectiveMainloopBwdSm80ILi2ELi2EN4cute5tupleIJNS5_1CILi128EEES8_NS7_ILi64EEEEEENS_10bfloat16_tEfNS_4arch4Sm80ELb1ELb0ELb0ELb0ELb1ELb0ELb0ELb0ELi2ELi4ELi4ELi4ELb0EEENS1_21CollectiveEpilogueBwdISA_SB_SD_Li256ELb0ELb0ELi2EEENS1_25SingleTileBwdLPTSchedulerILb0ELi128ELb1EEEEEEEEEvNT_6ParamsE,"aw",@nobits
	.sectionflags	@""
	.align	16
	.zero		1024


//--------------------- .nv.shared._ZN7cutlass13device_kernelIN5flash19enable_sm80_to_sm89INS1_16FlashAttnBwdSm80INS1_25CollectiveMainloopBwdSm80ILi2ELi2EN4cute5tupleIJNS5_1CILi128EEES8_NS7_ILi64EEEEEENS_10bfloat16_tEfNS_4arch4Sm80ELb1ELb0ELb0ELb0ELb0ELb0ELb0ELb0ELi2ELi4ELi4ELi4ELb0EEENS1_24CollectiveEpilogueBwdGQAISA_fSD_Li256ELb0ELb0EEENS1_25SingleTileBwdLPTSchedulerILb0ELi128ELb0EEEEEEEEEvNT_6ParamsE --------------------------
	.section	.nv.shared._ZN7cutlass13device_kernelIN5flash19enable_sm80_to_sm89INS1_16FlashAttnBwdSm80INS1_25CollectiveMainloopBwdSm80ILi2ELi2EN4cute5tupleIJNS5_1CILi128EEES8_NS7_ILi64EEEEEENS_10bfloat16_tEfNS_4arch4Sm80ELb1ELb0ELb0ELb0ELb0ELb0ELb0ELb0ELi2ELi4ELi4ELi4ELb0EEENS1_24CollectiveEpilogueBwdGQAISA_fSD_Li256ELb0ELb0EEENS1_25SingleTileBwdLPTSchedulerILb0ELi128ELb0EEEEEEEEEvNT_6ParamsE,"aw",@nobits
	.sectionflags	@""
	.align	16
	.zero		1024


//--------------------- .nv.shared._ZN7cutlass13device_kernelIN5flash19enable_sm80_to_sm89INS1_16FlashAttnBwdSm80INS1_25CollectiveMainloopBwdSm80ILi2ELi2EN4cute5tupleIJNS5_1CILi128EEES8_NS7_ILi64EEEEEENS_10bfloat16_tEfNS_4arch4Sm80ELb1ELb0ELb0ELb0ELb1ELb0ELb0ELb0ELi2ELi4ELi4ELi4ELb0EEENS1_24CollectiveEpilogueBwdGQAISA_fSD_Li256ELb0ELb1EEENS1_25SingleTileBwdLPTSchedulerILb0ELi128ELb1EEEEEEEEEvNT_6ParamsE --------------------------
	.section	.nv.shared._ZN7cutlass13device_kernelIN5flash19enable_sm80_to_sm89INS1_16FlashAttnBwdSm80INS1_25CollectiveMainloopBwdSm80ILi2ELi2EN4cute5tupleIJNS5_1CILi128EEES8_NS7_ILi64EEEEEENS_10bfloat16_tEfNS_4arch4Sm80ELb1ELb0ELb0ELb0ELb1ELb0ELb0ELb0ELi2ELi4ELi4ELi4ELb0EEENS1_24CollectiveEpilogueBwdGQAISA_fSD_Li256ELb0ELb1EEENS1_25SingleTileBwdLPTSchedulerILb0ELi128ELb1EEEEEEEEEvNT_6ParamsE,"aw",@nobits
	.sectionflags	@""
	.align	16
	.zero		1024


//--------------------- .nv.shared._ZN7cutlass13device_kernelIN5flash22FlashAttnBwdPreprocessIN4cute5tupleIJNS3_1CILi128EEENS5_ILi64EEEEEENS_10bfloat16_tEfNS_4arch4Sm80ELb1ELb0EEEEEvNT_6ParamsE --------------------------
	.section	.nv.shared._ZN7cutlass13device_kernelIN5flash22FlashAttnBwdPreprocessIN4cute5tupleIJNS3_1CILi128EEENS5_ILi64EEEEEENS_10bfloat16_tEfNS_4arch4Sm80ELb1ELb0EEEEEvNT_6ParamsE,"aw",@nobits
	.sectionflags	@""
	.align	16
	.zero		1024


//--------------------- .nv.shared._ZN7cutlass13device_kernelIN5flash19enable_sm80_to_sm89INS1_16FlashAttnBwdSm80INS1_25CollectiveMainloopBwdSm80ILi2ELi2EN4cute5tupleIJNS5_1CILi128EEES8_NS7_ILi64EEEEEENS_10bfloat16_tEfNS_4arch4Sm80ELb1ELb0ELb0ELb1ELb0ELb0ELb0ELb0ELi2ELi4ELi4ELi4ELb0EEENS1_21CollectiveEpilogueBwdISA_SB_SD_Li256ELb1ELb0ELi2EEENS1_25SingleTileBwdLPTSchedulerILb1ELi128ELb0EEEEEEEEEvNT_6ParamsE --------------------------
	.section	.nv.shared._ZN7cutlass13device_kernelIN5flash19enable_sm80_to_sm89INS1_16FlashAttnBwdSm80INS1_25CollectiveMainloopBwdSm80ILi2ELi2EN4cute5tupleIJNS5_1CILi128EEES8_NS7_ILi64EEEEEENS_10bfloat16_tEfNS_4arch4Sm80ELb1ELb0ELb0ELb1ELb0ELb0ELb0ELb0ELi2ELi4ELi4ELi4ELb0EEENS1_21CollectiveEpilogueBwdISA_SB_SD_Li256ELb1ELb0ELi2EEENS1_25SingleTileBwdLPTSchedulerILb1ELi128ELb0EEEEEEEEEvNT_6ParamsE,"aw",@nobits
	.sectionflags	@""
	.align	16
	.zero		1024


//--------------------- .nv.shared._ZN7cutlass13device_kernelIN5flash19enable_sm80_to_sm89INS1_16FlashAttnBwdSm80INS1_25CollectiveMainloopBwdSm80ILi2ELi2EN4cute5tupleIJNS5_1CILi128EEES8_NS7_ILi64EEEEEENS_10bfloat16_tEfNS_4arch4Sm80ELb1ELb0ELb0ELb1ELb1ELb0ELb0ELb0ELi2ELi4ELi4ELi4ELb0EEENS1_21CollectiveEpilogueBwdISA_SB_SD_Li256ELb1ELb0ELi2EEENS1_25SingleTileBwdLPTSchedulerILb1ELi128ELb1EEEEEEEEEvNT_6ParamsE --------------------------
	.section	.nv.shared._ZN7cutlass13device_kernelIN5flash19enable_sm80_to_sm89INS1_16FlashAttnBwdSm80INS1_25CollectiveMainloopBwdSm80ILi2ELi2EN4cute5tupleIJNS5_1CILi128EEES8_NS7_ILi64EEEEEENS_10bfloat16_tEfNS_4arch4Sm80ELb1ELb0ELb0ELb1ELb1ELb0ELb0ELb0ELi2ELi4ELi4ELi4ELb0EEENS1_21CollectiveEpilogueBwdISA_SB_SD_Li256ELb1ELb0ELi2EEENS1_25SingleTileBwdLPTSchedulerILb1ELi128ELb1EEEEEEEEEvNT_6ParamsE,"aw",@nobits
	.sectionflags	@""
	.align	16
	.zero		1024


//--------------------- .nv.shared._ZN7cutlass13device_kernelIN5flash19enable_sm80_to_sm89INS1_16FlashAttnBwdSm80INS1_25CollectiveMainloopBwdSm80ILi2ELi2EN4cute5tupleIJNS5_1CILi128EEES8_NS7_ILi64EEEEEENS_10bfloat16_tEfNS_4arch4Sm80ELb1ELb0ELb0ELb1ELb0ELb0ELb0ELb0ELi2ELi4ELi4ELi4ELb0EEENS1_24CollectiveEpilogueBwdGQAISA_fSD_Li256ELb1ELb0EEENS1_25SingleTileBwdLPTSchedulerILb1ELi128ELb0EEEEEEEEEvNT_6ParamsE --------------------------
	.section	.nv.shared._ZN7cutlass13device_kernelIN5flash19enable_sm80_to_sm89INS1_16FlashAttnBwdSm80INS1_25CollectiveMainloopBwdSm80ILi2ELi2EN4cute5tupleIJNS5_1CILi128EEES8_NS7_ILi64EEEEEENS_10bfloat16_tEfNS_4arch4Sm80ELb1ELb0ELb0ELb1ELb0ELb0ELb0ELb0ELi2ELi4ELi4ELi4ELb0EEENS1_24CollectiveEpilogueBwdGQAISA_fSD_Li256ELb1ELb0EEENS1_25SingleTileBwdLPTSchedulerILb1ELi128ELb0EEEEEEEEEvNT_6ParamsE,"aw",@nobits
	.sectionflags	@""
	.align	16
	.zero		1024


//--------------------- .nv.shared._ZN7cutlass13device_kernelIN5flash32FlashAttnBwdPostprocessConvertdQIN4cute5tupleIJNS3_1CILi128EEENS5_ILi64EEEEEENS_10bfloat16_tEfNS_4arch4Sm80ELi256ENS3_8TiledMMAINS3_8MMA_AtomIJNS3_30SM80_16x8x16_F32BF16BF16F32_TNEEEENS3_6LayoutINS4_IJNS5_ILi4EEENS5_ILi2EEENS5_ILi1EEEEEENS4_IJSJ_SH_NS5_ILi0EEEEEEEENS4_IJS7_NS5_ILi32EEENS5_ILi16EEEEEEEELb0EEEEEvNT_6ParamsE --------------------------
	.section	.nv.shared._ZN7cutlass13device_kernelIN5flash32FlashAttnBwdPostprocessConvertdQIN4cute5tupleIJNS3_1CILi128EEENS5_ILi64EEEEEENS_10bfloat16_tEfNS_4arch4Sm80ELi256ENS3_8TiledMMAINS3_8MMA_AtomIJNS3_30SM80_16x8x16_F32BF16BF16F32_TNEEEENS3_6LayoutINS4_IJNS5_ILi4EEENS5_ILi2EEENS5_ILi1EEEEEENS4_IJSJ_SH_NS5_ILi0EEEEEEEENS4_IJS7_NS5_ILi32EEENS5_ILi16EEEEEEEELb0EEEEEvNT_6ParamsE,"aw",@nobits
	.sectionflags	@""
	.align	16
	.zero		1024


//--------------------- .nv.shared._ZN7cutlass13device_kernelIN5flash19enable_sm80_to_sm89INS1_16FlashAttnBwdSm80INS1_25CollectiveMainloopBwdSm80ILi2ELi2EN4cute5tupleIJNS5_1CILi128EEES8_NS7_ILi64EEEEEENS_10bfloat16_tEfNS_4arch4Sm80ELb1ELb0ELb0ELb1ELb1ELb0ELb0ELb0ELi2ELi4ELi4ELi4ELb0EEENS1_24CollectiveEpilogueBwdGQAISA_fSD_Li256ELb1ELb1EEENS1_25SingleTileBwdLPTSchedulerILb1ELi128ELb1EEEEEEEEEvNT_6ParamsE --------------------------
	.section	.nv.shared._ZN7cutlass13device_kernelIN5flash19enable_sm80_to_sm89INS1_16FlashAttnBwdSm80INS1_25CollectiveMainloopBwdSm80ILi2ELi2EN4cute5tupleIJNS5_1CILi128EEES8_NS7_ILi64EEEEEENS_10bfloat16_tEfNS_4arch4Sm80ELb1ELb0ELb0ELb1ELb1ELb0ELb0ELb0ELi2ELi4ELi4ELi4ELb0EEENS1_24CollectiveEpilogueBwdGQAISA_fSD_Li256ELb1ELb1EEENS1_25SingleTileBwdLPTSchedulerILb1ELi128ELb1EEEEEEEEEvNT_6ParamsE,"aw",@nobits
	.sectionflags	@""
	.align	16
	.zero		1024


//--------------------- .nv.shared._ZN7cutlass13device_kernelIN5flash22FlashAttnBwdPreprocessIN4cute5tupleIJNS3_1CILi128EEENS5_ILi64EEEEEENS_10bfloat16_tEfNS_4arch4Sm80ELb1ELb1EEEEEvNT_6ParamsE --------------------------
	.section	.nv.shared._ZN7cutlass13device_kernelIN5flash22FlashAttnBwdPreprocessIN4cute5tupleIJNS3_1CILi128EEENS5_ILi64EEEEEENS_10bfloat16_tEfNS_4arch4Sm80ELb1ELb1EEEEEvNT_6ParamsE,"aw",@nobits
	.sectionflags	@""
	.align	16
	.zero		1024


//--------------------- .nv.constant0._ZN7cutlass13device_kernelIN5flash19enable_sm80_to_sm89INS1_16FlashAttnBwdSm80INS1_25CollectiveMainloopBwdSm80ILi2ELi2EN4cute5tupleIJNS5_1CILi64EEENS7_ILi128EEES8_EEENS_10bfloat16_tEfNS_4arch4Sm80ELb0ELb0ELb0ELb0ELb0ELb0ELb0ELb0ELi2ELi2ELi4ELi2ELb1EEENS1_21CollectiveEpilogueBwdISA_SB_SD_Li256ELb0ELb0ELi2EEENS1_19SingleTileSchedulerILb0ELb0ELb0ELi128EEEEEEEEEvNT_6ParamsE --------------------------
	.section	.nv.constant0._ZN7cutlass13device_kernelIN5flash19enable_sm80_to_sm89INS1_16FlashAttnBwdSm80INS1_25CollectiveMainloopBwdSm80ILi2ELi2EN4cute5tupleIJNS5_1CILi64EEENS7_ILi128EEES8_EEENS_10bfloat16_tEfNS_4arch4Sm80ELb0ELb0ELb0ELb0ELb0ELb0ELb0ELb0ELi2ELi2ELi4ELi2ELb1EEENS1_21CollectiveEpilogueBwdISA_SB_SD_Li256ELb0ELb0ELi2EEENS1_19SingleTileSchedulerILb0ELb0ELb0ELi128EEEEEEEEEvNT_6ParamsE,"a",@progbits
	.sectionflags	@""
	.align	4
.nv.constant0._ZN7cutlass13device_kernelIN5flash19enable_sm80_to_sm89INS1_16FlashAttnBwdSm80INS1_25CollectiveMainloopBwdSm80ILi2ELi2EN4cute5tupleIJNS5_1CILi64EEENS7_ILi128EEES8_EEENS_10bfloat16_tEfNS_4arch4Sm80ELb0ELb0ELb0ELb0ELb0ELb0ELb0ELb0ELi2ELi2ELi4ELi2ELb1EEENS1_21CollectiveEpilogueBwdISA_SB_SD_Li256ELb0ELb0ELi2EEENS1_19SingleTileSchedulerILb0ELb0ELb0ELi128EEEEEEEEEvNT_6ParamsE:
	.zero		1152


//--------------------- .nv.constant0._ZN7cutlass13device_kernelIN5flash19enable_sm80_to_sm89INS1_16FlashAttnBwdSm80INS1_25CollectiveMainloopBwdSm80ILi2ELi2EN4cute5tupleIJNS5_1CILi64EEENS7_ILi128EEES8_EEENS_10bfloat16_tEfNS_4arch4Sm80ELb0ELb0ELb0ELb0ELb1ELb0ELb0ELb0ELi2ELi2ELi4ELi2ELb1EEENS1_21CollectiveEpilogueBwdISA_SB_SD_Li256ELb0ELb0ELi2EEENS1_19SingleTileSchedulerILb0ELb0ELb0ELi128EEEEEEEEEvNT_6ParamsE --------------------------
	.section	.nv.constant0._ZN7cutlass13device_kernelIN5flash19enable_sm80_to_sm89INS1_16FlashAttnBwdSm80INS1_25CollectiveMainloopBwdSm80ILi2ELi2EN4cute5tupleIJNS5_1CILi64EEENS7_ILi128EEES8_EEENS_10bfloat16_tEfNS_4arch4Sm80ELb0ELb0ELb0ELb0ELb1ELb0ELb0ELb0ELi2ELi2ELi4ELi2ELb1EEENS1_21CollectiveEpilogueBwdISA_SB_SD_Li256ELb0ELb0ELi2EEENS1_19SingleTileSchedulerILb0ELb0ELb0ELi128EEEEEEEEEvNT_6ParamsE,"a",@progbits
	.sectionflags	@""
	.align	4
.nv.constant0._ZN7cutlass13device_kernelIN5flash19enable_sm80_to_sm89INS1_16FlashAttnBwdSm80INS1_25CollectiveMainloopBwdSm80ILi2ELi2EN4cute5tupleIJNS5_1CILi64EEENS7_ILi128EEES8_EEENS_10bfloat16_tEfNS_4arch4Sm80ELb0ELb0ELb0ELb0ELb1ELb0ELb0ELb0ELi2ELi2ELi4ELi2ELb1EEENS1_21CollectiveEpilogueBwdISA_SB_SD_Li256ELb0ELb0ELi2EEENS1_19SingleTileSchedulerILb0ELb0ELb0ELi128EEEEEEEEEvNT_6ParamsE:
	.zero		1152


//--------------------- .nv.constant0._ZN7cutlass13device_kernelIN5flash19enable_sm80_to_sm89INS1_16FlashAttnBwdSm80INS1_25CollectiveMainloopBwdSm80ILi2ELi2EN4cute5tupleIJNS5_1CILi64EEENS7_ILi128EEES8_EEENS_10bfloat16_tEfNS_4arch4Sm80ELb0ELb0ELb0ELb0ELb0ELb0ELb0ELb0ELi2ELi2ELi4ELi2ELb1EEENS1_24CollectiveEpilogueBwdGQAISA_fSD_Li256ELb0ELb0EEENS1_19SingleTileSchedulerILb0ELb0ELb0ELi128EEEEEEEEEvNT_6ParamsE --------------------------
	.section	.nv.constant0._ZN7cutlass13device_kernelIN5flash19enable_sm80_to_sm89INS1_16FlashAttnBwdSm80INS1_25CollectiveMainloopBwdSm80ILi2ELi2EN4cute5tupleIJNS5_1CILi64EEENS7_ILi128EEES8_EEENS_10bfloat16_tEfNS_4arch4Sm80ELb0ELb0ELb0ELb0ELb0ELb0ELb0ELb0ELi2ELi2ELi4ELi2ELb1EEENS1_24CollectiveEpilogueBwdGQAISA_fSD_Li256ELb0ELb0EEENS1_19SingleTileSchedulerILb0ELb0ELb0ELi128EEEEEEEEEvNT_6ParamsE,"a",@progbits
	.sectionflags	@""
	.align	4
.nv.constant0._ZN7cutlass13device_kernelIN5flash19enable_sm80_to_sm89INS1_16FlashAttnBwdSm80INS1_25CollectiveMainloopBwdSm80ILi2ELi2EN4cute5tupleIJNS5_1CILi64EEENS7_ILi128EEES8_EEENS_10bfloat16_tEfNS_4arch4Sm80ELb0ELb0ELb0ELb0ELb0ELb0ELb0ELb0ELi2ELi2ELi4ELi2ELb1EEENS1_24CollectiveEpilogueBwdGQAISA_fSD_Li256ELb0ELb0EEENS1_19SingleTileSchedulerILb0ELb0ELb0ELi128EEEEEEEEEvNT_6ParamsE:
	.zero		1160


//--------------------- .nv.constant0._ZN7cutlass13device_kernelIN5flash19enable_sm80_to_sm89INS1_16FlashAttnBwdSm80INS1_25CollectiveMainloopBwdSm80ILi2ELi2EN4cute5tupleIJNS5_1CILi64EEENS7_ILi128EEES8_EEENS_10bfloat16_tEfNS_4arch4Sm80ELb0ELb0ELb0ELb0ELb1ELb0ELb0ELb0ELi2ELi2ELi4ELi2ELb1EEENS1_24CollectiveEpilogueBwdGQAISA_fSD_Li256ELb0ELb1EEENS1_19SingleTileSchedulerILb0ELb0ELb0ELi128EEEEEEEEEvNT_6ParamsE --------------------------
	.section	.nv.constant0._ZN7cutlass13device_kernelIN5flash19enable_sm80_to_sm89INS1_16FlashAttnBwdSm80INS1_25CollectiveMainloopBwdSm80ILi2ELi2EN4cute5tupleIJNS5_1CILi64EEENS7_ILi128EEES8_EEENS_10bfloat16_tEfNS_4arch4Sm80ELb0ELb0ELb0ELb0ELb1ELb0ELb0ELb0ELi2ELi2ELi4ELi2ELb1EEENS1_24CollectiveEpilogueBwdGQAISA_fSD_Li256ELb0ELb1EEENS1_19SingleTileSchedulerILb0ELb0ELb0ELi128EEEEEEEEEvNT_6ParamsE,"a",@progbits
	.sectionflags	@""
	.align	4
.nv.constant0._ZN7cutlass13device_kernelIN5flash19enable_sm80_to_sm89INS1_16FlashAttnBwdSm80INS1_25CollectiveMainloopBwdSm80ILi2ELi2EN4cute5tupleIJNS5_1CILi64EEENS7_ILi128EEES8_EEENS_10bfloat16_tEfNS_4arch4Sm80ELb0ELb0ELb0ELb0ELb1ELb0ELb0ELb0ELi2ELi2ELi4ELi2ELb1EEENS1_24CollectiveEpilogueBwdGQAISA_fSD_Li256ELb0ELb1EEENS1_19SingleTileSchedulerILb0ELb0ELb0ELi128EEEEEEEEEvNT_6ParamsE:
	.zero		1160


//--------------------- .nv.constant0._ZN7cutlass13device_kernelIN5flash19enable_sm80_to_sm89INS1_16FlashAttnBwdSm80INS1_25CollectiveMainloopBwdSm80ILi2ELi2EN4cute5tupleIJNS5_1CILi64EEENS7_ILi128EEES8_EEENS_10bfloat16_tEfNS_4arch4Sm80ELb0ELb0ELb0ELb1ELb0ELb0ELb0ELb0ELi2ELi2ELi4ELi2ELb1EEENS1_21CollectiveEpilogueBwdISA_SB_SD_Li256ELb1ELb0ELi2EEENS1_19SingleTileSchedulerILb1ELb0ELb0ELi128EEEEEEEEEvNT_6ParamsE --------------------------
	.section	.nv.constant0._ZN7cutlass13device_kernelIN5flash19enable_sm80_to_sm89INS1_16FlashAttnBwdSm80INS1_25CollectiveMainloopBwdSm80ILi2ELi2EN4cute5tupleIJNS5_1CILi64EEENS7_ILi128EEES8_EEENS_10bfloat16_tEfNS_4arch4Sm80ELb0ELb0ELb0ELb1ELb0ELb0ELb0ELb0ELi2ELi2ELi4ELi2ELb1EEENS1_21CollectiveEpilogueBwdISA_SB_SD_Li256ELb1ELb0ELi2EEENS1_19SingleTileSchedulerILb1ELb0ELb0ELi128EEEEEEEEEvNT_6ParamsE,"a",@progbits
	.sectionflags	@""
	.align	4
.nv.constant0._ZN7cutlass13device_kernelIN5flash19enable_sm80_to_sm89INS1_16FlashAttnBwdSm80INS1_25CollectiveMainloopBwdSm80ILi2ELi2EN4cute5tupleIJNS5_1CILi64EEENS7_ILi128EEES8_EEENS_10bfloat16_tEfNS_4arch4Sm80ELb0ELb0ELb0ELb1ELb0ELb0ELb0ELb0ELi2ELi2ELi4ELi2ELb1EEENS1_21CollectiveEpilogueBwdISA_SB_SD_Li256ELb1ELb0ELi2EEENS1_19SingleTileSchedulerILb1ELb0ELb0ELi128EEEEEEEEEvNT_6ParamsE:
	.zero		1152


//--------------------- .nv.constant0._ZN7cutlass13device_kernelIN5flash19enable_sm80_to_sm89INS1_16FlashAttnBwdSm80INS1_25CollectiveMainloopBwdSm80ILi2ELi2EN4cute5tupleIJNS5_1CILi64EEENS7_ILi128EEES8_EEENS_10bfloat16_tEfNS_4arch4Sm80ELb0ELb0ELb0ELb1ELb1ELb0ELb0ELb0ELi2ELi2ELi4ELi2ELb1EEENS1_21CollectiveEpilogueBwdISA_SB_SD_Li256ELb1ELb0ELi2EEENS1_19SingleTileSchedulerILb1ELb0ELb0ELi128EEEEEEEEEvNT_6ParamsE --------------------------
	.section	.nv.constant0._ZN7cutlass13device_kernelIN5flash19enable_sm80_to_sm89INS1_16FlashAttnBwdSm80INS1_25CollectiveMainloopBwdSm80ILi2ELi2EN4cute5tupleIJNS5_1CILi64EEENS7_ILi128EEES8_EEENS_10bfloat16_tEfNS_4arch4Sm80ELb0ELb0ELb0ELb1ELb1ELb0ELb0ELb0ELi2ELi2ELi4ELi2ELb1EEENS1_21CollectiveEpilogueBwdISA_SB_SD_Li256ELb1ELb0ELi2EEENS1_19SingleTileSchedulerILb1ELb0ELb0ELi128EEEEEEEEEvNT_6ParamsE,"a",@progbits
	.sectionflags	@""
	.align	4
.nv.constant0._ZN7cutlass13device_kernelIN5flash19enable_sm80_to_sm89INS1_16FlashAttnBwdSm80INS1_25CollectiveMainloopBwdSm80ILi2ELi2EN4cute5tupleIJNS5_1CILi64EEENS7_ILi128EEES8_EEENS_10bfloat16_tEfNS_4arch4Sm80ELb0ELb0ELb0ELb1ELb1ELb0ELb0ELb0ELi2ELi2ELi4ELi2ELb1EEENS1_21CollectiveEpilogueBwdISA_SB_SD_Li256ELb1ELb0ELi2EEENS1_19SingleTileSchedulerILb1ELb0ELb0ELi128EEEEEEEEEvNT_6ParamsE:
	.zero		1152


//--------------------- .nv.constant0._ZN7cutlass13device_kernelIN5flash19enable_sm80_to_sm89INS1_16FlashAttnBwdSm80INS1_25CollectiveMainloopBwdSm80ILi2ELi2EN4cute5tupleIJNS5_1CILi64EEENS7_ILi128EEES8_EEENS_10bfloat16_tEfNS_4arch4Sm80ELb0ELb0ELb0ELb1ELb0ELb0ELb0ELb0ELi2ELi2ELi4ELi2ELb1EEENS1_24CollectiveEpilogueBwdGQAISA_fSD_Li256ELb1ELb0EEENS1_19SingleTileSchedulerILb1ELb0ELb0ELi128EEEEEEEEEvNT_6ParamsE --------------------------
	.section	.nv.constant0._ZN7cutlass13device_kernelIN5flash19enable_sm80_to_sm89INS1_16FlashAttnBwdSm80INS1_25CollectiveMainloopBwdSm80ILi2ELi2EN4cute5tupleIJNS5_1CILi64EEENS7_ILi128EEES8_EEENS_10bfloat16_tEfNS_4arch4Sm80ELb0ELb0ELb0ELb1ELb0ELb0ELb0ELb0ELi2ELi2ELi4ELi2ELb1EEENS1_24CollectiveEpilogueBwdGQAISA_fSD_Li256ELb1ELb0EEENS1_19SingleTileSchedulerILb1ELb0ELb0ELi128EEEEEEEEEvNT_6ParamsE,"a",@progbits
	.sectionflags	@""
	.align	4
.nv.constant0._ZN7cutlass13device_kernelIN5flash19enable_sm80_to_sm89INS1_16FlashAttnBwdSm80INS1_25CollectiveMainloopBwdSm80ILi2ELi2EN4cute5tupleIJNS5_1CILi64EEENS7_ILi128EEES8_EEENS_10bfloat16_tEfNS_4arch4Sm80ELb0ELb0ELb0ELb1ELb0ELb0ELb0ELb0ELi2ELi2ELi4ELi2ELb1EEENS1_24CollectiveEpilogueBwdGQAISA_fSD_Li256ELb1ELb0EEENS1_19SingleTileSchedulerILb1ELb0ELb0ELi128EEEEEEEEEvNT_6ParamsE:
	.zero		1160


//--------------------- .nv.constant0._ZN7cutlass13device_kernelIN5flash19enable_sm80_to_sm89INS1_16FlashAttnBwdSm80INS1_25CollectiveMainloopBwdSm80ILi2ELi2EN4cute5tupleIJNS5_1CILi64EEENS7_ILi128EEES8_EEENS_10bfloat16_tEfNS_4arch4Sm80ELb0ELb0ELb0ELb1ELb1ELb0ELb0ELb0ELi2ELi2ELi4ELi2ELb1EEENS1_24CollectiveEpilogueBwdGQAISA_fSD_Li256ELb1ELb1EEENS1_19SingleTileSchedulerILb1ELb0ELb0ELi128EEEEEEEEEvNT_6ParamsE --------------------------
	.section	.nv.constant0._ZN7cutlass13device_kernelIN5flash19enable_sm80_to_sm89INS1_16FlashAttnBwdSm80INS1_25CollectiveMainloopBwdSm80ILi2ELi2EN4cute5tupleIJNS5_1CILi64EEENS7_ILi128EEES8_EEENS_10bfloat16_tEfNS_4arch4Sm80ELb0ELb0ELb0ELb1ELb1ELb0ELb0ELb0ELi2ELi2ELi4ELi2ELb1EEENS1_24CollectiveEpilogueBwdGQAISA_fSD_Li256ELb1ELb1EEENS1_19SingleTileSchedulerILb1ELb0ELb0ELi128EEEEEEEEEvNT_6ParamsE,"a",@progbits
	.sectionflags	@""
	.align	4
.nv.constant0._ZN7cutlass13device_kernelIN5flash19enable_sm80_to_sm89INS1_16FlashAttnBwdSm80INS1_25CollectiveMainloopBwdSm80ILi2ELi2EN4cute5tupleIJNS5_1CILi64EEENS7_ILi128EEES8_EEENS_10bfloat16_tEfNS_4arch4Sm80ELb0ELb0ELb0ELb1ELb1ELb0ELb0ELb0ELi2ELi2ELi4ELi2ELb1EEENS1_24CollectiveEpilogueBwdGQAISA_fSD_Li256ELb1ELb1EEENS1_19SingleTileSchedulerILb1ELb0ELb0ELi128EEEEEEEEEvNT_6ParamsE:
	.zero		1160


//--------------------- .nv.constant0._ZN7cutlass13device_kernelIN5flash19enable_sm80_to_sm89INS1_16FlashAttnBwdSm80INS1_25CollectiveMainloopBwdSm80ILi2ELi2EN4cute5tupleIJNS5_1CILi64EEENS7_ILi128EEES8_EEENS_10bfloat16_tEfNS_4arch4Sm80ELb0ELb1ELb0ELb0ELb0ELb0ELb0ELb0ELi2ELi2ELi4ELi2ELb1EEENS1_21CollectiveEpilogueBwdISA_SB_SD_Li256ELb0ELb0ELi2EEENS1_19SingleTileSchedulerILb0ELb0ELb0ELi128EEEEEEEEEvNT_6ParamsE --------------------------
	.section	.nv.constant0._ZN7cutlass13device_kernelIN5flash19enable_sm80_to_sm89INS1_16FlashAttnBwdSm80INS1_25CollectiveMainloopBwdSm80ILi2ELi2EN4cute5tupleIJNS5_1CILi64EEENS7_ILi128EEES8_EEENS_10bfloat16_tEfNS_4arch4Sm80ELb0ELb1ELb0ELb0ELb0ELb0ELb0ELb0ELi2ELi2ELi4ELi2ELb1EEENS1_21CollectiveEpilogueBwdISA_SB_SD_Li256ELb0ELb0ELi2EEENS1_19SingleTileSchedulerILb0ELb0ELb0ELi128EEEEEEEEEvNT_6ParamsE,"a",@progbits
	.sectionflags	@""
	.align	4
.nv.constant0._ZN7cutlass13device_kernelIN5flash19enable_sm80_to_sm89INS1_16FlashAttnBwdSm80INS1_25CollectiveMainloopBwdSm80ILi2ELi2EN4cute5tupleIJNS5_1CILi64EEENS7_ILi128EEES8_EEENS_10bfloat16_tEfNS_4arch4Sm80ELb0ELb1ELb0ELb0ELb0ELb0ELb0ELb0ELi2ELi2ELi4ELi2ELb1EEENS1_21CollectiveEpilogueBwdISA_SB_SD_Li256ELb0ELb0ELi2EEENS1_19SingleTileSchedulerILb0ELb0ELb0ELi128EEEEEEEEEvNT_6ParamsE:
	.zero		1152


//--------------------- .nv.constant0._ZN7cutlass13device_kernelIN5flash19enable_sm80_to_sm89INS1_16FlashAttnBwdSm80INS1_25CollectiveMainloopBwdSm80ILi2ELi2EN4cute5tupleIJNS5_1CILi64EEENS7_ILi128EEES8_EEENS_10bfloat16_tEfNS_4arch4Sm80ELb0ELb1ELb0ELb0ELb1ELb0ELb0ELb0ELi2ELi2ELi4ELi2ELb1EEENS1_21CollectiveEpilogueBwdISA_SB_SD_Li256ELb0ELb0ELi2EEENS1_19SingleTileSchedulerILb0ELb0ELb0ELi128EEEEEEEEEvNT_6ParamsE --------------------------
	.section	.nv.constant0._ZN7cutlass13device_kernelIN5flash19enable_sm80_to_sm89INS1_16FlashAttnBwdSm80INS1_25CollectiveMainloopBwdSm80ILi2ELi2EN4cute5tupleIJNS5_1CILi64EEENS7_ILi128EEES8_EEENS_10bfloat16_tEfNS_4arch4Sm80ELb0ELb1ELb0ELb0ELb1ELb0ELb0ELb0ELi2ELi2ELi4ELi2ELb1EEENS1_21CollectiveEpilogueBwdISA_SB_SD_Li256ELb0ELb0ELi2EEENS1_19SingleTileSchedulerILb0ELb0ELb0ELi128EEEEEEEEEvNT_6ParamsE,"a",@progbits
	.sectionflags	@""
	.align	4
.nv.constant0._ZN7cutlass13device_kernelIN5flash19enable_sm80_to_sm89INS1_16FlashAttnBwdSm80INS1_25CollectiveMainloopBwdSm80ILi2ELi2EN4cute5tupleIJNS5_1CILi64EEENS7_ILi128EEES8_EEENS_10bfloat16_tEfNS_4arch4Sm80ELb0ELb1ELb0ELb0ELb1ELb0ELb0ELb0ELi2ELi2ELi4ELi2ELb1EEENS1_21CollectiveEpilogueBwdISA_SB_SD_Li256ELb0ELb0ELi2EEENS1_19SingleTileSchedulerILb0ELb0ELb0ELi128EEEEEEEEEvNT_6ParamsE:
	.zero		1152


//--------------------- .nv.constant0._ZN7cutlass13device_kernelIN5flash19enable_sm80_to_sm89INS1_16FlashAttnBwdSm80INS1_25CollectiveMainloopBwdSm80ILi2ELi2EN4cute5tupleIJNS5_1CILi64EEENS7_ILi128EEES8_EEENS_10bfloat16_tEfNS_4arch4Sm80ELb0ELb1ELb0ELb0ELb0ELb0ELb0ELb0ELi2ELi2ELi4ELi2ELb1EEENS1_24CollectiveEpilogueBwdGQAISA_fSD_Li256ELb0ELb0EEENS1_19SingleTileSchedulerILb0ELb0ELb0ELi128EEEEEEEEEvNT_6ParamsE --------------------------
	.section	.nv.constant0._ZN7cutlass13device_kernelIN5flash19enable_sm80_to_sm89INS1_16FlashAttnBwdSm80INS1_25CollectiveMainloopBwdSm80ILi2ELi2EN4cute5tupleIJNS5_1CILi64EEENS7_ILi128EEES8_EEENS_10bfloat16_tEfNS_4arch4Sm80ELb0ELb1ELb0ELb0ELb0ELb0ELb0ELb0ELi2ELi2ELi4ELi2ELb1EEENS1_24CollectiveEpilogueBwdGQAISA_fSD_Li256ELb0ELb0EEENS1_19SingleTileSchedulerILb0ELb0ELb0ELi128EEEEEEEEEvNT_6ParamsE,"a",@progbits
	.sectionflags	@""
	.align	4
.nv.constant0._ZN7cutlass13device_kernelIN5flash19enable_sm80_to_sm89INS1_16FlashAttnBwdSm80INS1_25CollectiveMainloopBwdSm80ILi2ELi2EN4cute5tupleIJNS5_1CILi64EEENS7_ILi128EEES8_EEENS_10bfloat16_tEfNS_4arch4Sm80ELb0ELb1ELb0ELb0ELb0ELb0ELb0ELb0ELi2ELi2ELi4ELi2ELb1EEENS1_24CollectiveEpilogueBwdGQAISA_fSD_Li256ELb0ELb0EEENS1_19SingleTileSchedulerILb0ELb0ELb0ELi128EEEEEEEEEvNT_6ParamsE:
	.zero		1160


//--------------------- .nv.constant0._ZN7cutlass13device_kernelIN5flash19enable_sm80_to_sm89INS1_16FlashAttnBwdSm80INS1_25CollectiveMainloopBwdSm80ILi2ELi2EN4cute5tupleIJNS5_1CILi64EEENS7_ILi128EEES8_EEENS_10bfloat16_tEfNS_4arch4Sm80ELb0ELb1ELb0ELb0ELb1ELb0ELb0ELb0ELi2ELi2ELi4ELi2ELb1EEENS1_24CollectiveEpilogueBwdGQAISA_fSD_Li256ELb0ELb1EEENS1_19SingleTileSchedulerILb0ELb0ELb0ELi128EEEEEEEEEvNT_6ParamsE --------------------------
	.section	.nv.constant0._ZN7cutlass13device_kernelIN5flash19enable_sm80_to_sm89INS1_16FlashAttnBwdSm80INS1_25CollectiveMainloopBwdSm80ILi2ELi2EN4cute5tupleIJNS5_1CILi64EEENS7_ILi128EEES8_EEENS_10bfloat16_tEfNS_4arch4Sm80ELb0ELb1ELb0ELb0ELb1ELb0ELb0ELb0ELi2ELi2ELi4ELi2ELb1EEENS1_24CollectiveEpilogueBwdGQAISA_fSD_Li256ELb0ELb1EEENS1_19SingleTileSchedulerILb0ELb0ELb0ELi128EEEEEEEEEvNT_6ParamsE,"a",@progbits
	.sectionflags	@""
	.align	4
.nv.constant0._ZN7cutlass13device_kernelIN5flash19enable_sm80_to_sm89INS1_16FlashAttnBwdSm80INS1_25CollectiveMainloopBwdSm80ILi2ELi2EN4cute5tupleIJNS5_1CILi64EEENS7_ILi128EEES8_EEENS_10bfloat16_tEfNS_4arch4Sm80ELb0ELb1ELb0ELb0ELb1ELb0ELb0ELb0ELi2ELi2ELi4ELi2ELb1EEENS1_24CollectiveEpilogueBwdGQAISA_fSD_Li256ELb0ELb1EEENS1_19SingleTileSchedulerILb0ELb0ELb0ELi128EEEEEEEEEvNT_6ParamsE:
	.zero		1160


//--------------------- .nv.constant0._ZN7cutlass13device_kernelIN5flash19enable_sm80_to_sm89INS1_16FlashAttnBwdSm80INS1_25CollectiveMainloopBwdSm80ILi2ELi2EN4cute5tupleIJNS5_1CILi64EEENS7_ILi128EEES8_EEENS_10bfloat16_tEfNS_4arch4Sm80ELb0ELb1ELb0ELb1ELb0ELb0ELb0ELb0ELi2ELi2ELi4ELi2ELb1EEENS1_21CollectiveEpilogueBwdISA_SB_SD_Li256ELb1ELb0ELi2EEENS1_19SingleTileSchedulerILb1ELb0ELb0ELi128EEEEEEEEEvNT_6ParamsE --------------------------
	.section	.nv.constant0._ZN7cutlass13device_kernelIN5flash19enable_sm80_to_sm89INS1_16FlashAttnBwdSm80INS1_25CollectiveMainloopBwdSm80ILi2ELi2EN4cute5tupleIJNS5_1CILi64EEENS7_ILi128EEES8_EEENS_10bfloat16_tEfNS_4arch4Sm80ELb0ELb1ELb0ELb1ELb0ELb0ELb0ELb0ELi2ELi2ELi4ELi2ELb1EEENS1_21CollectiveEpilogueBwdISA_SB_SD_Li256ELb1ELb0ELi2EEENS1_19SingleTileSchedulerILb1ELb0ELb0ELi128EEEEEEEEEvNT_6ParamsE,"a",@progbits
	.sectionflags	@""
	.align	4
.nv.constant0._ZN7cutlass13device_kernelIN5flash19enable_sm80_to_sm89INS1_16FlashAttnBwdSm80INS1_25CollectiveMainloopBwdSm80ILi2ELi2EN4cute5tupleIJNS5_1CILi64EEENS7_ILi128EEES8_EEENS_10bfloat16_tEfNS_4arch4Sm80ELb0ELb1ELb0ELb1ELb0ELb0ELb0ELb0ELi2ELi2ELi4ELi2ELb1EEENS1_21CollectiveEpilogueBwdISA_SB_SD_Li256ELb1ELb0ELi2EEENS1_19SingleTileSchedulerILb1ELb0ELb0ELi128EEEEEEEEEvNT_6ParamsE:
	.zero		1152


//--------------------- .nv.constant0._ZN7cutlass13device_kernelIN5flash19enable_sm80_to_sm89INS1_16FlashAttnBwdSm80INS1_25CollectiveMainloopBwdSm80ILi2ELi2EN4cute5tupleIJNS5_1CILi64EEENS7_ILi128EEES8_EEENS_10bfloat16_tEfNS_4arch4Sm80ELb0ELb1ELb0ELb1ELb1ELb0ELb0ELb0ELi2ELi2ELi4ELi2ELb1EEENS1_21CollectiveEpilogueBwdISA_SB_SD_Li256ELb1ELb0ELi2EEENS1_19SingleTileSchedulerILb1ELb0ELb0ELi128EEEEEEEEEvNT_6ParamsE --------------------------
	.section	.nv.constant0._ZN7cutlass13device_kernelIN5flash19enable_sm80_to_sm89INS1_16FlashAttnBwdSm80INS1_25CollectiveMainloopBwdSm80ILi2ELi2EN4cute5tupleIJNS5_1CILi64EEENS7_ILi128EEES8_EEENS_10bfloat16_tEfNS_4arch4Sm80ELb0ELb1ELb0ELb1ELb1ELb0ELb0ELb0ELi2ELi2ELi4ELi2ELb1EEENS1_21CollectiveEpilogueBwdISA_SB_SD_Li256ELb1ELb0ELi2EEENS1_19SingleTileSchedulerILb1ELb0ELb0ELi128EEEEEEEEEvNT_6ParamsE,"a",@progbits
	.sectionflags	@""
	.align	4
.nv.constant0._ZN7cutlass13device_kernelIN5flash19enable_sm80_to_sm89INS1_16FlashAttnBwdSm80INS1_25CollectiveMainloopBwdSm80ILi2ELi2EN4cute5tupleIJNS5_1CILi64EEENS7_ILi128EEES8_EEENS_10bfloat16_tEfNS_4arch4Sm80ELb0ELb1ELb0ELb1ELb1ELb0ELb0ELb0ELi2ELi2ELi4ELi2ELb1EEENS1_21CollectiveEpilogueBwdISA_SB_SD_Li256ELb1ELb0ELi2EEENS1_19SingleTileSchedulerILb1ELb0ELb0ELi128EEEEEEEEEvNT_6ParamsE:
	.zero		1152


//--------------------- .nv.constant0._ZN7cutlass13device_kernelIN5flash19enable_sm80_to_sm89INS1_16FlashAttnBwdSm80INS1_25CollectiveMainloopBwdSm80ILi2ELi2EN4cute5tupleIJNS5_1CILi64EEENS7_ILi128EEES8_EEENS_10bfloat16_tEfNS_4arch4Sm80ELb0ELb1ELb0ELb1ELb0ELb0ELb0ELb0ELi2ELi2ELi4ELi2ELb1EEENS1_24CollectiveEpilogueBwdGQAISA_fSD_Li256ELb1ELb0EEENS1_19SingleTileSchedulerILb1ELb0ELb0ELi128EEEEEEEEEvNT_6ParamsE --------------------------
	.section	.nv.constant0._ZN7cutlass13device_kernelIN5flash19enable_sm80_to_sm89INS1_16FlashAttnBwdSm80INS1_25CollectiveMainloopBwdSm80ILi2ELi2EN4cute5tupleIJNS5_1CILi64EEENS7_ILi128EEES8_EEENS_10bfloat16_tEfNS_4arch4Sm80ELb0ELb1ELb0ELb1ELb0ELb0ELb0ELb0ELi2ELi2ELi4ELi2ELb1EEENS1_24CollectiveEpilogueBwdGQAISA_fSD_Li256ELb1ELb0EEENS1_19SingleTileSchedulerILb1ELb0ELb0ELi128EEEEEEEEEvNT_6ParamsE,"a",@progbits
	.sectionflags	@""
	.align	4
.nv.constant0._ZN7cutlass13device_kernelIN5flash19enable_sm80_to_sm89INS1_16FlashAttnBwdSm80INS1_25CollectiveMainloopBwdSm80ILi2ELi2EN4cute5tupleIJNS5_1CILi64EEENS7_ILi128EEES8_EEENS_10bfloat16_tEfNS_4arch4Sm80ELb0ELb1ELb0ELb1ELb0ELb0ELb0ELb0ELi2ELi2ELi4ELi2ELb1EEENS1_24CollectiveEpilogueBwdGQAISA_fSD_Li256ELb1ELb0EEENS1_19SingleTileSchedulerILb1ELb0ELb0ELi128EEEEEEEEEvNT_6ParamsE:
	.zero		1160


//--------------------- .nv.constant0._ZN7cutlass13device_kernelIN5flash19enable_sm80_to_sm89INS1_16FlashAttnBwdSm80INS1_25CollectiveMainloopBwdSm80ILi2ELi2EN4cute5tupleIJNS5_1CILi64EEENS7_ILi128EEES8_EEENS_10bfloat16_tEfNS_4arch4Sm80ELb0ELb1ELb0ELb1ELb1ELb0ELb0ELb0ELi2ELi2ELi4ELi2ELb1EEENS1_24CollectiveEpilogueBwdGQAISA_fSD_Li256ELb1ELb1EEENS1_19SingleTileSchedulerILb1ELb0ELb0ELi128EEEEEEEEEvNT_6ParamsE --------------------------
	.section	.nv.constant0._ZN7cutlass13device_kernelIN5flash19enable_sm80_to_sm89INS1_16FlashAttnBwdSm80INS1_25CollectiveMainloopBwdSm80ILi2ELi2EN4cute5tupleIJNS5_1CILi64EEENS7_ILi128EEES8_EEENS_10bfloat16_tEfNS_4arch4Sm80ELb0ELb1ELb0ELb1ELb1ELb0ELb0ELb0ELi2ELi2ELi4ELi2ELb1EEENS1_24CollectiveEpilogueBwdGQAISA_fSD_Li256ELb1ELb1EEENS1_19SingleTileSchedulerILb1ELb0ELb0ELi128EEEEEEEEEvNT_6ParamsE,"a",@progbits
	.sectionflags	@""
	.align	4
.nv.constant0._ZN7cutlass13device_kernelIN5flash19enable_sm80_to_sm89INS1_16FlashAttnBwdSm80INS1_25CollectiveMainloopBwdSm80ILi2ELi2EN4cute5tupleIJNS5_1CILi64EEENS7_ILi128EEES8_EEENS_10bfloat16_tEfNS_4arch4Sm80ELb0ELb1ELb0ELb1ELb1ELb0ELb0ELb0ELi2ELi2ELi4ELi2ELb1EEENS1_24CollectiveEpilogueBwdGQAISA_fSD_Li256ELb1ELb1EEENS1_19SingleTileSchedulerILb1ELb0ELb0ELi128EEEEEEEEEvNT_6ParamsE:
	.zero		1160


//--------------------- .nv.constant0._ZN7cutlass13device_kernelIN5flash19enable_sm80_to_sm89INS1_16FlashAttnBwdSm80INS1_25CollectiveMainloopBwdSm80ILi2ELi2EN4cute5tupleIJNS5_1CILi64EEENS7_ILi128EEES8_EEENS_10bfloat16_tEfNS_4arch4Sm80ELb1ELb0ELb0ELb0ELb0ELb0ELb0ELb0ELi2ELi2ELi4ELi2ELb1EEENS1_21CollectiveEpilogueBwdISA_SB_SD_Li256ELb0ELb0ELi2EEENS1_25SingleTileBwdLPTSchedulerILb0ELi128ELb0EEEEEEEEEvNT_6ParamsE --------------------------
	.section	.nv.constant0._ZN7cutlass13device_kernelIN5flash19enable_sm80_to_sm89INS1_16FlashAttnBwdSm80INS1_25CollectiveMainloopBwdSm80ILi2ELi2EN4cute5tupleIJNS5_1CILi64EEENS7_ILi128EEES8_EEENS_10bfloat16_tEfNS_4arch4Sm80ELb1ELb0ELb0ELb0ELb0ELb0ELb0ELb0ELi2ELi2ELi4ELi2ELb1EEENS1_21CollectiveEpilogueBwdISA_SB_SD_Li256ELb0ELb0ELi2EEENS1_25SingleTileBwdLPTSchedulerILb0ELi128ELb0EEEEEEEEEvNT_6ParamsE,"a",@progbits
	.sectionflags	@""
	.align	4
.nv.constant0._ZN7cutlass13device_kernelIN5flash19enable_sm80_to_sm89INS1_16FlashAttnBwdSm80INS1_25CollectiveMainloopBwdSm80ILi2ELi2EN4cute5tupleIJNS5_1CILi64EEENS7_ILi128EEES8_EEENS_10bfloat16_tEfNS_4arch4Sm80ELb1ELb0ELb0ELb0ELb0ELb0ELb0ELb0ELi2ELi2ELi4ELi2ELb1EEENS1_21CollectiveEpilogueBwdISA_SB_SD_Li256ELb0ELb0ELi2EEENS1_25SingleTileBwdLPTSchedulerILb0ELi128ELb0EEEEEEEEEvNT_6ParamsE:
	.zero		1176


//--------------------- .nv.constant0._ZN7cutlass13device_kernelIN5flash19enable_sm80_to_sm89INS1_16FlashAttnBwdSm80INS1_25CollectiveMainloopBwdSm80ILi2ELi2EN4cute5tupleIJNS5_1CILi64EEENS7_ILi128EEES8_EEENS_10bfloat16_tEfNS_4arch4Sm80ELb1ELb0ELb0ELb0ELb1ELb0ELb0ELb0ELi2ELi2ELi4ELi2ELb1EEENS1_21CollectiveEpilogueBwdISA_SB_SD_Li256ELb0ELb0ELi2EEENS1_25SingleTileBwdLPTSchedulerILb0ELi128ELb1EEEEEEEEEvNT_6ParamsE --------------------------
	.section	.nv.constant0._ZN7cutlass13device_kernelIN5flash19enable_sm80_to_sm89INS1_16FlashAttnBwdSm80INS1_25CollectiveMainloopBwdSm80ILi2ELi2EN4cute5tupleIJNS5_1CILi64EEENS7_ILi128EEES8_EEENS_10bfloat16_tEfNS_4arch4Sm80ELb1ELb0ELb0ELb0ELb1ELb0ELb0ELb0ELi2ELi2ELi4ELi2ELb1EEENS1_21CollectiveEpilogueBwdISA_SB_SD_Li256ELb0ELb0ELi2EEENS1_25SingleTileBwdLPTSchedulerILb0ELi128ELb1EEEEEEEEEvNT_6ParamsE,"a",@progbits
	.sectionflags	@""
	.align	4
.nv.constant0._ZN7cutlass13device_kernelIN5flash19enable_sm80_to_sm89INS1_16FlashAttnBwdSm80INS1_25CollectiveMainloopBwdSm80ILi2ELi2EN4cute5tupleIJNS5_1CILi64EEENS7_ILi128EEES8_EEENS_10bfloat16_tEfNS_4arch4Sm80ELb1ELb0ELb0ELb0ELb1ELb0ELb0ELb0ELi2ELi2ELi4ELi2ELb1EEENS1_21CollectiveEpilogueBwdISA_SB_SD_Li256ELb0ELb0ELi2EEENS1_25SingleTileBwdLPTSchedulerILb0ELi128ELb1EEEEEEEEEvNT_6ParamsE:
	.zero		1176


//--------------------- .nv.constant0._ZN7cutlass13device_kernelIN5flash19enable_sm80_to_sm89INS1_16FlashAttnBwdSm80INS1_25CollectiveMainloopBwdSm80ILi2ELi2EN4cute5tupleIJNS5_1CILi64EEENS7_ILi128EEES8_EEENS_10bfloat16_tEfNS_4arch4Sm80ELb1ELb0ELb0ELb0ELb0ELb0ELb0ELb0ELi2ELi2ELi4ELi2ELb1EEENS1_24CollectiveEpilogueBwdGQAISA_fSD_Li256ELb0ELb0EEENS1_25SingleTileBwdLPTSchedulerILb0ELi128ELb0EEEEEEEEEvNT_6ParamsE --------------------------
	.section	.nv.constant0._ZN7cutlass13device_kernelIN5flash19enable_sm80_to_sm89INS1_16FlashAttnBwdSm80INS1_25CollectiveMainloopBwdSm80ILi2ELi2EN4cute5tupleIJNS5_1CILi64EEENS7_ILi128EEES8_EEENS_10bfloat16_tEfNS_4arch4Sm80ELb1ELb0ELb0ELb0ELb0ELb0ELb0ELb0ELi2ELi2ELi4ELi2ELb1EEENS1_24CollectiveEpilogueBwdGQAISA_fSD_Li256ELb0ELb0EEENS1_25SingleTileBwdLPTSchedulerILb0ELi128ELb0EEEEEEEEEvNT_6ParamsE,"a",@progbits
	.sectionflags	@""
	.align	4
.nv.constant0._ZN7cutlass13device_kernelIN5flash19enable_sm80_to_sm89INS1_16FlashAttnBwdSm80INS1_25CollectiveMainloopBwdSm80ILi2ELi2EN4cute5tupleIJNS5_1CILi64EEENS7_ILi128EEES8_EEENS_10bfloat16_tEfNS_4arch4Sm80ELb1ELb0ELb0ELb0ELb0ELb0ELb0ELb0ELi2ELi2ELi4ELi2ELb1EEENS1_24CollectiveEpilogueBwdGQAISA_fSD_Li256ELb0ELb0EEENS1_25SingleTileBwdLPTSchedulerILb0ELi128ELb0EEEEEEEEEvNT_6ParamsE:
	.zero		1184


//--------------------- .nv.constant0._ZN7cutlass13device_kernelIN5flash19enable_sm80_to_sm89INS1_16FlashAttnBwdSm80INS1_25CollectiveMainloopBwdSm80ILi2ELi2EN4cute5tupleIJNS5_1CILi64EEENS7_ILi128EEES8_EEENS_10bfloat16_tEfNS_4arch4Sm80ELb1ELb0ELb0ELb0ELb1ELb0ELb0ELb0ELi2ELi2ELi4ELi2ELb1EEENS1_24CollectiveEpilogueBwdGQAISA_fSD_Li256ELb0ELb1EEENS1_25SingleTileBwdLPTSchedulerILb0ELi128ELb1EEEEEEEEEvNT_6ParamsE --------------------------
	.section	.nv.constant0._ZN7cutlass13device_kernelIN5flash19enable_sm80_to_sm89INS1_16FlashAttnBwdSm80INS1_25CollectiveMainloopBwdSm80ILi2ELi2EN4cute5tupleIJNS5_1CILi64EEENS7_ILi128EEES8_EEENS_10bfloat16_tEfNS_4arch4Sm80ELb1ELb0ELb0ELb0ELb1ELb0ELb0ELb0ELi2ELi2ELi4ELi2ELb1EEENS1_24CollectiveEpilogueBwdGQAISA_fSD_Li256ELb0ELb1EEENS1_25SingleTileBwdLPTSchedulerILb0ELi128ELb1EEEEEEEEEvNT_6ParamsE,"a",@progbits
	.sectionflags	@""
	.align	4
.nv.constant0._ZN7cutlass13device_kernelIN5flash19enable_sm80_to_sm89INS1_16FlashAttnBwdSm80INS1_25CollectiveMainloopBwdSm80ILi2ELi2EN4cute5tupleIJNS5_1CILi64EEENS7_ILi128EEES8_EEENS_10bfloat16_tEfNS_4arch4Sm80ELb1ELb0ELb0ELb0ELb1ELb0ELb0ELb0ELi2ELi2ELi4ELi2ELb1EEENS1_24CollectiveEpilogueBwdGQAISA_fSD_Li256ELb0ELb1EEENS1_25SingleTileBwdLPTSchedulerILb0ELi128ELb1EEEEEEEEEvNT_6ParamsE:
	.zero		1184


//--------------------- .nv.constant0._ZN7cutlass13device_kernelIN5flash22FlashAttnBwdPreprocessIN4cute5tupleIJNS3_1CILi64EEES6_EEENS_10bfloat16_tEfNS_4arch4Sm80ELb1ELb0EEEEEvNT_6ParamsE --------------------------
	.section	.nv.constant0._ZN7cutlass13device_kernelIN5flash22FlashAttnBwdPreprocessIN4cute5tupleIJNS3_1CILi64EEES6_EEENS_10bfloat16_tEfNS_4arch4Sm80ELb1ELb0EEEEEvNT_6ParamsE,"a",@progbits
	.sectionflags	@""
	.align	4
.nv.constant0._ZN7cutlass13device_kernelIN5flash22FlashAttnBwdPreprocessIN4cute5tupleIJNS3_1CILi64EEES6_EEENS_10bfloat16_tEfNS_4arch4Sm80ELb1ELb0EEEEEvNT_6ParamsE:
	.zero		768


//--------------------- .nv.constant0._ZN7cutlass13device_kernelIN5flash19enable_sm80_to_sm89INS1_16FlashAttnBwdSm80INS1_25CollectiveMainloopBwdSm80ILi2ELi2EN4cute5tupleIJNS5_1CILi64EEENS7_ILi128EEES8_EEENS_10bfloat16_tEfNS_4arch4Sm80ELb1ELb0ELb0ELb1ELb0ELb0ELb0ELb0ELi2ELi2ELi4ELi2ELb1EEENS1_21CollectiveEpilogueBwdISA_SB_SD_Li256ELb1ELb0ELi2EEENS1_25SingleTileBwdLPTSchedulerILb1ELi128ELb0EEEEEEEEEvNT_6ParamsE --------------------------
	.section	.nv.constant0._ZN7cutlass13device_kernelIN5flash19enable_sm80_to_sm89INS1_16FlashAttnBwdSm80INS1_25CollectiveMainloopBwdSm80ILi2ELi2EN4cute5tupleIJNS5_1CILi64EEENS7_ILi128EEES8_EEENS_10bfloat16_tEfNS_4arch4Sm80ELb1ELb0ELb0ELb1ELb0ELb0ELb0ELb0ELi2ELi2ELi4ELi2ELb1EEENS1_21CollectiveEpilogueBwdISA_SB_SD_Li256ELb1ELb0ELi2EEENS1_25SingleTileBwdLPTSchedulerILb1ELi128ELb0EEEEEEEEEvNT_6ParamsE,"a",@progbits
	.sectionflags	@""
	.align	4
.nv.constant0._ZN7cutlass13device_kernelIN5flash19enable_sm80_to_sm89INS1_16FlashAttnBwdSm80INS1_25CollectiveMainloopBwdSm80ILi2ELi2EN4cute5tupleIJNS5_1CILi64EEENS7_ILi128EEES8_EEENS_10bfloat16_tEfNS_4arch4Sm80ELb1ELb0ELb0ELb1ELb0ELb0ELb0ELb0ELi2ELi2ELi4ELi2ELb1EEENS1_21CollectiveEpilogueBwdISA_SB_SD_Li256ELb1ELb0ELi2EEENS1_25SingleTileBwdLPTSchedulerILb1ELi128ELb0EEEEEEEEEvNT_6ParamsE:
	.zero		1176


//--------------------- .nv.constant0._ZN7cutlass13device_kernelIN5flash19enable_sm80_to_sm89INS1_16FlashAttnBwdSm80INS1_25CollectiveMainloopBwdSm80ILi2ELi2EN4cute5tupleIJNS5_1CILi64EEENS7_ILi128EEES8_EEENS_10bfloat16_tEfNS_4arch4Sm80ELb1ELb0ELb0ELb1ELb1ELb0ELb0ELb0ELi2ELi2ELi4ELi2ELb1EEENS1_21CollectiveEpilogueBwdISA_SB_SD_Li256ELb1ELb0ELi2EEENS1_25SingleTileBwdLPTSchedulerILb1ELi128ELb1EEEEEEEEEvNT_6ParamsE --------------------------
	.section	.nv.constant0._ZN7cutlass13device_kernelIN5flash19enable_sm80_to_sm89INS1_16FlashAttnBwdSm80INS1_25CollectiveMainloopBwdSm80ILi2ELi2EN4cute5tupleIJNS5_1CILi64EEENS7_ILi128EEES8_EEENS_10bfloat16_tEfNS_4arch4Sm80ELb1ELb0ELb0ELb1ELb1ELb0ELb0ELb0ELi2ELi2ELi4ELi2ELb1EEENS1_21CollectiveEpilogueBwdISA_SB_SD_Li256ELb1ELb0ELi2EEENS1_25SingleTileBwdLPTSchedulerILb1ELi128ELb1EEEEEEEEEvNT_6ParamsE,"a",@progbits
	.sectionflags	@""
	.align	4
.nv.constant0._ZN7cutlass13device_kernelIN5flash19enable_sm80_to_sm89INS1_16FlashAttnBwdSm80INS1_25CollectiveMainloopBwdSm80ILi2ELi2EN4cute5tupleIJNS5_1CILi64EEENS7_ILi128EEES8_EEENS_10bfloat16_tEfNS_4arch4Sm80ELb1ELb0ELb0ELb1ELb1ELb0ELb0ELb0ELi2ELi2ELi4ELi2ELb1EEENS1_21CollectiveEpilogueBwdISA_SB_SD_Li256ELb1ELb0ELi2EEENS1_25SingleTileBwdLPTSchedulerILb1ELi128ELb1EEEEEEEEEvNT_6ParamsE:
	.zero		1176


//--------------------- .nv.constant0._ZN7cutlass13device_kernelIN5flash19enable_sm80_to_sm89INS1_16FlashAttnBwdSm80INS1_25CollectiveMainloopBwdSm80ILi2ELi2EN4cute5tupleIJNS5_1CILi64EEENS7_ILi128EEES8_EEENS_10bfloat16_tEfNS_4arch4Sm80ELb1ELb0ELb0ELb1ELb0ELb0ELb0ELb0ELi2ELi2ELi4ELi2ELb1EEENS1_24CollectiveEpilogueBwdGQAISA_fSD_Li256ELb1ELb0EEENS1_25SingleTileBwdLPTSchedulerILb1ELi128ELb0EEEEEEEEEvNT_6ParamsE --------------------------
	.section	.nv.constant0._ZN7cutlass13device_kernelIN5flash19enable_sm80_to_sm89INS1_16FlashAttnBwdSm80INS1_25CollectiveMainloopBwdSm80ILi2ELi2EN4cute5tupleIJNS5_1CILi64EEENS7_ILi128EEES8_EEENS_10bfloat16_tEfNS_4arch4Sm80ELb1ELb0ELb0ELb1ELb0ELb0ELb0ELb0ELi2ELi2ELi4ELi2ELb1EEENS1_24CollectiveEpilogueBwdGQAISA_fSD_Li256ELb1ELb0EEENS1_25SingleTileBwdLPTSchedulerILb1ELi128ELb0EEEEEEEEEvNT_6ParamsE,"a",@progbits
	.sectionflags	@""
	.align	4
.nv.constant0._ZN7cutlass13device_kernelIN5flash19enable_sm80_to_sm89INS1_16FlashAttnBwdSm80INS1_25CollectiveMainloopBwdSm80ILi2ELi2EN4cute5tupleIJNS5_1CILi64EEENS7_ILi128EEES8_EEENS_10bfloat16_tEfNS_4arch4Sm80ELb1ELb0ELb0ELb1ELb0ELb0ELb0ELb0ELi2ELi2ELi4ELi2ELb1EEENS1_24CollectiveEpilogueBwdGQAISA_fSD_Li256ELb1ELb0EEENS1_25SingleTileBwdLPTSchedulerILb1ELi128ELb0EEEEEEEEEvNT_6ParamsE:
	.zero		1184


//--------------------- .nv.constant0._ZN7cutlass13device_kernelIN5flash32FlashAttnBwdPostprocessConvertdQIN4cute5tupleIJNS3_1CILi64EEES6_EEENS_10bfloat16_tEfNS_4arch4Sm80ELi256ENS3_8TiledMMAINS3_8MMA_AtomIJNS3_30SM80_16x8x16_F32BF16BF16F32_TNEEEENS3_6LayoutINS4_IJNS5_ILi2EEENS5_ILi4EEENS5_ILi1EEEEEENS4_IJSI_SG_NS5_ILi0EEEEEEEENS4_IJNS5_ILi32EEES6_NS5_ILi16EEEEEEEELb0EEEEEvNT_6ParamsE --------------------------
	.section	.nv.constant0._ZN7cutlass13device_kernelIN5flash32FlashAttnBwdPostprocessConvertdQIN4cute5tupleIJNS3_1CILi64EEES6_EEENS_10bfloat16_tEfNS_4arch4Sm80ELi256ENS3_8TiledMMAINS3_8MMA_AtomIJNS3_30SM80_16x8x16_F32BF16BF16F32_TNEEEENS3_6LayoutINS4_IJNS5_ILi2EEENS5_ILi4EEENS5_ILi1EEEEEENS4_IJSI_SG_NS5_ILi0EEEEEEEENS4_IJNS5_ILi32EEES6_NS5_ILi16EEEEEEEELb0EEEEEvNT_6ParamsE,"a",@progbits
	.sectionflags	@""
	.align	4
.nv.constant0._ZN7cutlass13device_kernelIN5flash32FlashAttnBwdPostprocessConvertdQIN4cute5tupleIJNS3_1CILi64EEES6_EEENS_10bfloat16_tEfNS_4arch4Sm80ELi256ENS3_8TiledMMAINS3_8MMA_AtomIJNS3_30SM80_16x8x16_F32BF16BF16F32_TNEEEENS3_6LayoutINS4_IJNS5_ILi2EEENS5_ILi4EEENS5_ILi1EEEEEENS4_IJSI_SG_NS5_ILi0EEEEEEEENS4_IJNS5_ILi32EEES6_NS5_ILi16EEEEEEEELb0EEEEEvNT_6ParamsE:
	.zero		640


//--------------------- .nv.constant0._ZN7cutlass13device_kernelIN5flash19enable_sm80_to_sm89INS1_16FlashAttnBwdSm80INS1_25CollectiveMainloopBwdSm80ILi2ELi2EN4cute5tupleIJNS5_1CILi64EEENS7_ILi128EEES8_EEENS_10bfloat16_tEfNS_4arch4Sm80ELb1ELb0ELb0ELb1ELb1ELb0ELb0ELb0ELi2ELi2ELi4ELi2ELb1EEENS1_24CollectiveEpilogueBwdGQAISA_fSD_Li256ELb1ELb1EEENS1_25SingleTileBwdLPTSchedulerILb1ELi128ELb1EEEEEEEEEvNT_6ParamsE --------------------------
	.section	.nv.constant0._ZN7cutlass13device_kernelIN5flash19enable_sm80_to_sm89INS1_16FlashAttnBwdSm80INS1_25CollectiveMainloopBwdSm80ILi2ELi2EN4cute5tupleIJNS5_1CILi64EEENS7_ILi128EEES8_EEENS_10bfloat16_tEfNS_4arch4Sm80ELb1ELb0ELb0ELb1ELb1ELb0ELb0ELb0ELi2ELi2ELi4ELi2ELb1EEENS1_24CollectiveEpilogueBwdGQAISA_fSD_Li256ELb1ELb1EEENS1_25SingleTileBwdLPTSchedulerILb1ELi128ELb1EEEEEEEEEvNT_6ParamsE,"a",@progbits
	.sectionflags	@""
	.align	4
.nv.constant0._ZN7cutlass13device_kernelIN5flash19enable_sm80_to_sm89INS1_16FlashAttnBwdSm80INS1_25CollectiveMainloopBwdSm80ILi2ELi2EN4cute5tupleIJNS5_1CILi64EEENS7_ILi128EEES8_EEENS_10bfloat16_tEfNS_4arch4Sm80ELb1ELb0ELb0ELb1ELb1ELb0ELb0ELb0ELi2ELi2ELi4ELi2ELb1EEENS1_24CollectiveEpilogueBwdGQAISA_fSD_Li256ELb1ELb1EEENS1_25SingleTileBwdLPTSchedulerILb1ELi128ELb1EEEEEEEEEvNT_6ParamsE:
	.zero		1184


//--------------------- .nv.constant0._ZN7cutlass13device_kernelIN5flash22FlashAttnBwdPreprocessIN4cute5tupleIJNS3_1CILi64EEES6_EEENS_10bfloat16_tEfNS_4arch4Sm80ELb1ELb1EEEEEvNT_6ParamsE --------------------------
	.section	.nv.constant0._ZN7cutlass13device_kernelIN5flash22FlashAttnBwdPreprocessIN4cute5tupleIJNS3_1CILi64EEES6_EEENS_10bfloat16_tEfNS_4arch4Sm80ELb1ELb1EEEEEvNT_6ParamsE,"a",@progbits
	.sectionflags	@""
	.align	4
.nv.constant0._ZN7cutlass13device_kernelIN5flash22FlashAttnBwdPreprocessIN4cute5tupleIJNS3_1CILi64EEES6_EEENS_10bfloat16_tEfNS_4arch4Sm80ELb1ELb1EEEEEvNT_6ParamsE:
	.zero		768


//--------------------- .nv.constant0._ZN7cutlass13device_kernelIN5flash19enable_sm80_to_sm89INS1_16FlashAttnBwdSm80INS1_25CollectiveMainloopBwdSm80ILi2ELi2EN4cute5tupleIJNS5_1CILi128EEES8_NS7_ILi64EEEEEENS_10bfloat16_tEfNS_4arch4Sm80ELb0ELb0ELb0ELb0ELb0ELb0ELb0ELb0ELi2ELi4ELi4ELi4ELb0EEENS1_21CollectiveEpilogueBwdISA_SB_SD_Li256ELb0ELb0ELi2EEENS1_19SingleTileSchedulerILb0ELb0ELb0ELi128EEEEEEEEEvNT_6ParamsE --------------------------
	.section	.nv.constant0._ZN7cutlass13device_kernelIN5flash19enable_sm80_to_sm89INS1_16FlashAttnBwdSm80INS1_25CollectiveMainloopBwdSm80ILi2ELi2EN4cute5tupleIJNS5_1CILi128EEES8_NS7_ILi64EEEEEENS_10bfloat16_tEfNS_4arch4Sm80ELb0ELb0ELb0ELb0ELb0ELb0ELb0ELb0ELi2ELi4ELi4ELi4ELb0EEENS1_21CollectiveEpilogueBwdISA_SB_SD_Li256ELb0ELb0ELi2EEENS1_19SingleTileSchedulerILb0ELb0ELb0ELi128EEEEEEEEEvNT_6ParamsE,"a",@progbits
	.sectionflags	@""
	.align	4
.nv.constant0._ZN7cutlass13device_kernelIN5flash19enable_sm80_to_sm89INS1_16FlashAttnBwdSm80INS1_25CollectiveMainloopBwdSm80ILi2ELi2EN4cute5tupleIJNS5_1CILi128EEES8_NS7_ILi64EEEEEENS_10bfloat16_tEfNS_4arch4Sm80ELb0ELb0ELb0ELb0ELb0ELb0ELb0ELb0ELi2ELi4ELi4ELi4ELb0EEENS1_21CollectiveEpilogueBwdISA_SB_SD_Li256ELb0ELb0ELi2EEENS1_19SingleTileSchedulerILb0ELb0ELb0ELi128EEEEEEEEEvNT_6ParamsE:
	.zero		1152


//--------------------- .nv.constant0._ZN7cutlass13device_kernelIN5flash19enable_sm80_to_sm89INS1_16FlashAttnBwdSm80INS1_25CollectiveMainloopBwdSm80ILi2ELi2EN4cute5tupleIJNS5_1CILi128EEES8_NS7_ILi64EEEEEENS_10bfloat16_tEfNS_4arch4Sm80ELb0ELb0ELb0ELb0ELb1ELb0ELb0ELb0ELi2ELi4ELi4ELi4ELb0EEENS1_21CollectiveEpilogueBwdISA_SB_SD_Li256ELb0ELb0ELi2EEENS1_19SingleTileSchedulerILb0ELb0ELb0ELi128EEEEEEEEEvNT_6ParamsE --------------------------
	.section	.nv.constant0._ZN7cutlass13device_kernelIN5flash19enable_sm80_to_sm89INS1_16FlashAttnBwdSm80INS1_25CollectiveMainloopBwdSm80ILi2ELi2EN4cute5tupleIJNS5_1CILi128EEES8_NS7_ILi64EEEEEENS_10bfloat16_tEfNS_4arch4Sm80ELb0ELb0ELb0ELb0ELb1ELb0ELb0ELb0ELi2ELi4ELi4ELi4ELb0EEENS1_21CollectiveEpilogueBwdISA_SB_SD_Li256ELb0ELb0ELi2EEENS1_19SingleTileSchedulerILb0ELb0ELb0ELi128EEEEEEEEEvNT_6ParamsE,"a",@progbits
	.sectionflags	@""
	.align	4
.nv.constant0._ZN7cutlass13device_kernelIN5flash19enable_sm80_to_sm89INS1_16FlashAttnBwdSm80INS1_25CollectiveMainloopBwdSm80ILi2ELi2EN4cute5tupleIJNS5_1CILi128EEES8_NS7_ILi64EEEEEENS_10bfloat16_tEfNS_4arch4Sm80ELb0ELb0ELb0ELb0ELb1ELb0ELb0ELb0ELi2ELi4ELi4ELi4ELb0EEENS1_21CollectiveEpilogueBwdISA_SB_SD_Li256ELb0ELb0ELi2EEENS1_19SingleTileSchedulerILb0ELb0ELb0ELi128EEEEEEEEEvNT_6ParamsE:
	.zero		1152


//--------------------- .nv.constant0._ZN7cutlass13device_kernelIN5flash19enable_sm80_to_sm89INS1_16FlashAttnBwdSm80INS1_25CollectiveMainloopBwdSm80ILi2ELi2EN4cute5tupleIJNS5_1CILi128EEES8_NS7_ILi64EEEEEENS_10bfloat16_tEfNS_4arch4Sm80ELb0ELb0ELb0ELb0ELb0ELb0ELb0ELb0ELi2ELi4ELi4ELi4ELb0EEENS1_24CollectiveEpilogueBwdGQAISA_fSD_Li256ELb0ELb0EEENS1_19SingleTileSchedulerILb0ELb0ELb0ELi128EEEEEEEEEvNT_6ParamsE --------------------------
	.section	.nv.constant0._ZN7cutlass13device_kernelIN5flash19enable_sm80_to_sm89INS1_16FlashAttnBwdSm80INS1_25CollectiveMainloopBwdSm80ILi2ELi2EN4cute5tupleIJNS5_1CILi128EEES8_NS7_ILi64EEEEEENS_10bfloat16_tEfNS_4arch4Sm80ELb0ELb0ELb0ELb0ELb0ELb0ELb0ELb0ELi2ELi4ELi4ELi4ELb0EEENS1_24CollectiveEpilogueBwdGQAISA_fSD_Li256ELb0ELb0EEENS1_19SingleTileSchedulerILb0ELb0ELb0ELi128EEEEEEEEEvNT_6ParamsE,"a",@progbits
	.sectionflags	@""
	.align	4
.nv.constant0._ZN7cutlass13device_kernelIN5flash19enable_sm80_to_sm89INS1_16FlashAttnBwdSm80INS1_25CollectiveMainloopBwdSm80ILi2ELi2EN4cute5tupleIJNS5_1CILi128EEES8_NS7_ILi64EEEEEENS_10bfloat16_tEfNS_4arch4Sm80ELb0ELb0ELb0ELb0ELb0ELb0ELb0ELb0ELi2ELi4ELi4ELi4ELb0EEENS1_24CollectiveEpilogueBwdGQAISA_fSD_Li256ELb0ELb0EEENS1_19SingleTileSchedulerILb0ELb0ELb0ELi128EEEEEEEEEvNT_6ParamsE:
	.zero		1160


//--------------------- .nv.constant0._ZN7cutlass13device_kernelIN5flash19enable_sm80_to_sm89INS1_16FlashAttnBwdSm80INS1_25CollectiveMainloopBwdSm80ILi2ELi2EN4cute5tupleIJNS5_1CILi128EEES8_NS7_ILi64EEEEEENS_10bfloat16_tEfNS_4arch4Sm80ELb0ELb0ELb0ELb0ELb1ELb0ELb0ELb0ELi2ELi4ELi4ELi4ELb0EEENS1_24CollectiveEpilogueBwdGQAISA_fSD_Li256ELb0ELb1EEENS1_19SingleTileSchedulerILb0ELb0ELb0ELi128EEEEEEEEEvNT_6ParamsE --------------------------
	.section	.nv.constant0._ZN7cutlass13device_kernelIN5flash19enable_sm80_to_sm89INS1_16FlashAttnBwdSm80INS1_25CollectiveMainloopBwdSm80ILi2ELi2EN4cute5tupleIJNS5_1CILi128EEES8_NS7_ILi64EEEEEENS_10bfloat16_tEfNS_4arch4Sm80ELb0ELb0ELb0ELb0ELb1ELb0ELb0ELb0ELi2ELi4ELi4ELi4ELb0EEENS1_24CollectiveEpilogueBwdGQAISA_fSD_Li256ELb0ELb1EEENS1_19SingleTileSchedulerILb0ELb0ELb0ELi128EEEEEEEEEvNT_6ParamsE,"a",@progbits
	.sectionflags	@""
	.align	4
.nv.constant0._ZN7cutlass13device_kernelIN5flash19enable_sm80_to_sm89INS1_16FlashAttnBwdSm80INS1_25CollectiveMainloopBwdSm80ILi2ELi2EN4cute5tupleIJNS5_1CILi128EEES8_NS7_ILi64EEEEEENS_10bfloat16_tEfNS_4arch4Sm80ELb0ELb0ELb0ELb0ELb1ELb0ELb0ELb0ELi2ELi4ELi4ELi4ELb0EEENS1_24CollectiveEpilogueBwdGQAISA_fSD_Li256ELb0ELb1EEENS1_19SingleTileSchedulerILb0ELb0ELb0ELi128EEEEEEEEEvNT_6ParamsE:
	.zero		1160


//--------------------- .nv.constant0._ZN7cutlass13device_kernelIN5flash19enable_sm80_to_sm89INS1_16FlashAttnBwdSm80INS1_25CollectiveMainloopBwdSm80ILi2ELi2EN4cute5tupleIJNS5_1CILi128EEES8_NS7_ILi64EEEEEENS_10bfloat16_tEfNS_4arch4Sm80ELb0ELb0ELb0ELb1ELb0ELb0ELb0ELb0ELi2ELi4ELi4ELi4ELb0EEENS1_21CollectiveEpilogueBwdISA_SB_SD_Li256ELb1ELb0ELi2EEENS1_19SingleTileSchedulerILb1ELb0ELb0ELi128EEEEEEEEEvNT_6ParamsE --------------------------
	.section	.nv.constant0._ZN7cutlass13device_kernelIN5flash19enable_sm80_to_sm89INS1_16FlashAttnBwdSm80INS1_25CollectiveMainloopBwdSm80ILi2ELi2EN4cute5tupleIJNS5_1CILi128EEES8_NS7_ILi64EEEEEENS_10bfloat16_tEfNS_4arch4Sm80ELb0ELb0ELb0ELb1ELb0ELb0ELb0ELb0ELi2ELi4ELi4ELi4ELb0EEENS1_21CollectiveEpilogueBwdISA_SB_SD_Li256ELb1ELb0ELi2EEENS1_19SingleTileSchedulerILb1ELb0ELb0ELi128EEEEEEEEEvNT_6ParamsE,"a",@progbits
	.sectionflags	@""
	.align	4
.nv.constant0._ZN7cutlass13device_kernelIN5flash19enable_sm80_to_sm89INS1_16FlashAttnBwdSm80INS1_25CollectiveMainloopBwdSm80ILi2ELi2EN4cute5tupleIJNS5_1CILi128EEES8_NS7_ILi64EEEEEENS_10bfloat16_tEfNS_4arch4Sm80ELb0ELb0ELb0ELb1ELb0ELb0ELb0ELb0ELi2ELi4ELi4ELi4ELb0EEENS1_21CollectiveEpilogueBwdISA_SB_SD_Li256ELb1ELb0ELi2EEENS1_19SingleTileSchedulerILb1ELb0ELb0ELi128EEEEEEEEEvNT_6ParamsE:
	.zero		1152


//--------------------- .nv.constant0._ZN7cutlass13device_kernelIN5flash19enable_sm80_to_sm89INS1_16FlashAttnBwdSm80INS1_25CollectiveMainloopBwdSm80ILi2ELi2EN4cute5tupleIJNS5_1CILi128EEES8_NS7_ILi64EEEEEENS_10bfloat16_tEfNS_4arch4Sm80ELb0ELb0ELb0ELb1ELb1ELb0ELb0ELb0ELi2ELi4ELi4ELi4ELb0EEENS1_21CollectiveEpilogueBwdISA_SB_SD_Li256ELb1ELb0ELi2EEENS1_19SingleTileSchedulerILb1ELb0ELb0ELi128EEEEEEEEEvNT_6ParamsE --------------------------
	.section	.nv.constant0._ZN7cutlass13device_kernelIN5flash19enable_sm80_to_sm89INS1_16FlashAttnBwdSm80INS1_25CollectiveMainloopBwdSm80ILi2ELi2EN4cute5tupleIJNS5_1CILi128EEES8_NS7_ILi64EEEEEENS_10bfloat16_tEfNS_4arch4Sm80ELb0ELb0ELb0ELb1ELb1ELb0ELb0ELb0ELi2ELi4ELi4ELi4ELb0EEENS1_21CollectiveEpilogueBwdISA_SB_SD_Li256ELb1ELb0ELi2EEENS1_19SingleTileSchedulerILb1ELb0ELb0ELi128EEEEEEEEEvNT_6ParamsE,"a",@progbits
	.sectionflags	@""
	.align	4
.nv.constant0._ZN7cutlass13device_kernelIN5flash19enable_sm80_to_sm89INS1_16FlashAttnBwdSm80INS1_25CollectiveMainloopBwdSm80ILi2ELi2EN4cute5tupleIJNS5_1CILi128EEES8_NS7_ILi64EEEEEENS_10bfloat16_tEfNS_4arch4Sm80ELb0ELb0ELb0ELb1ELb1ELb0ELb0ELb0ELi2ELi4ELi4ELi4ELb0EEENS1_21CollectiveEpilogueBwdISA_SB_SD_Li256ELb1ELb0ELi2EEENS1_19SingleTileSchedulerILb1ELb0ELb0ELi128EEEEEEEEEvNT_6ParamsE:
	.zero		1152


//--------------------- .nv.constant0._ZN7cutlass13device_kernelIN5flash19enable_sm80_to_sm89INS1_16FlashAttnBwdSm80INS1_25CollectiveMainloopBwdSm80ILi2ELi2EN4cute5tupleIJNS5_1CILi128EEES8_NS7_ILi64EEEEEENS_10bfloat16_tEfNS_4arch4Sm80ELb0ELb0ELb0ELb1ELb0ELb0ELb0ELb0ELi2ELi4ELi4ELi4ELb0EEENS1_24CollectiveEpilogueBwdGQAISA_fSD_Li256ELb1ELb0EEENS1_19SingleTileSchedulerILb1ELb0ELb0ELi128EEEEEEEEEvNT_6ParamsE --------------------------
	.section	.nv.constant0._ZN7cutlass13device_kernelIN5flash19enable_sm80_to_sm89INS1_16FlashAttnBwdSm80INS1_25CollectiveMainloopBwdSm80ILi2ELi2EN4cute5tupleIJNS5_1CILi128EEES8_NS7_ILi64EEEEEENS_10bfloat16_tEfNS_4arch4Sm80ELb0ELb0ELb0ELb1ELb0ELb0ELb0ELb0ELi2ELi4ELi4ELi4ELb0EEENS1_24CollectiveEpilogueBwdGQAISA_fSD_Li256ELb1ELb0EEENS1_19SingleTileSchedulerILb1ELb0ELb0ELi128EEEEEEEEEvNT_6ParamsE,"a",@progbits
	.sectionflags	@""
	.align	4
.nv.constant0._ZN7cutlass13device_kernelIN5flash19enable_sm80_to_sm89INS1_16FlashAttnBwdSm80INS1_25CollectiveMainloopBwdSm80ILi2ELi2EN4cute5tupleIJNS5_1CILi128EEES8_NS7_ILi64EEEEEENS_10bfloat16_tEfNS_4arch4Sm80ELb0ELb0ELb0ELb1ELb0ELb0ELb0ELb0ELi2ELi4ELi4ELi4ELb0EEENS1_24CollectiveEpilogueBwdGQAISA_fSD_Li256ELb1ELb0EEENS1_19SingleTileSchedulerILb1ELb0ELb0ELi128EEEEEEEEEvNT_6ParamsE:
	.zero		1160


//--------------------- .nv.constant0._ZN7cutlass13device_kernelIN5flash19enable_sm80_to_sm89INS1_16FlashAttnBwdSm80INS1_25CollectiveMainloopBwdSm80ILi2ELi2EN4cute5tupleIJNS5_1CILi128EEES8_NS7_ILi64EEEEEENS_10bfloat16_tEfNS_4arch4Sm80ELb0ELb0ELb0ELb1ELb1ELb0ELb0ELb0ELi2ELi4ELi4ELi4ELb0EEENS1_24CollectiveEpilogueBwdGQAISA_fSD_Li256ELb1ELb1EEENS1_19SingleTileSchedulerILb1ELb0ELb0ELi128EEEEEEEEEvNT_6ParamsE --------------------------
	.section	.nv.constant0._ZN7cutlass13device_kernelIN5flash19enable_sm80_to_sm89INS1_16FlashAttnBwdSm80INS1_25CollectiveMainloopBwdSm80ILi2ELi2EN4cute5tupleIJNS5_1CILi128EEES8_NS7_ILi64EEEEEENS_10bfloat16_tEfNS_4arch4Sm80ELb0ELb0ELb0ELb1ELb1ELb0ELb0ELb0ELi2ELi4ELi4ELi4ELb0EEENS1_24CollectiveEpilogueBwdGQAISA_fSD_Li256ELb1ELb1EEENS1_19SingleTileSchedulerILb1ELb0ELb0ELi128EEEEEEEEEvNT_6ParamsE,"a",@progbits
	.sectionflags	@""
	.align	4
.nv.constant0._ZN7cutlass13device_kernelIN5flash19enable_sm80_to_sm89INS1_16FlashAttnBwdSm80INS1_25CollectiveMainloopBwdSm80ILi2ELi2EN4cute5tupleIJNS5_1CILi128EEES8_NS7_ILi64EEEEEENS_10bfloat16_tEfNS_4arch4Sm80ELb0ELb0ELb0ELb1ELb1ELb0ELb0ELb0ELi2ELi4ELi4ELi4ELb0EEENS1_24CollectiveEpilogueBwdGQAISA_fSD_Li256ELb1ELb1EEENS1_19SingleTileSchedulerILb1ELb0ELb0ELi128EEEEEEEEEvNT_6ParamsE:
	.zero		1160


//--------------------- .nv.constant0._ZN7cutlass13device_kernelIN5flash19enable_sm80_to_sm89INS1_16FlashAttnBwdSm80INS1_25CollectiveMainloopBwdSm80ILi2ELi2EN4cute5tupleIJNS5_1CILi128EEES8_NS7_ILi64EEEEEENS_10bfloat16_tEfNS_4arch4Sm80ELb0ELb1ELb0ELb0ELb0ELb0ELb0ELb0ELi2ELi4ELi4ELi4ELb0EEENS1_21CollectiveEpilogueBwdISA_SB_SD_Li256ELb0ELb0ELi2EEENS1_19SingleTileSchedulerILb0ELb0ELb0ELi128EEEEEEEEEvNT_6ParamsE --------------------------
	.section	.nv.constant0._ZN7cutlass13device_kernelIN5flash19enable_sm80_to_sm89INS1_16FlashAttnBwdSm80INS1_25CollectiveMainloopBwdSm80ILi2ELi2EN4cute5tupleIJNS5_1CILi128EEES8_NS7_ILi64EEEEEENS_10bfloat16_tEfNS_4arch4Sm80ELb0ELb1ELb0ELb0ELb0ELb0ELb0ELb0ELi2ELi4ELi4ELi4ELb0EEENS1_21CollectiveEpilogueBwdISA_SB_SD_Li256ELb0ELb0ELi2EEENS1_19SingleTileSchedulerILb0ELb0ELb0ELi128EEEEEEEEEvNT_6ParamsE,"a",@progbits
	.sectionflags	@""
	.align	4
.nv.constant0._ZN7cutlass13device_kernelIN5flash19enable_sm80_to_sm89INS1_16FlashAttnBwdSm80INS1_25CollectiveMainloopBwdSm80ILi2ELi2EN4cute5tupleIJNS5_1CILi128EEES8_NS7_ILi64EEEEEENS_10bfloat16_tEfNS_4arch4Sm80ELb0ELb1ELb0ELb0ELb0ELb0ELb0ELb0ELi2ELi4ELi4ELi4ELb0EEENS1_21CollectiveEpilogueBwdISA_SB_SD_Li256ELb0ELb0ELi2EEENS1_19SingleTileSchedulerILb0ELb0ELb0ELi128EEEEEEEEEvNT_6ParamsE:
	.zero		1152


//--------------------- .nv.constant0._ZN7cutlass13device_kernelIN5flash19enable_sm80_to_sm89INS1_16FlashAttnBwdSm80INS1_25CollectiveMainloopBwdSm80ILi2ELi2EN4cute5tupleIJNS5_1CILi128EEES8_NS7_ILi64EEEEEENS_10bfloat16_tEfNS_4arch4Sm80ELb0ELb1ELb0ELb0ELb1ELb0ELb0ELb0ELi2ELi4ELi4ELi4ELb0EEENS1_21CollectiveEpilogueBwdISA_SB_SD_Li256ELb0ELb0ELi2EEENS1_19SingleTileSchedulerILb0ELb0ELb0ELi128EEEEEEEEEvNT_6ParamsE --------------------------
	.section	.nv.constant0._ZN7cutlass13device_kernelIN5flash19enable_sm80_to_sm89INS1_16FlashAttnBwdSm80INS1_25CollectiveMainloopBwdSm80ILi2ELi2EN4cute5tupleIJNS5_1CILi128EEES8_NS7_ILi64EEEEEENS_10bfloat16_tEfNS_4arch4Sm80ELb0ELb1ELb0ELb0ELb1ELb0ELb0ELb0ELi2ELi4ELi4ELi4ELb0EEENS1_21CollectiveEpilogueBwdISA_SB_SD_Li256ELb0ELb0ELi2EEENS1_19SingleTileSchedulerILb0ELb0ELb0ELi128EEEEEEEEEvNT_6ParamsE,"a",@progbits
	.sectionflags	@""
	.align	4
.nv.constant0._ZN7cutlass13device_kernelIN5flash19enable_sm80_to_sm89INS1_16FlashAttnBwdSm80INS1_25CollectiveMainloopBwdSm80ILi2ELi2EN4cute5tupleIJNS5_1CILi128EEES8_NS7_ILi64EEEEEENS_10bfloat16_tEfNS_4arch4Sm80ELb0ELb1ELb0ELb0ELb1ELb0ELb0ELb0ELi2ELi4ELi4ELi4ELb0EEENS1_21CollectiveEpilogueBwdISA_SB_SD_Li256ELb0ELb0ELi2EEENS1_19SingleTileSchedulerILb0ELb0ELb0ELi128EEEEEEEEEvNT_6ParamsE:
	.zero		1152


//--------------------- .nv.constant0._ZN7cutlass13device_kernelIN5flash19enable_sm80_to_sm89INS1_16FlashAttnBwdSm80INS1_25CollectiveMainloopBwdSm80ILi2ELi2EN4cute5tupleIJNS5_1CILi128EEES8_NS7_ILi64EEEEEENS_10bfloat16_tEfNS_4arch4Sm80ELb0ELb1ELb0ELb0ELb0ELb0ELb0ELb0ELi2ELi4ELi4ELi4ELb0EEENS1_24CollectiveEpilogueBwdGQAISA_fSD_Li256ELb0ELb0EEENS1_19SingleTileSchedulerILb0ELb0ELb0ELi128EEEEEEEEEvNT_6ParamsE --------------------------
	.section	.nv.constant0._ZN7cutlass13device_kernelIN5flash19enable_sm80_to_sm89INS1_16FlashAttnBwdSm80INS1_25CollectiveMainloopBwdSm80ILi2ELi2EN4cute5tupleIJNS5_1CILi128EEES8_NS7_ILi64EEEEEENS_10bfloat16_tEfNS_4arch4Sm80ELb0ELb1ELb0ELb0ELb0ELb0ELb0ELb0ELi2ELi4ELi4ELi4ELb0EEENS1_24CollectiveEpilogueBwdGQAISA_fSD_Li256ELb0ELb0EEENS1_19SingleTileSchedulerILb0ELb0ELb0ELi128EEEEEEEEEvNT_6ParamsE,"a",@progbits
	.sectionflags	@""
	.align	4
.nv.constant0._ZN7cutlass13device_kernelIN5flash19enable_sm80_to_sm89INS1_16FlashAttnBwdSm80INS1_25CollectiveMainloopBwdSm80ILi2ELi2EN4cute5tupleIJNS5_1CILi128EEES8_NS7_ILi64EEEEEENS_10bfloat16_tEfNS_4arch4Sm80ELb0ELb1ELb0ELb0ELb0ELb0ELb0ELb0ELi2ELi4ELi4ELi4ELb0EEENS1_24CollectiveEpilogueBwdGQAISA_fSD_Li256ELb0ELb0EEENS1_19SingleTileSchedulerILb0ELb0ELb0ELi128EEEEEEEEEvNT_6ParamsE:
	.zero		1160


//--------------------- .nv.constant0._ZN7cutlass13device_kernelIN5flash19enable_sm80_to_sm89INS1_16FlashAttnBwdSm80INS1_25CollectiveMainloopBwdSm80ILi2ELi2EN4cute5tupleIJNS5_1CILi128EEES8_NS7_ILi64EEEEEENS_10bfloat16_tEfNS_4arch4Sm80ELb0ELb1ELb0ELb0ELb1ELb0ELb0ELb0ELi2ELi4ELi4ELi4ELb0EEENS1_24CollectiveEpilogueBwdGQAISA_fSD_Li256ELb0ELb1EEENS1_19SingleTileSchedulerILb0ELb0ELb0ELi128EEEEEEEEEvNT_6ParamsE --------------------------
	.section	.nv.constant0._ZN7cutlass13device_kernelIN5flash19enable_sm80_to_sm89INS1_16FlashAttnBwdSm80INS1_25CollectiveMainloopBwdSm80ILi2ELi2EN4cute5tupleIJNS5_1CILi128EEES8_NS7_ILi64EEEEEENS_10bfloat16_tEfNS_4arch4Sm80ELb0ELb1ELb0ELb0ELb1ELb0ELb0ELb0ELi2ELi4ELi4ELi4ELb0EEENS1_24CollectiveEpilogueBwdGQAISA_fSD_Li256ELb0ELb1EEENS1_19SingleTileSchedulerILb0ELb0ELb0ELi128EEEEEEEEEvNT_6ParamsE,"a",@progbits
	.sectionflags	@""
	.align	4
.nv.constant0._ZN7cutlass13device_kernelIN5flash19enable_sm80_to_sm89INS1_16FlashAttnBwdSm80INS1_25CollectiveMainloopBwdSm80ILi2ELi2EN4cute5tupleIJNS5_1CILi128EEES8_NS7_ILi64EEEEEENS_10bfloat16_tEfNS_4arch4Sm80ELb0ELb1ELb0ELb0ELb1ELb0ELb0ELb0ELi2ELi4ELi4ELi4ELb0EEENS1_24CollectiveEpilogueBwdGQAISA_fSD_Li256ELb0ELb1EEENS1_19SingleTileSchedulerILb0ELb0ELb0ELi128EEEEEEEEEvNT_6ParamsE:
	.zero		1160


//--------------------- .nv.constant0._ZN7cutlass13device_kernelIN5flash19enable_sm80_to_sm89INS1_16FlashAttnBwdSm80INS1_25CollectiveMainloopBwdSm80ILi2ELi2EN4cute5tupleIJNS5_1CILi128EEES8_NS7_ILi64EEEEEENS_10bfloat16_tEfNS_4arch4Sm80ELb0ELb1ELb0ELb1ELb0ELb0ELb0ELb0ELi2ELi4ELi4ELi4ELb0EEENS1_21CollectiveEpilogueBwdISA_SB_SD_Li256ELb1ELb0ELi2EEENS1_19SingleTileSchedulerILb1ELb0ELb0ELi128EEEEEEEEEvNT_6ParamsE --------------------------
	.section	.nv.constant0._ZN7cutlass13device_kernelIN5flash19enable_sm80_to_sm89INS1_16FlashAttnBwdSm80INS1_25CollectiveMainloopBwdSm80ILi2ELi2EN4cute5tupleIJNS5_1CILi128EEES8_NS7_ILi64EEEEEENS_10bfloat16_tEfNS_4arch4Sm80ELb0ELb1ELb0ELb1ELb0ELb0ELb0ELb0ELi2ELi4ELi4ELi4ELb0EEENS1_21CollectiveEpilogueBwdISA_SB_SD_Li256ELb1ELb0ELi2EEENS1_19SingleTileSchedulerILb1ELb0ELb0ELi128EEEEEEEEEvNT_6ParamsE,"a",@progbits
	.sectionflags	@""
	.align	4
.nv.constant0._ZN7cutlass13device_kernelIN5flash19enable_sm80_to_sm89INS1_16FlashAttnBwdSm80INS1_25CollectiveMainloopBwdSm80ILi2ELi2EN4cute5tupleIJNS5_1CILi128EEES8_NS7_ILi64EEEEEENS_10bfloat16_tEfNS_4arch4Sm80ELb0ELb1ELb0ELb1ELb0ELb0ELb0ELb0ELi2ELi4ELi4ELi4ELb0EEENS1_21CollectiveEpilogueBwdISA_SB_SD_Li256ELb1ELb0ELi2EEENS1_19SingleTileSchedulerILb1ELb0ELb0ELi128EEEEEEEEEvNT_6ParamsE:
	.zero		1152


//--------------------- .nv.constant0._ZN7cutlass13device_kernelIN5flash19enable_sm80_to_sm89INS1_16FlashAttnBwdSm80INS1_25CollectiveMainloopBwdSm80ILi2ELi2EN4cute5tupleIJNS5_1CILi128EEES8_NS7_ILi64EEEEEENS_10bfloat16_tEfNS_4arch4Sm80ELb0ELb1ELb0ELb1ELb1ELb0ELb0ELb0ELi2ELi4ELi4ELi4ELb0EEENS1_21CollectiveEpilogueBwdISA_SB_SD_Li256ELb1ELb0ELi2EEENS1_19SingleTileSchedulerILb1ELb0ELb0ELi128EEEEEEEEEvNT_6ParamsE --------------------------
	.section	.nv.constant0._ZN7cutlass13device_kernelIN5flash19enable_sm80_to_sm89INS1_16FlashAttnBwdSm80INS1_25CollectiveMainloopBwdSm80ILi2ELi2EN4cute5tupleIJNS5_1CILi128EEES8_NS7_ILi64EEEEEENS_10bfloat16_tEfNS_4arch4Sm80ELb0ELb1ELb0ELb1ELb1ELb0ELb0ELb0ELi2ELi4ELi4ELi4ELb0EEENS1_21CollectiveEpilogueBwdISA_SB_SD_Li256ELb1ELb0ELi2EEENS1_19SingleTileSchedulerILb1ELb0ELb0ELi128EEEEEEEEEvNT_6ParamsE,"a",@progbits
	.sectionflags	@""
	.align	4
.nv.constant0._ZN7cutlass13device_kernelIN5flash19enable_sm80_to_sm89INS1_16FlashAttnBwdSm80INS1_25CollectiveMainloopBwdSm80ILi2ELi2EN4cute5tupleIJNS5_1CILi128EEES8_NS7_ILi64EEEEEENS_10bfloat16_tEfNS_4arch4Sm80ELb0ELb1ELb0ELb1ELb1ELb0ELb0ELb0ELi2ELi4ELi4ELi4ELb0EEENS1_21CollectiveEpilogueBwdISA_SB_SD_Li256ELb1ELb0ELi2EEENS1_19SingleTileSchedulerILb1ELb0ELb0ELi128EEEEEEEEEvNT_6ParamsE:
	.zero		1152


//--------------------- .nv.constant0._ZN7cutlass13device_kernelIN5flash19enable_sm80_to_sm89INS1_16FlashAttnBwdSm80INS1_25CollectiveMainloopBwdSm80ILi2ELi2EN4cute5tupleIJNS5_1CILi128EEES8_NS7_ILi64EEEEEENS_10bfloat16_tEfNS_4arch4Sm80ELb0ELb1ELb0ELb1ELb0ELb0ELb0ELb0ELi2ELi4ELi4ELi4ELb0EEENS1_24CollectiveEpilogueBwdGQAISA_fSD_Li256ELb1ELb0EEENS1_19SingleTileSchedulerILb1ELb0ELb0ELi128EEEEEEEEEvNT_6ParamsE --------------------------
	.section	.nv.constant0._ZN7cutlass13device_kernelIN5flash19enable_sm80_to_sm89INS1_16FlashAttnBwdSm80INS1_25CollectiveMainloopBwdSm80ILi2ELi2EN4cute5tupleIJNS5_1CILi128EEES8_NS7_ILi64EEEEEENS_10bfloat16_tEfNS_4arch4Sm80ELb0ELb1ELb0ELb1ELb0ELb0ELb0ELb0ELi2ELi4ELi4ELi4ELb0EEENS1_24CollectiveEpilogueBwdGQAISA_fSD_Li256ELb1ELb0EEENS1_19SingleTileSchedulerILb1ELb0ELb0ELi128EEEEEEEEEvNT_6ParamsE,"a",@progbits
	.sectionflags	@""
	.align	4
.nv.constant0._ZN7cutlass13device_kernelIN5flash19enable_sm80_to_sm89INS1_16FlashAttnBwdSm80INS1_25CollectiveMainloopBwdSm80ILi2ELi2EN4cute5tupleIJNS5_1CILi128EEES8_NS7_ILi64EEEEEENS_10bfloat16_tEfNS_4arch4Sm80ELb0ELb1ELb0ELb1ELb0ELb0ELb0ELb0ELi2ELi4ELi4ELi4ELb0EEENS1_24CollectiveEpilogueBwdGQAISA_fSD_Li256ELb1ELb0EEENS1_19SingleTileSchedulerILb1ELb0ELb0ELi128EEEEEEEEEvNT_6ParamsE:
	.zero		1160


//--------------------- .nv.constant0._ZN7cutlass13device_kernelIN5flash19enable_sm80_to_sm89INS1_16FlashAttnBwdSm80INS1_25CollectiveMainloopBwdSm80ILi2ELi2EN4cute5tupleIJNS5_1CILi128EEES8_NS7_ILi64EEEEEENS_10bfloat16_tEfNS_4arch4Sm80ELb0ELb1ELb0ELb1ELb1ELb0ELb0ELb0ELi2ELi4ELi4ELi4ELb0EEENS1_24CollectiveEpilogueBwdGQAISA_fSD_Li256ELb1ELb1EEENS1_19SingleTileSchedulerILb1ELb0ELb0ELi128EEEEEEEEEvNT_6ParamsE --------------------------
	.section	.nv.constant0._ZN7cutlass13device_kernelIN5flash19enable_sm80_to_sm89INS1_16FlashAttnBwdSm80INS1_25CollectiveMainloopBwdSm80ILi2ELi2EN4cute5tupleIJNS5_1CILi128EEES8_NS7_ILi64EEEEEENS_10bfloat16_tEfNS_4arch4Sm80ELb0ELb1ELb0ELb1ELb1ELb0ELb0ELb0ELi2ELi4ELi4ELi4ELb0EEENS1_24CollectiveEpilogueBwdGQAISA_fSD_Li256ELb1ELb1EEENS1_19SingleTileSchedulerILb1ELb0ELb0ELi128EEEEEEEEEvNT_6ParamsE,"a",@progbits
	.sectionflags	@""
	.align	4
.nv.constant0._ZN7cutlass13device_kernelIN5flash19enable_sm80_to_sm89INS1_16FlashAttnBwdSm80INS1_25CollectiveMainloopBwdSm80ILi2ELi2EN4cute5tupleIJNS5_1CILi128EEES8_NS7_ILi64EEEEEENS_10bfloat16_tEfNS_4arch4Sm80ELb0ELb1ELb0ELb1ELb1ELb0ELb0ELb0ELi2ELi4ELi4ELi4ELb0EEENS1_24CollectiveEpilogueBwdGQAISA_fSD_Li256ELb1ELb1EEENS1_19SingleTileSchedulerILb1ELb0ELb0ELi128EEEEEEEEEvNT_6ParamsE:
	.zero		1160


//--------------------- .nv.constant0._ZN7cutlass13device_kernelIN5flash19enable_sm80_to_sm89INS1_16FlashAttnBwdSm80INS1_25CollectiveMainloopBwdSm80ILi2ELi2EN4cute5tupleIJNS5_1CILi128EEES8_NS7_ILi64EEEEEENS_10bfloat16_tEfNS_4arch4Sm80ELb1ELb0ELb0ELb0ELb0ELb0ELb0ELb0ELi2ELi4ELi4ELi4ELb0EEENS1_21CollectiveEpilogueBwdISA_SB_SD_Li256ELb0ELb0ELi2EEENS1_25SingleTileBwdLPTSchedulerILb0ELi128ELb0EEEEEEEEEvNT_6ParamsE --------------------------
	.section	.nv.constant0._ZN7cutlass13device_kernelIN5flash19enable_sm80_to_sm89INS1_16FlashAttnBwdSm80INS1_25CollectiveMainloopBwdSm80ILi2ELi2EN4cute5tupleIJNS5_1CILi128EEES8_NS7_ILi64EEEEEENS_10bfloat16_tEfNS_4arch4Sm80ELb1ELb0ELb0ELb0ELb0ELb0ELb0ELb0ELi2ELi4ELi4ELi4ELb0EEENS1_21CollectiveEpilogueBwdISA_SB_SD_Li256ELb0ELb0ELi2EEENS1_25SingleTileBwdLPTSchedulerILb0ELi128ELb0EEEEEEEEEvNT_6ParamsE,"a",@progbits
	.sectionflags	@""
	.align	4
.nv.constant0._ZN7cutlass13device_kernelIN5flash19enable_sm80_to_sm89INS1_16FlashAttnBwdSm80INS1_25CollectiveMainloopBwdSm80ILi2ELi2EN4cute5tupleIJNS5_1CILi128EEES8_NS7_ILi64EEEEEENS_10bfloat16_tEfNS_4arch4Sm80ELb1ELb0ELb0ELb0ELb0ELb0ELb0ELb0ELi2ELi4ELi4ELi4ELb0EEENS1_21CollectiveEpilogueBwdISA_SB_SD_Li256ELb0ELb0ELi2EEENS1_25SingleTileBwdLPTSchedulerILb0ELi128ELb0EEEEEEEEEvNT_6ParamsE:
	.zero		1176


//--------------------- .nv.constant0._ZN7cutlass13device_kernelIN5flash19enable_sm80_to_sm89INS1_16FlashAttnBwdSm80INS1_25CollectiveMainloopBwdSm80ILi2ELi2EN4cute5tupleIJNS5_1CILi128EEES8_NS7_ILi64EEEEEENS_10bfloat16_tEfNS_4arch4Sm80ELb1ELb0ELb0ELb0ELb1ELb0ELb0ELb0ELi2ELi4ELi4ELi4ELb0EEENS1_21CollectiveEpilogueBwdISA_SB_SD_Li256ELb0ELb0ELi2EEENS1_25SingleTileBwdLPTSchedulerILb0ELi128ELb1EEEEEEEEEvNT_6ParamsE --------------------------
	.section	.nv.constant0._ZN7cutlass13device_kernelIN5flash19enable_sm80_to_sm89INS1_16FlashAttnBwdSm80INS1_25CollectiveMainloopBwdSm80ILi2ELi2EN4cute5tupleIJNS5_1CILi128EEES8_NS7_ILi64EEEEEENS_10bfloat16_tEfNS_4arch4Sm80ELb1ELb0ELb0ELb0ELb1ELb0ELb0ELb0ELi2ELi4ELi4ELi4ELb0EEENS1_21CollectiveEpilogueBwdISA_SB_SD_Li256ELb0ELb0ELi2EEENS1_25SingleTileBwdLPTSchedulerILb0ELi128ELb1EEEEEEEEEvNT_6ParamsE,"a",@progbits
	.sectionflags	@""
	.align	4
.nv.constant0._ZN7cutlass13device_kernelIN5flash19enable_sm80_to_sm89INS1_16FlashAttnBwdSm80INS1_25CollectiveMainloopBwdSm80ILi2ELi2EN4cute5tupleIJNS5_1CILi128EEES8_NS7_ILi64EEEEEENS_10bfloat16_tEfNS_4arch4Sm80ELb1ELb0ELb0ELb0ELb1ELb0ELb0ELb0ELi2ELi4ELi4ELi4ELb0EEENS1_21CollectiveEpilogueBwdISA_SB_SD_Li256ELb0ELb0ELi2EEENS1_25SingleTileBwdLPTSchedulerILb0ELi128ELb1EEEEEEEEEvNT_6ParamsE:
	.zero		1176


//--------------------- .nv.constant0._ZN7cutlass13device_kernelIN5flash19enable_sm80_to_sm89INS1_16FlashAttnBwdSm80INS1_25CollectiveMainloopBwdSm80ILi2ELi2EN4cute5tupleIJNS5_1CILi128EEES8_NS7_ILi64EEEEEENS_10bfloat16_tEfNS_4arch4Sm80ELb1ELb0ELb0ELb0ELb0ELb0ELb0ELb0ELi2ELi4ELi4ELi4ELb0EEENS1_24CollectiveEpilogueBwdGQAISA_fSD_Li256ELb0ELb0EEENS1_25SingleTileBwdLPTSchedulerILb0ELi128ELb0EEEEEEEEEvNT_6ParamsE --------------------------
	.section	.nv.constant0._ZN7cutlass13device_kernelIN5flash19enable_sm80_to_sm89INS1_16FlashAttnBwdSm80INS1_25CollectiveMainloopBwdSm80ILi2ELi2EN4cute5tupleIJNS5_1CILi128EEES8_NS7_ILi64EEEEEENS_10bfloat16_tEfNS_4arch4Sm80ELb1ELb0ELb0ELb0ELb0ELb0ELb0ELb0ELi2ELi4ELi4ELi4ELb0EEENS1_24CollectiveEpilogueBwdGQAISA_fSD_Li256ELb0ELb0EEENS1_25SingleTileBwdLPTSchedulerILb0ELi128ELb0EEEEEEEEEvNT_6ParamsE,"a",@progbits
	.sectionflags	@""
	.align	4
.nv.constant0._ZN7cutlass13device_kernelIN5flash19enable_sm80_to_sm89INS1_16FlashAttnBwdSm80INS1_25CollectiveMainloopBwdSm80ILi2ELi2EN4cute5tupleIJNS5_1CILi128EEES8_NS7_ILi64EEEEEENS_10bfloat16_tEfNS_4arch4Sm80ELb1ELb0ELb0ELb0ELb0ELb0ELb0ELb0ELi2ELi4ELi4ELi4ELb0EEENS1_24CollectiveEpilogueBwdGQAISA_fSD_Li256ELb0ELb0EEENS1_25SingleTileBwdLPTSchedulerILb0ELi128ELb0EEEEEEEEEvNT_6ParamsE:
	.zero		1184


//--------------------- .nv.constant0._ZN7cutlass13device_kernelIN5flash19enable_sm80_to_sm89INS1_16FlashAttnBwdSm80INS1_25CollectiveMainloopBwdSm80ILi2ELi2EN4cute5tupleIJNS5_1CILi128EEES8_NS7_ILi64EEEEEENS_10bfloat16_tEfNS_4arch4Sm80ELb1ELb0ELb0ELb0ELb1ELb0ELb0ELb0ELi2ELi4ELi4ELi4ELb0EEENS1_24CollectiveEpilogueBwdGQAISA_fSD_Li256ELb0ELb1EEENS1_25SingleTileBwdLPTSchedulerILb0ELi128ELb1EEEEEEEEEvNT_6ParamsE --------------------------
	.section	.nv.constant0._ZN7cutlass13device_kernelIN5flash19enable_sm80_to_sm89INS1_16FlashAttnBwdSm80INS1_25CollectiveMainloopBwdSm80ILi2ELi2EN4cute5tupleIJNS5_1CILi128EEES8_NS7_ILi64EEEEEENS_10bfloat16_tEfNS_4arch4Sm80ELb1ELb0ELb0ELb0ELb1ELb0ELb0ELb0ELi2ELi4ELi4ELi4ELb0EEENS1_24CollectiveEpilogueBwdGQAISA_fSD_Li256ELb0ELb1EEENS1_25SingleTileBwdLPTSchedulerILb0ELi128ELb1EEEEEEEEEvNT_6ParamsE,"a",@progbits
	.sectionflags	@""
	.align	4
.nv.constant0._ZN7cutlass13device_kernelIN5flash19enable_sm80_to_sm89INS1_16FlashAttnBwdSm80INS1_25CollectiveMainloopBwdSm80ILi2ELi2EN4cute5tupleIJNS5_1CILi128EEES8_NS7_ILi64EEEEEENS_10bfloat16_tEfNS_4arch4Sm80ELb1ELb0ELb0ELb0ELb1ELb0ELb0ELb0ELi2ELi4ELi4ELi4ELb0EEENS1_24CollectiveEpilogueBwdGQAISA_fSD_Li256ELb0ELb1EEENS1_25SingleTileBwdLPTSchedulerILb0ELi128ELb1EEEEEEEEEvNT_6ParamsE:
	.zero		1184


//--------------------- .nv.constant0._ZN7cutlass13device_kernelIN5flash22FlashAttnBwdPreprocessIN4cute5tupleIJNS3_1CILi128EEENS5_ILi64EEEEEENS_10bfloat16_tEfNS_4arch4Sm80ELb1ELb0EEEEEvNT_6ParamsE --------------------------
	.section	.nv.constant0._ZN7cutlass13device_kernelIN5flash22FlashAttnBwdPreprocessIN4cute5tupleIJNS3_1CILi128EEENS5_ILi64EEEEEENS_10bfloat16_tEfNS_4arch4Sm80ELb1ELb0EEEEEvNT_6ParamsE,"a",@progbits
	.sectionflags	@""
	.align	4
.nv.constant0._ZN7cutlass13device_kernelIN5flash22FlashAttnBwdPreprocessIN4cute5tupleIJNS3_1CILi128EEENS5_ILi64EEEEEENS_10bfloat16_tEfNS_4arch4Sm80ELb1ELb0EEEEEvNT_6ParamsE:
	.zero		768


//--------------------- .nv.constant0._ZN7cutlass13device_kernelIN5flash19enable_sm80_to_sm89INS1_16FlashAttnBwdSm80INS1_25CollectiveMainloopBwdSm80ILi2ELi2EN4cute5tupleIJNS5_1CILi128EEES8_NS7_ILi64EEEEEENS_10bfloat16_tEfNS_4arch4Sm80ELb1ELb0ELb0ELb1ELb0ELb0ELb0ELb0ELi2ELi4ELi4ELi4ELb0EEENS1_21CollectiveEpilogueBwdISA_SB_SD_Li256ELb1ELb0ELi2EEENS1_25SingleTileBwdLPTSchedulerILb1ELi128ELb0EEEEEEEEEvNT_6ParamsE --------------------------
	.section	.nv.constant0._ZN7cutlass13device_kernelIN5flash19enable_sm80_to_sm89INS1_16FlashAttnBwdSm80INS1_25CollectiveMainloopBwdSm80ILi2ELi2EN4cute5tupleIJNS5_1CILi128EEES8_NS7_ILi64EEEEEENS_10bfloat16_tEfNS_4arch4Sm80ELb1ELb0ELb0ELb1ELb0ELb0ELb0ELb0ELi2ELi4ELi4ELi4ELb0EEENS1_21CollectiveEpilogueBwdISA_SB_SD_Li256ELb1ELb0ELi2EEENS1_25SingleTileBwdLPTSchedulerILb1ELi128ELb0EEEEEEEEEvNT_6ParamsE,"a",@progbits
	.sectionflags	@""
	.align	4
.nv.constant0._ZN7cutlass13device_kernelIN5flash19enable_sm80_to_sm89INS1_16FlashAttnBwdSm80INS1_25CollectiveMainloopBwdSm80ILi2ELi2EN4cute5tupleIJNS5_1CILi128EEES8_NS7_ILi64EEEEEENS_10bfloat16_tEfNS_4arch4Sm80ELb1ELb0ELb0ELb1ELb0ELb0ELb0ELb0ELi2ELi4ELi4ELi4ELb0EEENS1_21CollectiveEpilogueBwdISA_SB_SD_Li256ELb1ELb0ELi2EEENS1_25SingleTileBwdLPTSchedulerILb1ELi128ELb0EEEEEEEEEvNT_6ParamsE:
	.zero		1176


//--------------------- .nv.constant0._ZN7cutlass13device_kernelIN5flash19enable_sm80_to_sm89INS1_16FlashAttnBwdSm80INS1_25CollectiveMainloopBwdSm80ILi2ELi2EN4cute5tupleIJNS5_1CILi128EEES8_NS7_ILi64EEEEEENS_10bfloat16_tEfNS_4arch4Sm80ELb1ELb0ELb0ELb1ELb1ELb0ELb0ELb0ELi2ELi4ELi4ELi4ELb0EEENS1_21CollectiveEpilogueBwdISA_SB_SD_Li256ELb1ELb0ELi2EEENS1_25SingleTileBwdLPTSchedulerILb1ELi128ELb1EEEEEEEEEvNT_6ParamsE --------------------------
	.section	.nv.constant0._ZN7cutlass13device_kernelIN5flash19enable_sm80_to_sm89INS1_16FlashAttnBwdSm80INS1_25CollectiveMainloopBwdSm80ILi2ELi2EN4cute5tupleIJNS5_1CILi128EEES8_NS7_ILi64EEEEEENS_10bfloat16_tEfNS_4arch4Sm80ELb1ELb0ELb0ELb1ELb1ELb0ELb0ELb0ELi2ELi4ELi4ELi4ELb0EEENS1_21CollectiveEpilogueBwdISA_SB_SD_Li256ELb1ELb0ELi2EEENS1_25SingleTileBwdLPTSchedulerILb1ELi128ELb1EEEEEEEEEvNT_6ParamsE,"a",@progbits
	.sectionflags	@""
	.align	4
.nv.constant0._ZN7cutlass13device_kernelIN5flash19enable_sm80_to_sm89INS1_16FlashAttnBwdSm80INS1_25CollectiveMainloopBwdSm80ILi2ELi2EN4cute5tupleIJNS5_1CILi128EEES8_NS7_ILi64EEEEEENS_10bfloat16_tEfNS_4arch4Sm80ELb1ELb0ELb0ELb1ELb1ELb0ELb0ELb0ELi2ELi4ELi4ELi4ELb0EEENS1_21CollectiveEpilogueBwdISA_SB_SD_Li256ELb1ELb0ELi2EEENS1_25SingleTileBwdLPTSchedulerILb1ELi128ELb1EEEEEEEEEvNT_6ParamsE:
	.zero		1176


//--------------------- .nv.constant0._ZN7cutlass13device_kernelIN5flash19enable_sm80_to_sm89INS1_16FlashAttnBwdSm80INS1_25CollectiveMainloopBwdSm80ILi2ELi2EN4cute5tupleIJNS5_1CILi128EEES8_NS7_ILi64EEEEEENS_10bfloat16_tEfNS_4arch4Sm80ELb1ELb0ELb0ELb1ELb0ELb0ELb0ELb0ELi2ELi4ELi4ELi4ELb0EEENS1_24CollectiveEpilogueBwdGQAISA_fSD_Li256ELb1ELb0EEENS1_25SingleTileBwdLPTSchedulerILb1ELi128ELb0EEEEEEEEEvNT_6ParamsE --------------------------
	.section	.nv.constant0._ZN7cutlass13device_kernelIN5flash19enable_sm80_to_sm89INS1_16FlashAttnBwdSm80INS1_25CollectiveMainloopBwdSm80ILi2ELi2EN4cute5tupleIJNS5_1CILi128EEES8_NS7_ILi64EEEEEENS_10bfloat16_tEfNS_4arch4Sm80ELb1ELb0ELb0ELb1ELb0ELb0ELb0ELb0ELi2ELi4ELi4ELi4ELb0EEENS1_24CollectiveEpilogueBwdGQAISA_fSD_Li256ELb1ELb0EEENS1_25SingleTileBwdLPTSchedulerILb1ELi128ELb0EEEEEEEEEvNT_6ParamsE,"a",@progbits
	.sectionflags	@""
	.align	4
.nv.constant0._ZN7cutlass13device_kernelIN5flash19enable_sm80_to_sm89INS1_16FlashAttnBwdSm80INS1_25CollectiveMainloopBwdSm80ILi2ELi2EN4cute5tupleIJNS5_1CILi128EEES8_NS7_ILi64EEEEEENS_10bfloat16_tEfNS_4arch4Sm80ELb1ELb0ELb0ELb1ELb0ELb0ELb0ELb0ELi2ELi4ELi4ELi4ELb0EEENS1_24CollectiveEpilogueBwdGQAISA_fSD_Li256ELb1ELb0EEENS1_25SingleTileBwdLPTSchedulerILb1ELi128ELb0EEEEEEEEEvNT_6ParamsE:
	.zero		1184


//--------------------- .nv.constant0._ZN7cutlass13device_kernelIN5flash32FlashAttnBwdPostprocessConvertdQIN4cute5tupleIJNS3_1CILi128EEENS5_ILi64EEEEEENS_10bfloat16_tEfNS_4arch4Sm80ELi256ENS3_8TiledMMAINS3_8MMA_AtomIJNS3_30SM80_16x8x16_F32BF16BF16F32_TNEEEENS3_6LayoutINS4_IJNS5_ILi4EEENS5_ILi2EEENS5_ILi1EEEEEENS4_IJSJ_SH_NS5_ILi0EEEEEEEENS4_IJS7_NS5_ILi32EEENS5_ILi16EEEEEEEELb0EEEEEvNT_6ParamsE --------------------------
	.section	.nv.constant0._ZN7cutlass13device_kernelIN5flash32FlashAttnBwdPostprocessConvertdQIN4cute5tupleIJNS3_1CILi128EEENS5_ILi64EEEEEENS_10bfloat16_tEfNS_4arch4Sm80ELi256ENS3_8TiledMMAINS3_8MMA_AtomIJNS3_30SM80_16x8x16_F32BF16BF16F32_TNEEEENS3_6LayoutINS4_IJNS5_ILi4EEENS5_ILi2EEENS5_ILi1EEEEEENS4_IJSJ_SH_NS5_ILi0EEEEEEEENS4_IJS7_NS5_ILi32EEENS5_ILi16EEEEEEEELb0EEEEEvNT_6ParamsE,"a",@progbits
	.sectionflags	@""
	.align	4
.nv.constant0._ZN7cutlass13device_kernelIN5flash32FlashAttnBwdPostprocessConvertdQIN4cute5tupleIJNS3_1CILi128EEENS5_ILi64EEEEEENS_10bfloat16_tEfNS_4arch4Sm80ELi256ENS3_8TiledMMAINS3_8MMA_AtomIJNS3_30SM80_16x8x16_F32BF16BF16F32_TNEEEENS3_6LayoutINS4_IJNS5_ILi4EEENS5_ILi2EEENS5_ILi1EEEEEENS4_IJSJ_SH_NS5_ILi0EEEEEEEENS4_IJS7_NS5_ILi32EEENS5_ILi16EEEEEEEELb0EEEEEvNT_6ParamsE:
	.zero		640


//--------------------- .nv.constant0._ZN7cutlass13device_kernelIN5flash19enable_sm80_to_sm89INS1_16FlashAttnBwdSm80INS1_25CollectiveMainloopBwdSm80ILi2ELi2EN4cute5tupleIJNS5_1CILi128EEES8_NS7_ILi64EEEEEENS_10bfloat16_tEfNS_4arch4Sm80ELb1ELb0ELb0ELb1ELb1ELb0ELb0ELb0ELi2ELi4ELi4ELi4ELb0EEENS1_24CollectiveEpilogueBwdGQAISA_fSD_Li256ELb1ELb1EEENS1_25SingleTileBwdLPTSchedulerILb1ELi128ELb1EEEEEEEEEvNT_6ParamsE --------------------------
	.section	.nv.constant0._ZN7cutlass13device_kernelIN5flash19enable_sm80_to_sm89INS1_16FlashAttnBwdSm80INS1_25CollectiveMainloopBwdSm80ILi2ELi2EN4cute5tupleIJNS5_1CILi128EEES8_NS7_ILi64EEEEEENS_10bfloat16_tEfNS_4arch4Sm80ELb1ELb0ELb0ELb1ELb1ELb0ELb0ELb0ELi2ELi4ELi4ELi4ELb0EEENS1_24CollectiveEpilogueBwdGQAISA_fSD_Li256ELb1ELb1EEENS1_25SingleTileBwdLPTSchedulerILb1ELi128ELb1EEEEEEEEEvNT_6ParamsE,"a",@progbits
	.sectionflags	@""
	.align	4
.nv.constant0._ZN7cutlass13device_kernelIN5flash19enable_sm80_to_sm89INS1_16FlashAttnBwdSm80INS1_25CollectiveMainloopBwdSm80ILi2ELi2EN4cute5tupleIJNS5_1CILi128EEES8_NS7_ILi64EEEEEENS_10bfloat16_tEfNS_4arch4Sm80ELb1ELb0ELb0ELb1ELb1ELb0ELb0ELb0ELi2ELi4ELi4ELi4ELb0EEENS1_24CollectiveEpilogueBwdGQAISA_fSD_Li256ELb1ELb1EEENS1_25SingleTileBwdLPTSchedulerILb1ELi128ELb1EEEEEEEEEvNT_6ParamsE:
	.zero		1184


//--------------------- .nv.constant0._ZN7cutlass13device_kernelIN5flash22FlashAttnBwdPreprocessIN4cute5tupleIJNS3_1CILi128EEENS5_ILi64EEEEEENS_10bfloat16_tEfNS_4arch4Sm80ELb1ELb1EEEEEvNT_6ParamsE --------------------------
	.section	.nv.constant0._ZN7cutlass13device_kernelIN5flash22FlashAttnBwdPreprocessIN4cute5tupleIJNS3_1CILi128EEENS5_ILi64EEEEEENS_10bfloat16_tEfNS_4arch4Sm80ELb1ELb1EEEEEvNT_6ParamsE,"a",@progbits
	.sectionflags	@""
	.align	4
.nv.constant0._ZN7cutlass13device_kernelIN5flash22FlashAttnBwdPreprocessIN4cute5tupleIJNS3_1CILi128EEENS5_ILi64EEEEEENS_10bfloat16_tEfNS_4arch4Sm80ELb1ELb1EEEEEvNT_6ParamsE:
	.zero		768


//--------------------- SYMBOLS --------------------------

	.type		.nv.reservedSmem.offset0,@object
	.size		.nv.reservedSmem.offset0,0x4
